// auto-generated by cutlass_sweep.gemm — config: {"arch": "sm_90", "cluster_m": 2, "cluster_n": 1, "dtype": "int8", "dtype_b": "int8", "layout": "nt", "stages": 0, "tile_k": 64, "tile_m": 512, "tile_n": 224}
#include "cutlass/cutlass.h"
#include "cutlass/gemm/collective/collective_builder.hpp"
#include "cutlass/gemm/device/gemm_universal_adapter.h"
#include "cutlass/gemm/kernel/gemm_universal.hpp"
#include "cutlass/epilogue/collective/collective_builder.hpp"

using ElemA = int8_t;
using ElemB = int8_t;
using ElemCD = int8_t;
using Acc  = int32_t;
using TileShape    = cute::Shape<cute::_512, cute::_224, cute::_64>;
using ClusterShape = cute::Shape<cute::_2, cute::_1, cute::_1>;

using CollectiveEpilogue = typename cutlass::epilogue::collective::CollectiveBuilder<
    cutlass::arch::Sm90, cutlass::arch::OpClassTensorOp,
    TileShape, ClusterShape,
    cutlass::epilogue::collective::EpilogueTileAuto,
    Acc, Acc,
    ElemCD, cutlass::layout::RowMajor, 128 / cutlass::sizeof_bits<ElemCD>::value,
    ElemCD, cutlass::layout::RowMajor, 128 / cutlass::sizeof_bits<ElemCD>::value,
    cutlass::epilogue::collective::EpilogueScheduleAuto
  >::CollectiveOp;

using CollectiveMainloop = typename cutlass::gemm::collective::CollectiveBuilder<
    cutlass::arch::Sm90, cutlass::arch::OpClassTensorOp,
    ElemA, cutlass::layout::RowMajor, 128 / cutlass::sizeof_bits<ElemA>::value,
    ElemB, cutlass::layout::ColumnMajor, 128 / cutlass::sizeof_bits<ElemB>::value,
    Acc,
    TileShape, ClusterShape,
    cutlass::gemm::collective::StageCountAutoCarveout<static_cast<int>(sizeof(typename CollectiveEpilogue::SharedStorage))>,
    cutlass::gemm::collective::KernelScheduleAuto
  >::CollectiveOp;

using GemmKernel = cutlass::gemm::kernel::GemmUniversal<
    cute::Shape<int,int,int,int>,
    CollectiveMainloop,
    CollectiveEpilogue
>;
using Gemm = cutlass::gemm::device::GemmUniversalAdapter<GemmKernel>;

// Force the device kernel symbol into the cubin without needing a host main.
auto* _anchor = &cutlass::device_kernel<GemmKernel>;


// ===== COMPILED SASS (sm_90a) =====

	.target	sm_90a

	.elftype	@"ET_EXEC"


//--------------------- .note.nv.tkinfo           --------------------------
	.section	.note.nv.tkinfo,"",@"SHT_NOTE"
	.sectionflags	@"SHF_NOTE_NV_TKINFO"
	.tkinfo
        /*0018*/ 	.word	0x00000002
        /*0030*/ 	.string	""
        /*0030*/ 	.string	"ptxas"
        /*0030*/ 	.string	"Cuda compilation tools, release 13.0, V13.0.88"
        /*0030*/ 	.string	"Build cuda_13.0.r13.0/compiler.36424714_0"
        /*0030*/ 	.string	"-arch sm_90a -m 64 "



//--------------------- .note.nv.cuinfo           --------------------------
	.section	.note.nv.cuinfo,"",@"SHT_NOTE"
	.sectionflags	@"SHF_NOTE_NV_CUINFO"
        /*0018*/ 	.short	0x0002
        /*001a*/ 	.short	0x005a
        /*001c*/ 	.short	0x0082
	.zero		2


//--------------------- .nv.info                  --------------------------
	.section	.nv.info,"",@"SHT_CUDA_INFO"
	.align	4


	//----- nvinfo : EIATTR_REGCOUNT
	.align		4
        /*0000*/ 	.byte	0x04, 0x2f
        /*0002*/ 	.short	(.L_15 - .L_14)
	.align		4
.L_14:
        /*0004*/ 	.word	index@(_ZN7cutlass13device_kernelINS_4gemm6kernel13GemmUniversalIN4cute5tupleIJiiiiEEENS1_10collective13CollectiveMmaINS1_34MainloopSm90TmaGmmaWarpSpecializedILi4ENS5_IJNS4_1CILi2EEENSA_ILi1EEESC_EEENS1_35KernelTmaWarpSpecializedCooperativeEEENS5_IJNSA_ILi512EEENSA_ILi224EEENSA_ILi64EEEEEEaNS5_IJlSC_lEEEaSK_NS4_8TiledMMAINS4_8MMA_AtomIJNS4_4SM904GMMA26MMA_64x32x32_S32S8S8_SS_TNEEEENS4_6LayoutISD_NS5_IJSC_NSA_ILi0EEESS_EEEEENS5_IJNS4_10UnderscoreESV_SV_EEEEENS4_13SM90_TMA_LOADENS4_14ComposedLayoutINS4_7SwizzleILi2ELi4ELi3EEENS4_18smem_ptr_flag_bitsILi8EEENSR_INS5_IJNSA_ILi8EEESI_EEENS5_IJSI_SC_EEEEEEEvNS4_8identityENS4_23SM90_TMA_LOAD_MULTICASTES18_vS19_EENS_8epilogue10collective6detail29Sm90TmaWarpSpecializedAdapterINS1D_15DefaultEpilogueIaSK_SK_NS1C_6thread17LinearCombinationIaLi1EiiLNS1H_9ScaleType4KindE0ELNS_15FloatRoundStyleE2EaEENS1_15EpilogueDefaultEEEEEvvEEEEvNT_6ParamsE)
        /*0008*/ 	.word	0x000000a8


	//----- nvinfo : EIATTR_FRAME_SIZE
	.align		4
.L_15:
        /*000c*/ 	.byte	0x04, 0x11
        /*000e*/ 	.short	(.L_17 - .L_16)
	.align		4
.L_16:
        /*0010*/ 	.word	index@(_ZN7cutlass13device_kernelINS_4gemm6kernel13GemmUniversalIN4cute5tupleIJiiiiEEENS1_10collective13CollectiveMmaINS1_34MainloopSm90TmaGmmaWarpSpecializedILi4ENS5_IJNS4_1CILi2EEENSA_ILi1EEESC_EEENS1_35KernelTmaWarpSpecializedCooperativeEEENS5_IJNSA_ILi512EEENSA_ILi224EEENSA_ILi64EEEEEEaNS5_IJlSC_lEEEaSK_NS4_8TiledMMAINS4_8MMA_AtomIJNS4_4SM904GMMA26MMA_64x32x32_S32S8S8_SS_TNEEEENS4_6LayoutISD_NS5_IJSC_NSA_ILi0EEESS_EEEEENS5_IJNS4_10UnderscoreESV_SV_EEEEENS4_13SM90_TMA_LOADENS4_14ComposedLayoutINS4_7SwizzleILi2ELi4ELi3EEENS4_18smem_ptr_flag_bitsILi8EEENSR_INS5_IJNSA_ILi8EEESI_EEENS5_IJSI_SC_EEEEEEEvNS4_8identityENS4_23SM90_TMA_LOAD_MULTICASTES18_vS19_EENS_8epilogue10collective6detail29Sm90TmaWarpSpecializedAdapterINS1D_15DefaultEpilogueIaSK_SK_NS1C_6thread17LinearCombinationIaLi1EiiLNS1H_9ScaleType4KindE0ELNS_15FloatRoundStyleE2EaEENS1_15EpilogueDefaultEEEEEvvEEEEvNT_6ParamsE)
        /*0014*/ 	.word	0x00000878


	//----- nvinfo : EIATTR_MIN_STACK_SIZE
	.align		4
.L_17:
        /*0018*/ 	.byte	0x04, 0x12
        /*001a*/ 	.short	(.L_19 - .L_18)
	.align		4
.L_18:
        /*001c*/ 	.word	index@(_ZN7cutlass13device_kernelINS_4gemm6kernel13GemmUniversalIN4cute5tupleIJiiiiEEENS1_10collective13CollectiveMmaINS1_34MainloopSm90TmaGmmaWarpSpecializedILi4ENS5_IJNS4_1CILi2EEENSA_ILi1EEESC_EEENS1_35KernelTmaWarpSpecializedCooperativeEEENS5_IJNSA_ILi512EEENSA_ILi224EEENSA_ILi64EEEEEEaNS5_IJlSC_lEEEaSK_NS4_8TiledMMAINS4_8MMA_AtomIJNS4_4SM904GMMA26MMA_64x32x32_S32S8S8_SS_TNEEEENS4_6LayoutISD_NS5_IJSC_NSA_ILi0EEESS_EEEEENS5_IJNS4_10UnderscoreESV_SV_EEEEENS4_13SM90_TMA_LOADENS4_14ComposedLayoutINS4_7SwizzleILi2ELi4ELi3EEENS4_18smem_ptr_flag_bitsILi8EEENSR_INS5_IJNSA_ILi8EEESI_EEENS5_IJSI_SC_EEEEEEEvNS4_8identityENS4_23SM90_TMA_LOAD_MULTICASTES18_vS19_EENS_8epilogue10collective6detail29Sm90TmaWarpSpecializedAdapterINS1D_15DefaultEpilogueIaSK_SK_NS1C_6thread17LinearCombinationIaLi1EiiLNS1H_9ScaleType4KindE0ELNS_15FloatRoundStyleE2EaEENS1_15EpilogueDefaultEEEEEvvEEEEvNT_6ParamsE)
        /*0020*/ 	.word	0x00000878
.L_19:


//--------------------- .nv.compat                --------------------------
	.section	.nv.compat,"",@"SHT_CUDA_COMPAT_INFO"
	.align	4
        /*0000*/ 	.byte	0x02, 0x09, 0x01, 0x00, 0x02, 0x02, 0x04, 0x00, 0x02, 0x05, 0x05, 0x00, 0x03, 0x07, 0x01, 0x01
        /*0010*/ 	.byte	0x02, 0x03, 0x01, 0x00, 0x02, 0x06, 0x01, 0x00, 0x04, 0x0b, 0x08, 0x00, 0x00, 0x00, 0x00, 0x00
        /*0020*/ 	.byte	0x00, 0x00, 0x00, 0x00


//--------------------- .nv.info._ZN7cutlass13device_kernelINS_4gemm6kernel13GemmUniversalIN4cute5tupleIJiiiiEEENS1_10collective13CollectiveMmaINS1_34MainloopSm90TmaGmmaWarpSpecializedILi4ENS5_IJNS4_1CILi2EEENSA_ILi1EEESC_EEENS1_35KernelTmaWarpSpecializedCooperativeEEENS5_IJNSA_ILi512EEENSA_ILi224EEENSA_ILi64EEEEEEaNS5_IJlSC_lEEEaSK_NS4_8TiledMMAINS4_8MMA_AtomIJNS4_4SM904GMMA26MMA_64x32x32_S32S8S8_SS_TNEEEENS4_6LayoutISD_NS5_IJSC_NSA_ILi0EEESS_EEEEENS5_IJNS4_10UnderscoreESV_SV_EEEEENS4_13SM90_TMA_LOADENS4_14ComposedLayoutINS4_7SwizzleILi2ELi4ELi3EEENS4_18smem_ptr_flag_bitsILi8EEENSR_INS5_IJNSA_ILi8EEESI_EEENS5_IJSI_SC_EEEEEEEvNS4_8identityENS4_23SM90_TMA_LOAD_MULTICASTES18_vS19_EENS_8epilogue10collective6detail29Sm90TmaWarpSpecializedAdapterINS1D_15DefaultEpilogueIaSK_SK_NS1C_6thread17LinearCombinationIaLi1EiiLNS1H_9ScaleType4KindE0ELNS_15FloatRoundStyleE2EaEENS1_15EpilogueDefaultEEEEEvvEEEEvNT_6ParamsE --------------------------
	.section	.nv.info._ZN7cutlass13device_kernelINS_4gemm6kernel13GemmUniversalIN4cute5tupleIJiiiiEEENS1_10collective13CollectiveMmaINS1_34MainloopSm90TmaGmmaWarpSpecializedILi4ENS5_IJNS4_1CILi2EEENSA_ILi1EEESC_EEENS1_35KernelTmaWarpSpecializedCooperativeEEENS5_IJNSA_ILi512EEENSA_ILi224EEENSA_ILi64EEEEEEaNS5_IJlSC_lEEEaSK_NS4_8TiledMMAINS4_8MMA_AtomIJNS4_4SM904GMMA26MMA_64x32x32_S32S8S8_SS_TNEEEENS4_6LayoutISD_NS5_IJSC_NSA_ILi0EEESS_EEEEENS5_IJNS4_10UnderscoreESV_SV_EEEEENS4_13SM90_TMA_LOADENS4_14ComposedLayoutINS4_7SwizzleILi2ELi4ELi3EEENS4_18smem_ptr_flag_bitsILi8EEENSR_INS5_IJNSA_ILi8EEESI_EEENS5_IJSI_SC_EEEEEEEvNS4_8identityENS4_23SM90_TMA_LOAD_MULTICASTES18_vS19_EENS_8epilogue10collective6detail29Sm90TmaWarpSpecializedAdapterINS1D_15DefaultEpilogueIaSK_SK_NS1C_6thread17LinearCombinationIaLi1EiiLNS1H_9ScaleType4KindE0ELNS_15FloatRoundStyleE2EaEENS1_15EpilogueDefaultEEEEEvvEEEEvNT_6ParamsE,"",@"SHT_CUDA_INFO"
	.sectionflags	@""
	.align	4


	//----- nvinfo : EIATTR_CUDA_API_VERSION
	.align		4
        /*0000*/ 	.byte	0x04, 0x37
        /*0002*/ 	.short	(.L_21 - .L_20)
.L_20:
        /*0004*/ 	.word	0x00000082


	//----- nvinfo : EIATTR_KPARAM_INFO
	.align		4
.L_21:
        /*0008*/ 	.byte	0x04, 0x17
        /*000a*/ 	.short	(.L_23 - .L_22)
.L_22:
        /*000c*/ 	.word	0x00000000
        /*0010*/ 	.short	0x0000
        /*0012*/ 	.short	0x0070
        /*0014*/ 	.byte	0x00, 0xf0, 0x01, 0x10


	//----- nvinfo : EIATTR_SPARSE_MMA_MASK
	.align		4
.L_23:
        /*0018*/ 	.byte	0x03, 0x50
        /*001a*/ 	.short	0x0000


	//----- nvinfo : EIATTR_MAXREG_COUNT
	.align		4
        /*001c*/ 	.byte	0x03, 0x1b
        /*001e*/ 	.short	0x00a8


	//----- nvinfo : EIATTR_NUM_BARRIERS
	.align		4
        /*0020*/ 	.byte	0x02, 0x4c
        /*0022*/ 	.byte	0x01
	.zero		1


	//----- nvinfo : EIATTR_EXTERNS
	.align		4
        /*0024*/ 	.byte	0x04, 0x0f
        /*0026*/ 	.short	(.L_25 - .L_24)


	//   ....[0]....
	.align		4
.L_24:
        /*0028*/ 	.word	index@(__assertfail)


	//----- nvinfo : EIATTR_ANNOTATIONS
	.align		4
.L_25:
        /*002c*/ 	.byte	0x04, 0x55
        /*002e*/ 	.short	(.L_27 - .L_26)


	//   ....[0]....
.L_26:
        /*0030*/ 	.word	0x00000001
        /*0034*/ 	.byte	0x40, 0x07, 0x00, 0x00, 0x01, 0x00, 0x00, 0x00, 0x20, 0x08, 0x00, 0x00, 0x01, 0x00, 0x00, 0x00
        /* <DEDUP_REMOVED lines=1013> */
        /*3f94*/ 	.byte	0x80, 0x78, 0x02, 0x00, 0x01, 0x00, 0x00, 0x00, 0xa0, 0x78, 0x02, 0x00


	//----- nvinfo : EIATTR_MERCURY_ISA_VERSION
	.align		4
.L_27:
        /*3fa0*/ 	.byte	0x03, 0x5f
        /*3fa2*/ 	.short	0x0101


	//----- nvinfo : EIATTR_INT_WARP_WIDE_INSTR_OFFSETS
	.align		4
        /*3fa4*/ 	.byte	0x04, 0x31
        /*3fa6*/ 	.short	(.L_29 - .L_28)


	//   ....[0]....
.L_28:
        /*3fa8*/ 	.word	0x00000570


	//   ....[1]....
        /*3fac*/ 	.word	0x00000580


	//   ....[2]....
        /*3fb0*/ 	.word	0x000006e0


	//   ....[3]....
        /*3fb4*/ 	.word	0x0000d2d0


	//----- nvinfo : EIATTR_COOP_GROUP_MASK_REGIDS
	.align		4
.L_29:
        /*3fb8*/ 	.byte	0x04, 0x29
        /*3fba*/ 	.short	(.L_31 - .L_30)


	//   ....[0]....
.L_30:
        /*3fbc*/ 	.word	0xffffffff


	//   ....[1]....
        /*3fc0*/ 	.word	0xffffffff


	//   ....[2]....
        /*3fc4*/ 	.word	0xffffffff


	//   ....[3]....
        /*3fc8*/ 	.word	0xffffffff


	//   ....[4]....
        /*3fcc*/ 	.word	0xffffffff


	//   ....[5]....
        /*3fd0*/ 	.word	0xffffffff


	//----- nvinfo : EIATTR_COOP_GROUP_INSTR_OFFSETS
	.align		4
.L_31:
        /*3fd4*/ 	.byte	0x04, 0x28
        /*3fd6*/ 	.short	(.L_33 - .L_32)


	//   ....[0]....
.L_32:
        /*3fd8*/ 	.word	0x00000070


	//   ....[1]....
        /*3fdc*/ 	.word	0x00000080


	//   ....[2]....
        /*3fe0*/ 	.word	0x000001a0


	//   ....[3]....
        /*3fe4*/ 	.word	0x000003d0


	//   ....[4]....
        /*3fe8*/ 	.word	0x00000860


	//   ....[5]....
        /*3fec*/ 	.word	0x000014a0


	//----- nvinfo : EIATTR_REG_RECONFIG
	.align		4
.L_33:
        /*3ff0*/ 	.byte	0x01, 0x54
	.zero		2


	//----- nvinfo : EIATTR_SYSCALL_OFFSETS
	.align		4
        /*3ff4*/ 	.byte	0x04, 0x46
        /*3ff6*/ 	.short	(.L_35 - .L_34)


	//   ....[0]....
.L_34:
        /*3ff8*/ 	.word	0x00001650


	//----- nvinfo : EIATTR_MBARRIER_INSTR_OFFSETS
	.align		4
.L_35:
        /*3ffc*/ 	.byte	0x04, 0x39
        /*3ffe*/ 	.short	(.L_37 - .L_36)


	//   ....[0]....
.L_36:
        /*4000*/ 	.word	0x00000320
        /*4004*/ 	.word	0x000000ff
        /*4008*/ 	.word	0x00000000
        /*400c*/ 	.short	0x0100
        /*400e*/ 	.byte	0x08
	.zero		1


	//   ....[1]....
        /*4010*/ 	.word	0x00000330
        /*4014*/ 	.word	0x000000ff
        /*4018*/ 	.word	0x00000020
        /*401c*/ 	.short	0x0100
        /*401e*/ 	.byte	0x08
	.zero		1


	//   ....[2]....
        /*4020*/ 	.word	0x00000340
        /*4024*/ 	.word	0x000000ff
        /*4028*/ 	.word	0x00000008
        /*402c*/ 	.short	0x0100
        /*402e*/ 	.byte	0x08
	.zero		1


	//   ....[3]....
        /*4030*/ 	.word	0x00000350
        /*4034*/ 	.word	0x000000ff
        /*4038*/ 	.word	0x00000028
        /*403c*/ 	.short	0x0100
        /*403e*/ 	.byte	0x08
	.zero		1


	//   ....[4]....
        /*4040*/ 	.word	0x00000360
        /*4044*/ 	.word	0x000000ff
        /*4048*/ 	.word	0x00000010
        /*404c*/ 	.short	0x0100
        /*404e*/ 	.byte	0x08
	.zero		1


	//   ....[5]....
        /*4050*/ 	.word	0x00000370
        /*4054*/ 	.word	0x000000ff
        /*4058*/ 	.word	0x00000030
        /*405c*/ 	.short	0x0100
        /*405e*/ 	.byte	0x08
	.zero		1


	//   ....[6]....
        /*4060*/ 	.word	0x00000380
        /*4064*/ 	.word	0x000000ff
        /*4068*/ 	.word	0x00000018
        /*406c*/ 	.short	0x0100
        /*406e*/ 	.byte	0x08
	.zero		1


	//   ....[7]....
        /*4070*/ 	.word	0x00000390
        /*4074*/ 	.word	0x000000ff
        /*4078*/ 	.word	0x00000038
        /*407c*/ 	.short	0x0100
        /*407e*/ 	.byte	0x08
	.zero		1


	//   ....[8]....
        /*4080*/ 	.word	0x00000760
        /*4084*/ 	.word	0x000000ff
        /*4088*/ 	.word	0x00000050
        /*408c*/ 	.short	0x0100
        /*408e*/ 	.byte	0x06
	.zero		1


	//   ....[9]....
        /*4090*/ 	.word	0x000007b0
        /*4094*/ 	.word	0x000000ff
        /*4098*/ 	.word	0x00000058
        /*409c*/ 	.short	0x0100
        /*409e*/ 	.byte	0x06
	.zero		1


	//   ....[10]....
        /*40a0*/ 	.word	0x00001730
        /*40a4*/ 	.word	0x00000003
        /*40a8*/ 	.word	0x00000000
        /*40ac*/ 	.short	0x010a
        /*40ae*/ 	.byte	0x3f
	.zero		1


	//   ....[11]....
        /*40b0*/ 	.word	0x00001770
        /*40b4*/ 	.word	0x00000003
        /*40b8*/ 	.word	0x00000000
        /*40bc*/ 	.short	0x010a
        /*40be*/ 	.byte	0x3f
	.zero		1


	//   ....[12]....
        /*40c0*/ 	.word	0x00007720
        /*40c4*/ 	.word	0x00000004
        /*40c8*/ 	.word	0x00000000
        /*40cc*/ 	.short	0x010a
        /*40ce*/ 	.byte	0x3f
	.zero		1


	//   ....[13]....
        /*40d0*/ 	.word	0x00007760
        /*40d4*/ 	.word	0x00000004
        /*40d8*/ 	.word	0x00000000
        /*40dc*/ 	.short	0x010a
        /*40de*/ 	.byte	0x3f
	.zero		1


	//   ....[14]....
        /*40e0*/ 	.word	0x0000d150
        /*40e4*/ 	.word	0x00000004
        /*40e8*/ 	.word	0x00000000
        /*40ec*/ 	.short	0x0101
        /*40ee*/ 	.byte	0x3f
	.zero		1


	//   ....[15]....
        /*40f0*/ 	.word	0x0000d360
        /*40f4*/ 	.word	0x00000000
        /*40f8*/ 	.word	0x00000000
        /*40fc*/ 	.short	0x0101
        /*40fe*/ 	.byte	0x3f
	.zero		1


	//   ....[16]....
        /*4100*/ 	.word	0x00027400
        /*4104*/ 	.word	0x0000000f
        /*4108*/ 	.word	0x00000020
        /*410c*/ 	.short	0x010a
        /*410e*/ 	.byte	0x3f
	.zero		1


	//   ....[17]....
        /*4110*/ 	.word	0x00027810
        /*4114*/ 	.word	0x00000002
        /*4118*/ 	.word	0x00000058
        /*411c*/ 	.short	0x0101
        /*411e*/ 	.byte	0x3f
	.zero		1


	//   ....[18]....
        /*4120*/ 	.word	0x00027fb0
        /*4124*/ 	.word	0x00000005
        /*4128*/ 	.word	0x00000000
        /*412c*/ 	.short	0x010a
        /*412e*/ 	.byte	0x3f
	.zero		1


	//   ....[19]....
        /*4130*/ 	.word	0x00028040
        /*4134*/ 	.word	0x00000007
        /*4138*/ 	.word	0x00000000
        /*413c*/ 	.short	0x010a
        /*413e*/ 	.byte	0x3f
	.zero		1


	//   ....[20]....
        /*4140*/ 	.word	0x000280d0
        /*4144*/ 	.word	0x00000007
        /*4148*/ 	.word	0x00000000
        /*414c*/ 	.short	0x010a
        /*414e*/ 	.byte	0x3f
	.zero		1


	//   ....[21]....
        /*4150*/ 	.word	0x00028160
        /*4154*/ 	.word	0x00000003
        /*4158*/ 	.word	0x00000000
        /*415c*/ 	.short	0x010a
        /*415e*/ 	.byte	0x3f
	.zero		1


	//   ....[22]....
        /*4160*/ 	.word	0x000281c0
        /*4164*/ 	.word	0x00000003
        /*4168*/ 	.word	0x00000000
        /*416c*/ 	.short	0x010a
        /*416e*/ 	.byte	0x3f
	.zero		1


	//   ....[23]....
        /*4170*/ 	.word	0x00028210
        /*4174*/ 	.word	0x00000004
        /*4178*/ 	.word	0x00000000
        /*417c*/ 	.short	0x010a
        /*417e*/ 	.byte	0x3f
	.zero		1


	//   ....[24]....
        /*4180*/ 	.word	0x000282e0
        /*4184*/ 	.word	0x0000000f
        /*4188*/ 	.word	0x00000020
        /*418c*/ 	.short	0x010a
        /*418e*/ 	.byte	0x3f
	.zero		1


	//   ....[25]....
        /*4190*/ 	.word	0x000283b0
        /*4194*/ 	.word	0x00000005
        /*4198*/ 	.word	0x00000000
        /*419c*/ 	.short	0x010a
        /*419e*/ 	.byte	0x3f
	.zero		1


	//   ....[26]....
        /*41a0*/ 	.word	0x00028400
        /*41a4*/ 	.word	0x00000007
        /*41a8*/ 	.word	0x00000000
        /*41ac*/ 	.short	0x010a
        /*41ae*/ 	.byte	0x3f
	.zero		1


	//   ....[27]....
        /*41b0*/ 	.word	0x00028450
        /*41b4*/ 	.word	0x00000007
        /*41b8*/ 	.word	0x00000000
        /*41bc*/ 	.short	0x010a
        /*41be*/ 	.byte	0x3f
	.zero		1


	//----- nvinfo : EIATTR_NUM_MBARRIERS
	.align		4
.L_37:
        /*41c0*/ 	.byte	0x03, 0x38
        /*41c2*/ 	.short	0x000a


	//----- nvinfo : EIATTR_EXIT_INSTR_OFFSETS
	.align		4
        /*41c4*/ 	.byte	0x04, 0x1c
        /*41c6*/ 	.short	(.L_39 - .L_38)


	//   ....[0]....
.L_38:
        /*41c8*/ 	.word	0x00000ac0


	//   ....[1]....
        /*41cc*/ 	.word	0x00001350


	//   ....[2]....
        /*41d0*/ 	.word	0x00026a70


	//   ....[3]....
        /*41d4*/ 	.word	0x00027090


	//   ....[4]....
        /*41d8*/ 	.word	0x000281b0


	//----- nvinfo : EIATTR_MAX_THREADS
	.align		4
.L_39:
        /*41dc*/ 	.byte	0x04, 0x05
        /*41de*/ 	.short	(.L_41 - .L_40)
.L_40:
        /*41e0*/ 	.word	0x00000180
        /*41e4*/ 	.word	0x00000001
        /*41e8*/ 	.word	0x00000001


	//----- nvinfo : EIATTR_CRS_STACK_SIZE
	.align		4
.L_41:
        /*41ec*/ 	.byte	0x04, 0x1e
        /*41ee*/ 	.short	(.L_43 - .L_42)
.L_42:
        /*41f0*/ 	.word	0x00000000


	//----- nvinfo : EIATTR_CBANK_PARAM_SIZE
	.align		4
.L_43:
        /*41f4*/ 	.byte	0x03, 0x19
        /*41f6*/ 	.short	0x0470


	//----- nvinfo : EIATTR_PARAM_CBANK
	.align		4
        /*41f8*/ 	.byte	0x04, 0x0a
        /*41fa*/ 	.short	(.L_45 - .L_44)
	.align		4
.L_44:
        /*41fc*/ 	.word	index@(.nv.constant0._ZN7cutlass13device_kernelINS_4gemm6kernel13GemmUniversalIN4cute5tupleIJiiiiEEENS1_10collective13CollectiveMmaINS1_34MainloopSm90TmaGmmaWarpSpecializedILi4ENS5_IJNS4_1CILi2EEENSA_ILi1EEESC_EEENS1_35KernelTmaWarpSpecializedCooperativeEEENS5_IJNSA_ILi512EEENSA_ILi224EEENSA_ILi64EEEEEEaNS5_IJlSC_lEEEaSK_NS4_8TiledMMAINS4_8MMA_AtomIJNS4_4SM904GMMA26MMA_64x32x32_S32S8S8_SS_TNEEEENS4_6LayoutISD_NS5_IJSC_NSA_ILi0EEESS_EEEEENS5_IJNS4_10UnderscoreESV_SV_EEEEENS4_13SM90_TMA_LOADENS4_14ComposedLayoutINS4_7SwizzleILi2ELi4ELi3EEENS4_18smem_ptr_flag_bitsILi8EEENSR_INS5_IJNSA_ILi8EEESI_EEENS5_IJSI_SC_EEEEEEEvNS4_8identityENS4_23SM90_TMA_LOAD_MULTICASTES18_vS19_EENS_8epilogue10collective6detail29Sm90TmaWarpSpecializedAdapterINS1D_15DefaultEpilogueIaSK_SK_NS1C_6thread17LinearCombinationIaLi1EiiLNS1H_9ScaleType4KindE0ELNS_15FloatRoundStyleE2EaEENS1_15EpilogueDefaultEEEEEvvEEEEvNT_6ParamsE)
        /*4200*/ 	.short	0x0210
        /*4202*/ 	.short	0x0470


	//----- nvinfo : EIATTR_SW_WAR
	.align		4
.L_45:
        /*4204*/ 	.byte	0x04, 0x36
        /*4206*/ 	.short	(.L_47 - .L_46)
.L_46:
        /*4208*/ 	.word	0x00000008
.L_47:


//--------------------- .nv.callgraph             --------------------------
	.section	.nv.callgraph,"",@"SHT_CUDA_CALLGRAPH"
	.align	4
	.sectionentsize	8
	.align		4
        /*0000*/ 	.word	0x00000000
	.align		4
        /*0004*/ 	.word	0xffffffff
	.align		4
        /*0008*/ 	.word	index@(_ZN7cutlass13device_kernelINS_4gemm6kernel13GemmUniversalIN4cute5tupleIJiiiiEEENS1_10collective13CollectiveMmaINS1_34MainloopSm90TmaGmmaWarpSpecializedILi4ENS5_IJNS4_1CILi2EEENSA_ILi1EEESC_EEENS1_35KernelTmaWarpSpecializedCooperativeEEENS5_IJNSA_ILi512EEENSA_ILi224EEENSA_ILi64EEEEEEaNS5_IJlSC_lEEEaSK_NS4_8TiledMMAINS4_8MMA_AtomIJNS4_4SM904GMMA26MMA_64x32x32_S32S8S8_SS_TNEEEENS4_6LayoutISD_NS5_IJSC_NSA_ILi0EEESS_EEEEENS5_IJNS4_10UnderscoreESV_SV_EEEEENS4_13SM90_TMA_LOADENS4_14ComposedLayoutINS4_7SwizzleILi2ELi4ELi3EEENS4_18smem_ptr_flag_bitsILi8EEENSR_INS5_IJNSA_ILi8EEESI_EEENS5_IJSI_SC_EEEEEEEvNS4_8identityENS4_23SM90_TMA_LOAD_MULTICASTES18_vS19_EENS_8epilogue10collective6detail29Sm90TmaWarpSpecializedAdapterINS1D_15DefaultEpilogueIaSK_SK_NS1C_6thread17LinearCombinationIaLi1EiiLNS1H_9ScaleType4KindE0ELNS_15FloatRoundStyleE2EaEENS1_15EpilogueDefaultEEEEEvvEEEEvNT_6ParamsE)
	.align		4
        /*000c*/ 	.word	index@(__assertfail)
	.align		4
        /*0010*/ 	.word	0x00000000
	.align		4
        /*0014*/ 	.word	0xfffffffe
	.align		4
        /*0018*/ 	.word	0x00000000
	.align		4
        /*001c*/ 	.word	0xfffffffd
	.align		4
        /*0020*/ 	.word	0x00000000
	.align		4
        /*0024*/ 	.word	0xfffffffc


//--------------------- .nv.constant4             --------------------------
	.section	.nv.constant4,"a",@progbits
	.align	8
	.align		8
.nv.constant4:
        /*0000*/ 	.dword	__assertfail
	.align		8
        /*0008*/ 	.dword	__unnamed_1
	.align		8
        /*0010*/ 	.dword	_ZN40_INTERNAL_2dc3072b_4_k_cu_9246dd66_188524cuda3std3__45__cpo5beginE
	.align		8
        /*0018*/ 	.dword	_ZN40_INTERNAL_2dc3072b_4_k_cu_9246dd66_188524cuda3std3__45__cpo3endE
	.align		8
        /*0020*/ 	.dword	_ZN40_INTERNAL_2dc3072b_4_k_cu_9246dd66_188524cuda3std3__45__cpo6cbeginE
	.align		8
        /*0028*/ 	.dword	_ZN40_INTERNAL_2dc3072b_4_k_cu_9246dd66_188524cuda3std3__45__cpo4cendE
	.align		8
        /*0030*/ 	.dword	_ZN40_INTERNAL_2dc3072b_4_k_cu_9246dd66_188524cuda3std3__442_GLOBAL__N__2dc3072b_4_k_cu_9246dd66_188526ignoreE
	.align		8
        /*0038*/ 	.dword	_ZN40_INTERNAL_2dc3072b_4_k_cu_9246dd66_188524cuda3std3__419piecewise_constructE
	.align		8
        /*0040*/ 	.dword	_ZN40_INTERNAL_2dc3072b_4_k_cu_9246dd66_188524cuda3std3__48in_placeE
	.align		8
        /*0048*/ 	.dword	_ZN40_INTERNAL_2dc3072b_4_k_cu_9246dd66_188524cuda3std6ranges3__45__cpo4swapE
	.align		8
        /*0050*/ 	.dword	_ZN40_INTERNAL_2dc3072b_4_k_cu_9246dd66_188524cuda3std6ranges3__45__cpo9iter_moveE
	.align		8
        /*0058*/ 	.dword	_ZN40_INTERNAL_2dc3072b_4_k_cu_9246dd66_188524cute7productE
	.align		8
        /*0060*/ 	.dword	_ZN40_INTERNAL_2dc3072b_4_k_cu_9246dd66_188524cute1_E
	.align		8
        /*0068*/ 	.dword	$str$22
	.align		8
        /*0070*/ 	.dword	$str$23


//--------------------- .text._ZN7cutlass13device_kernelINS_4gemm6kernel13GemmUniversalIN4cute5tupleIJiiiiEEENS1_10collective13CollectiveMmaINS1_34MainloopSm90TmaGmmaWarpSpecializedILi4ENS5_IJNS4_1CILi2EEENSA_ILi1EEESC_EEENS1_35KernelTmaWarpSpecializedCooperativeEEENS5_IJNSA_ILi512EEENSA_ILi224EEENSA_ILi64EEEEEEaNS5_IJlSC_lEEEaSK_NS4_8TiledMMAINS4_8MMA_AtomIJNS4_4SM904GMMA26MMA_64x32x32_S32S8S8_SS_TNEEEENS4_6LayoutISD_NS5_IJSC_NSA_ILi0EEESS_EEEEENS5_IJNS4_10UnderscoreESV_SV_EEEEENS4_13SM90_TMA_LOADENS4_14ComposedLayoutINS4_7SwizzleILi2ELi4ELi3EEENS4_18smem_ptr_flag_bitsILi8EEENSR_INS5_IJNSA_ILi8EEESI_EEENS5_IJSI_SC_EEEEEEEvNS4_8identityENS4_23SM90_TMA_LOAD_MULTICASTES18_vS19_EENS_8epilogue10collective6detail29Sm90TmaWarpSpecializedAdapterINS1D_15DefaultEpilogueIaSK_SK_NS1C_6thread17LinearCombinationIaLi1EiiLNS1H_9ScaleType4KindE0ELNS_15FloatRoundStyleE2EaEENS1_15EpilogueDefaultEEEEEvvEEEEvNT_6ParamsE --------------------------
	.section	.text._ZN7cutlass13device_kernelINS_4gemm6kernel13GemmUniversalIN4cute5tupleIJiiiiEEENS1_10collective13CollectiveMmaINS1_34MainloopSm90TmaGmmaWarpSpecializedILi4ENS5_IJNS4_1CILi2EEENSA_ILi1EEESC_EEENS1_35KernelTmaWarpSpecializedCooperativeEEENS5_IJNSA_ILi512EEENSA_ILi224EEENSA_ILi64EEEEEEaNS5_IJlSC_lEEEaSK_NS4_8TiledMMAINS4_8MMA_AtomIJNS4_4SM904GMMA26MMA_64x32x32_S32S8S8_SS_TNEEEENS4_6LayoutISD_NS5_IJSC_NSA_ILi0EEESS_EEEEENS5_IJNS4_10UnderscoreESV_SV_EEEEENS4_13SM90_TMA_LOADENS4_14ComposedLayoutINS4_7SwizzleILi2ELi4ELi3EEENS4_18smem_ptr_flag_bitsILi8EEENSR_INS5_IJNSA_ILi8EEESI_EEENS5_IJSI_SC_EEEEEEEvNS4_8identityENS4_23SM90_TMA_LOAD_MULTICASTES18_vS19_EENS_8epilogue10collective6detail29Sm90TmaWarpSpecializedAdapterINS1D_15DefaultEpilogueIaSK_SK_NS1C_6thread17LinearCombinationIaLi1EiiLNS1H_9ScaleType4KindE0ELNS_15FloatRoundStyleE2EaEENS1_15EpilogueDefaultEEEEEvvEEEEvNT_6ParamsE,"ax",@progbits
	.align	128
.text._ZN7cutlass13device_kernelINS_4gemm6kernel13GemmUniversalIN4cute5tupleIJiiiiEEENS1_10collective13CollectiveMmaINS1_34MainloopSm90TmaGmmaWarpSpecializedILi4ENS5_IJNS4_1CILi2EEENSA_ILi1EEESC_EEENS1_35KernelTmaWarpSpecializedCooperativeEEENS5_IJNSA_ILi512EEENSA_ILi224EEENSA_ILi64EEEEEEaNS5_IJlSC_lEEEaSK_NS4_8TiledMMAINS4_8MMA_AtomIJNS4_4SM904GMMA26MMA_64x32x32_S32S8S8_SS_TNEEEENS4_6LayoutISD_NS5_IJSC_NSA_ILi0EEESS_EEEEENS5_IJNS4_10UnderscoreESV_SV_EEEEENS4_13SM90_TMA_LOADENS4_14ComposedLayoutINS4_7SwizzleILi2ELi4ELi3EEENS4_18smem_ptr_flag_bitsILi8EEENSR_INS5_IJNSA_ILi8EEESI_EEENS5_IJSI_SC_EEEEEEEvNS4_8identityENS4_23SM90_TMA_LOAD_MULTICASTES18_vS19_EENS_8epilogue10collective6detail29Sm90TmaWarpSpecializedAdapterINS1D_15DefaultEpilogueIaSK_SK_NS1C_6thread17LinearCombinationIaLi1EiiLNS1H_9ScaleType4KindE0ELNS_15FloatRoundStyleE2EaEENS1_15EpilogueDefaultEEEEEvvEEEEvNT_6ParamsE:
        .type           _ZN7cutlass13device_kernelINS_4gemm6kernel13GemmUniversalIN4cute5tupleIJiiiiEEENS1_10collective13CollectiveMmaINS1_34MainloopSm90TmaGmmaWarpSpecializedILi4ENS5_IJNS4_1CILi2EEENSA_ILi1EEESC_EEENS1_35KernelTmaWarpSpecializedCooperativeEEENS5_IJNSA_ILi512EEENSA_ILi224EEENSA_ILi64EEEEEEaNS5_IJlSC_lEEEaSK_NS4_8TiledMMAINS4_8MMA_AtomIJNS4_4SM904GMMA26MMA_64x32x32_S32S8S8_SS_TNEEEENS4_6LayoutISD_NS5_IJSC_NSA_ILi0EEESS_EEEEENS5_IJNS4_10UnderscoreESV_SV_EEEEENS4_13SM90_TMA_LOADENS4_14ComposedLayoutINS4_7SwizzleILi2ELi4ELi3EEENS4_18smem_ptr_flag_bitsILi8EEENSR_INS5_IJNSA_ILi8EEESI_EEENS5_IJSI_SC_EEEEEEEvNS4_8identityENS4_23SM90_TMA_LOAD_MULTICASTES18_vS19_EENS_8epilogue10collective6detail29Sm90TmaWarpSpecializedAdapterINS1D_15DefaultEpilogueIaSK_SK_NS1C_6thread17LinearCombinationIaLi1EiiLNS1H_9ScaleType4KindE0ELNS_15FloatRoundStyleE2EaEENS1_15EpilogueDefaultEEEEEvvEEEEvNT_6ParamsE,@function
        .size           _ZN7cutlass13device_kernelINS_4gemm6kernel13GemmUniversalIN4cute5tupleIJiiiiEEENS1_10collective13CollectiveMmaINS1_34MainloopSm90TmaGmmaWarpSpecializedILi4ENS5_IJNS4_1CILi2EEENSA_ILi1EEESC_EEENS1_35KernelTmaWarpSpecializedCooperativeEEENS5_IJNSA_ILi512EEENSA_ILi224EEENSA_ILi64EEEEEEaNS5_IJlSC_lEEEaSK_NS4_8TiledMMAINS4_8MMA_AtomIJNS4_4SM904GMMA26MMA_64x32x32_S32S8S8_SS_TNEEEENS4_6LayoutISD_NS5_IJSC_NSA_ILi0EEESS_EEEEENS5_IJNS4_10UnderscoreESV_SV_EEEEENS4_13SM90_TMA_LOADENS4_14ComposedLayoutINS4_7SwizzleILi2ELi4ELi3EEENS4_18smem_ptr_flag_bitsILi8EEENSR_INS5_IJNSA_ILi8EEESI_EEENS5_IJSI_SC_EEEEEEEvNS4_8identityENS4_23SM90_TMA_LOAD_MULTICASTES18_vS19_EENS_8epilogue10collective6detail29Sm90TmaWarpSpecializedAdapterINS1D_15DefaultEpilogueIaSK_SK_NS1C_6thread17LinearCombinationIaLi1EiiLNS1H_9ScaleType4KindE0ELNS_15FloatRoundStyleE2EaEENS1_15EpilogueDefaultEEEEEvvEEEEvNT_6ParamsE,(.L_x_235 - _ZN7cutlass13device_kernelINS_4gemm6kernel13GemmUniversalIN4cute5tupleIJiiiiEEENS1_10collective13CollectiveMmaINS1_34MainloopSm90TmaGmmaWarpSpecializedILi4ENS5_IJNS4_1CILi2EEENSA_ILi1EEESC_EEENS1_35KernelTmaWarpSpecializedCooperativeEEENS5_IJNSA_ILi512EEENSA_ILi224EEENSA_ILi64EEEEEEaNS5_IJlSC_lEEEaSK_NS4_8TiledMMAINS4_8MMA_AtomIJNS4_4SM904GMMA26MMA_64x32x32_S32S8S8_SS_TNEEEENS4_6LayoutISD_NS5_IJSC_NSA_ILi0EEESS_EEEEENS5_IJNS4_10UnderscoreESV_SV_EEEEENS4_13SM90_TMA_LOADENS4_14ComposedLayoutINS4_7SwizzleILi2ELi4ELi3EEENS4_18smem_ptr_flag_bitsILi8EEENSR_INS5_IJNSA_ILi8EEESI_EEENS5_IJSI_SC_EEEEEEEvNS4_8identityENS4_23SM90_TMA_LOAD_MULTICASTES18_vS19_EENS_8epilogue10collective6detail29Sm90TmaWarpSpecializedAdapterINS1D_15DefaultEpilogueIaSK_SK_NS1C_6thread17LinearCombinationIaLi1EiiLNS1H_9ScaleType4KindE0ELNS_15FloatRoundStyleE2EaEENS1_15EpilogueDefaultEEEEEvvEEEEvNT_6ParamsE)
        .other          _ZN7cutlass13device_kernelINS_4gemm6kernel13GemmUniversalIN4cute5tupleIJiiiiEEENS1_10collective13CollectiveMmaINS1_34MainloopSm90TmaGmmaWarpSpecializedILi4ENS5_IJNS4_1CILi2EEENSA_ILi1EEESC_EEENS1_35KernelTmaWarpSpecializedCooperativeEEENS5_IJNSA_ILi512EEENSA_ILi224EEENSA_ILi64EEEEEEaNS5_IJlSC_lEEEaSK_NS4_8TiledMMAINS4_8MMA_AtomIJNS4_4SM904GMMA26MMA_64x32x32_S32S8S8_SS_TNEEEENS4_6LayoutISD_NS5_IJSC_NSA_ILi0EEESS_EEEEENS5_IJNS4_10UnderscoreESV_SV_EEEEENS4_13SM90_TMA_LOADENS4_14ComposedLayoutINS4_7SwizzleILi2ELi4ELi3EEENS4_18smem_ptr_flag_bitsILi8EEENSR_INS5_IJNSA_ILi8EEESI_EEENS5_IJSI_SC_EEEEEEEvNS4_8identityENS4_23SM90_TMA_LOAD_MULTICASTES18_vS19_EENS_8epilogue10collective6detail29Sm90TmaWarpSpecializedAdapterINS1D_15DefaultEpilogueIaSK_SK_NS1C_6thread17LinearCombinationIaLi1EiiLNS1H_9ScaleType4KindE0ELNS_15FloatRoundStyleE2EaEENS1_15EpilogueDefaultEEEEEvvEEEEvNT_6ParamsE,@"STO_CUDA_ENTRY STV_DEFAULT"
_ZN7cutlass13device_kernelINS_4gemm6kernel13GemmUniversalIN4cute5tupleIJiiiiEEENS1_10collective13CollectiveMmaINS1_34MainloopSm90TmaGmmaWarpSpecializedILi4ENS5_IJNS4_1CILi2EEENSA_ILi1EEESC_EEENS1_35KernelTmaWarpSpecializedCooperativeEEENS5_IJNSA_ILi512EEENSA_ILi224EEENSA_ILi64EEEEEEaNS5_IJlSC_lEEEaSK_NS4_8TiledMMAINS4_8MMA_AtomIJNS4_4SM904GMMA26MMA_64x32x32_S32S8S8_SS_TNEEEENS4_6LayoutISD_NS5_IJSC_NSA_ILi0EEESS_EEEEENS5_IJNS4_10UnderscoreESV_SV_EEEEENS4_13SM90_TMA_LOADENS4_14ComposedLayoutINS4_7SwizzleILi2ELi4ELi3EEENS4_18smem_ptr_flag_bitsILi8EEENSR_INS5_IJNSA_ILi8EEESI_EEENS5_IJSI_SC_EEEEEEEvNS4_8identityENS4_23SM90_TMA_LOAD_MULTICASTES18_vS19_EENS_8epilogue10collective6detail29Sm90TmaWarpSpecializedAdapterINS1D_15DefaultEpilogueIaSK_SK_NS1C_6thread17LinearCombinationIaLi1EiiLNS1H_9ScaleType4KindE0ELNS_15FloatRoundStyleE2EaEENS1_15EpilogueDefaultEEEEEvvEEEEvNT_6ParamsE:
[----:B------:R-:W0:Y:S02]  /*0000*/  LDC R1, c[0x0][0x28] ;  /* 0x00000a00ff017b82 */ /* 0x000e240000000800 */
[----:B0-----:R-:W-:Y:S01]  /*0010*/  VIADD R1, R1, 0xfffff788 ;  /* 0xfffff78801017836 */ /* 0x001fe20000000000 */
[----:B------:R-:W0:Y:S01]  /*0020*/  S2R R4, SR_TID.X ;  /* 0x0000000000047919 */ /* 0x000e220000002100 */
[----:B------:R-:W-:Y:S01]  /*0030*/  ELECT P0, URZ, PT ;  /* 0x00000000003f782f */ /* 0x000fe20003800000 */
[----:B------:R-:W-:Y:S01]  /*0040*/  BSSY B0, `(.L_x_0) ;  /* 0x0000015000007945 */ /* 0x000fe20003800000 */
[--C-:B0-----:R-:W-:Y:S02]  /*0050*/  SHF.R.U32.HI R0, RZ, 0x5, R4.reuse ;  /* 0x00000005ff007819 */ /* 0x101fe40000011604 */
[----:B------:R-:W-:-:S03]  /*0060*/  SHF.R.U32.HI R2, RZ, 0x7, R4 ;  /* 0x00000007ff027819 */ /* 0x000fc60000011604 */
[----:B------:R-:W0:Y:S04]  /*0070*/  SHFL.IDX PT, R3, R0, RZ, 0x1f ;  /* 0x00001fff00037589 */ /* 0x000e2800000e0000 */
[----:B------:R-:W1:Y:S01]  /*0080*/  SHFL.IDX PT, R2, R2, RZ, 0x1f ;  /* 0x00001fff02027589 */ /* 0x000e6200000e0000 */
[----:B0-----:R-:W-:Y:S02]  /*0090*/  R2UR UR9, R3 ;  /* 0x00000000030972ca */ /* 0x001fe400000e0000 */
[----:B-1----:R-:W-:-:S11]  /*00a0*/  R2UR UR5, R2 ;  /* 0x00000000020572ca */ /* 0x002fd600000e0000 */
[----:B------:R-:W-:Y:S02]  /*00b0*/  USHF.R.S32.HI UR4, URZ, 0x1f, UR9 ;  /* 0x0000001f3f047899 */ /* 0x000fe40008011409 */
[----:B------:R-:W-:Y:S02]  /*00c0*/  ISETP.NE.OR P0, PT, RZ, UR9, !P0 ;  /* 0x00000009ff007c0c */ /* 0x000fe4000c705670 */
[----:B------:R-:W-:-:S04]  /*00d0*/  ULEA.HI UR4, UR4, UR9, URZ, 0x2 ;  /* 0x0000000904047291 */ /* 0x000fc8000f8f103f */
[----:B------:R-:W-:-:S04]  /*00e0*/  ULOP3.LUT UR4, UR4, 0xfffffffc, URZ, 0xc0, !UPT ;  /* 0xfffffffc04047892 */ /* 0x000fc8000f8ec03f */
[----:B------:R-:W-:-:S03]  /*00f0*/  UIADD3 UR9, UR9, -UR4, URZ ;  /* 0x8000000409097290 */ /* 0x000fc6000fffe03f */
[----:B------:R-:W-:Y:S09]  /*0100*/  @P0 BRA `(.L_x_1) ;  /* 0x0000000000200947 */ /* 0x000ff20003800000 */
[----:B------:R-:W-:Y:S02]  /*0110*/  ULDC.64 UR6, c[0x0][0x198] ;  /* 0x0000660000067ab9 */ /* 0x000fe40000000a00 */
[----:B------:R-:W-:Y:S02]  /*0120*/  UIADD3 UR10, UP0, UR6, 0xf0, URZ ;  /* 0x000000f0060a7890 */ /* 0x000fe4000ff1e03f */
[----:B------:R-:W-:Y:S02]  /*0130*/  UIADD3 UR6, UP1, UR6, 0x1f0, URZ ;  /* 0x000001f006067890 */ /* 0x000fe4000ff3e03f */
[----:B------:R-:W-:Y:S02]  /*0140*/  UIADD3.X UR11, URZ, UR7, URZ, UP0, !UPT ;  /* 0x000000073f0b7290 */ /* 0x000fe400087fe43f */
[----:B------:R-:W-:-:S07]  /*0150*/  UIADD3.X UR7, URZ, UR7, URZ, UP1, !UPT ;  /* 0x000000073f077290 */ /* 0x000fce0008ffe43f */
[----:B------:R0:W-:Y:S02]  /*0160*/  UTMACCTL.PF [UR10] ;  /* 0x000000000a0079b9 */ /* 0x0001e40008040000 */
[----:B------:R0:W-:Y:S02]  /*0170*/  UTMACCTL.PF [UR6] ;  /* 0x00000000060079b9 */ /* 0x0001e40008040000 */
[----:B0-----:R-:W-:Y:S01]  /*0180*/  NOP ;  /* 0x0000000000007918 */ /* 0x001fe20000000000 */
.L_x_1:
[----:B------:R-:W-:Y:S05]  /*0190*/  BSYNC B0 ;  /* 0x0000000000007941 */ /* 0x000fea0003800000 */
.L_x_0:
[----:B------:R-:W0:Y:S01]  /*01a0*/  SHFL.IDX PT, R2, R0, RZ, 0x1f ;  /* 0x00001fff00027589 */ /* 0x000e2200000e0000 */
[----:B------:R-:W-:Y:S01]  /*01b0*/  UISETP.NE.AND UP0, UPT, UR9, 0x3, UPT ;  /* 0x000000030900788c */ /* 0x000fe2000bf05270 */
[----:B------:R-:W-:Y:S01]  /*01c0*/  ISETP.NE.AND P1, PT, RZ, UR5, PT ;  /* 0x00000005ff007c0c */ /* 0x000fe2000bf25270 */
[----:B------:R-:W-:Y:S02]  /*01d0*/  UIADD3 UR16, UR5, -0x1, URZ ;  /* 0xffffffff05107890 */ /* 0x000fe4000fffe03f */
[----:B------:R-:W-:Y:S02]  /*01e0*/  UISETP.EQ.OR UP0, UPT, UR9, URZ, !UP0 ;  /* 0x0000003f0900728c */ /* 0x000fe4000c702670 */
[----:B------:R-:W-:Y:S02]  /*01f0*/  UISETP.GE.U32.AND UP1, UPT, UR16, 0x2, UPT ;  /* 0x000000021000788c */ /* 0x000fe4000bf26070 */
[----:B------:R-:W-:-:S04]  /*0200*/  UISETP.EQ.AND UP0, UPT, UR5, URZ, UP0 ;  /* 0x0000003f0500728c */ /* 0x000fc80008702270 */
[----:B------:R-:W-:-:S04]  /*0210*/  USEL UR36, URZ, 0x1, !UP0 ;  /* 0x000000013f247887 */ /* 0x000fc8000c000000 */
[----:B------:R-:W-:Y:S01]  /*0220*/  USEL UR36, UR36, 0x2, UP1 ;  /* 0x0000000224247887 */ /* 0x000fe20008800000 */
[----:B0-----:R-:W-:-:S13]  /*0230*/  ISETP.NE.AND P0, PT, R2, RZ, PT ;  /* 0x000000ff0200720c */ /* 0x001fda0003f05270 */
[----:B------:R-:W-:Y:S05]  /*0240*/  @P0 BRA `(.L_x_2) ;  /* 0x0000000000580947 */ /* 0x000fea0003800000 */
[----:B------:R-:W0:Y:S01]  /*0250*/  S2UR UR8, SR_CgaCtaId ;  /* 0x00000000000879c3 */ /* 0x000e220000008800 */
[----:B------:R-:W-:Y:S01]  /*0260*/  UMOV UR4, 0x400 ;  /* 0x0000040000047882 */ /* 0x000fe20000000000 */
[----:B------:R-:W-:Y:S01]  /*0270*/  UMOV UR5, 0x1 ;  /* 0x0000000100057882 */ /* 0x000fe20000000000 */
[----:B------:R-:W-:Y:S01]  /*0280*/  UMOV UR6, 0x4 ;  /* 0x0000000400067882 */ /* 0x000fe20000000000 */
[----:B------:R-:W-:Y:S01]  /*0290*/  ELECT P0, URZ, PT ;  /* 0x00000000003f782f */ /* 0x000fe20003800000 */
[----:B------:R-:W-:-:S04]  /*02a0*/  UIADD3 UR6, -UR6, 0x100000, URZ ;  /* 0x0010000006067890 */ /* 0x000fc8000fffe13f */
[----:B------:R-:W-:Y:S02]  /*02b0*/  USHF.L.U32 UR7, UR6, 0xb, URZ ;  /* 0x0000000b06077899 */ /* 0x000fe4000800063f */
[----:B------:R-:W-:Y:S02]  /*02c0*/  USHF.L.U32 UR6, UR6, 0x1, URZ ;  /* 0x0000000106067899 */ /* 0x000fe4000800063f */
[----:B0-----:R-:W-:Y:S02]  /*02d0*/  ULEA UR8, UR8, UR4, 0x18 ;  /* 0x0000000408087291 */ /* 0x001fe4000f8ec03f */
[----:B------:R-:W-:-:S04]  /*02e0*/  UIADD3 UR4, -UR5, 0x100000, URZ ;  /* 0x0010000005047890 */ /* 0x000fc8000fffe13f */
[----:B------:R-:W-:Y:S02]  /*02f0*/  USHF.L.U32 UR5, UR4, 0xb, URZ ;  /* 0x0000000b04057899 */ /* 0x000fe4000800063f */
[----:B------:R-:W-:Y:S01]  /*0300*/  USHF.L.U32 UR4, UR4, 0x1, URZ ;  /* 0x0000000104047899 */ /* 0x000fe2000800063f */
[----:B------:R-:W0:Y:S11]  /*0310*/  FENCE.VIEW.ASYNC.S ;  /* 0x00000000000073c6 */ /* 0x000e360000000000 */
[----:B0-----:R0:W1:Y:S01]  /*0320*/  SYNCS.EXCH.64 URZ, [UR8], UR4 ;  /* 0x00000004083f75b2 */ /* 0x0010620008000100 */
[----:B------:R0:W2:Y:S01]  /*0330*/  SYNCS.EXCH.64 URZ, [UR8+0x20], UR6 ;  /* 0x00002006083f75b2 */ /* 0x0000a20008000100 */
[----:B------:R0:W3:Y:S01]  /*0340*/  SYNCS.EXCH.64 URZ, [UR8+0x8], UR4 ;  /* 0x00000804083f75b2 */ /* 0x0000e20008000100 */
[----:B------:R0:W4:Y:S01]  /*0350*/  SYNCS.EXCH.64 URZ, [UR8+0x28], UR6 ;  /* 0x00002806083f75b2 */ /* 0x0001220008000100 */
[----:B------:R0:W0:Y:S01]  /*0360*/  SYNCS.EXCH.64 URZ, [UR8+0x10], UR4 ;  /* 0x00001004083f75b2 */ /* 0x0000220008000100 */
[----:B------:R0:W0:Y:S01]  /*0370*/  SYNCS.EXCH.64 URZ, [UR8+0x30], UR6 ;  /* 0x00003006083f75b2 */ /* 0x0000220008000100 */
[----:B------:R0:W0:Y:S01]  /*0380*/  SYNCS.EXCH.64 URZ, [UR8+0x18], UR4 ;  /* 0x00001804083f75b2 */ /* 0x0000220008000100 */
[----:B------:R0:W0:Y:S01]  /*0390*/  SYNCS.EXCH.64 URZ, [UR8+0x38], UR6 ;  /* 0x00003806083f75b2 */ /* 0x0000220008000100 */
[----:B------:R-:W-:Y:S01]  /*03a0*/  NOP ;  /* 0x0000000000007918 */ /* 0x000fe20000000000 */
.L_x_2:
[----:B------:R-:W5:Y:S01]  /*03b0*/  S2UR UR13, SR_CTAID.X ;  /* 0x00000000000d79c3 */ /* 0x000f620000002500 */
[----:B------:R-:W-:Y:S01]  /*03c0*/  SHF.R.S32.HI R3, RZ, 0x1f, R4 ;  /* 0x0000001fff037819 */ /* 0x000fe20000011404 */
[----:B------:R5:W1:Y:S01]  /*03d0*/  SHFL.IDX PT, R6, R0, RZ, 0x1f ;  /* 0x00001fff00067589 */ /* 0x000a6200000e0000 */
[----:B0-----:R-:W-:Y:S01]  /*03e0*/  ULDC UR4, c[0x0][0x150] ;  /* 0x0000540000047ab9 */ /* 0x001fe20000000800 */
[----:B------:R-:W-:Y:S02]  /*03f0*/  ELECT P0, URZ, PT ;  /* 0x00000000003f782f */ /* 0x000fe40003800000 */
[----:B------:R-:W-:Y:S01]  /*0400*/  LEA.HI R3, R3, R4, RZ, 0x7 ;  /* 0x0000000403037211 */ /* 0x000fe200078f38ff */
[----:B------:R-:W-:Y:S01]  /*0410*/  ULDC UR5, c[0x0][0x154] ;  /* 0x0000550000057ab9 */ /* 0x000fe20000000800 */
[----:B------:R-:W-:Y:S01]  /*0420*/  SHF.R.S32.HI R7, RZ, 0x1f, R2 ;  /* 0x0000001fff077819 */ /* 0x000fe20000011402 */
[----:B------:R-:W0:Y:S01]  /*0430*/  S2UR UR10, SR_CTAID.Y ;  /* 0x00000000000a79c3 */ /* 0x000e220000002600 */
[----:B------:R-:W-:Y:S01]  /*0440*/  LOP3.LUT R3, R3, 0xffffff80, RZ, 0xc0, !PT ;  /* 0xffffff8003037812 */ /* 0x000fe200078ec0ff */
[----:B------:R-:W-:Y:S01]  /*0450*/  ULDC UR8, c[0x0][0x144] ;  /* 0x0000510000087ab9 */ /* 0x000fe20000000800 */
[----:B------:R-:W-:Y:S01]  /*0460*/  LEA.HI R7, R7, R2, RZ, 0x2 ;  /* 0x0000000207077211 */ /* 0x000fe200078f10ff */
[----:B------:R-:W-:Y:S01]  /*0470*/  NOP ;  /* 0x0000000000007918 */ /* 0x000fe20000000000 */
[----:B------:R-:W-:Y:S01]  /*0480*/  NOP ;  /* 0x0000000000007918 */ /* 0x000fe20000000000 */
[----:B------:R-:W-:Y:S01]  /*0490*/  IMAD.IADD R3, R4, 0x1, -R3 ;  /* 0x0000000104037824 */ /* 0x000fe200078e0a03 */
[----:B------:R-:W-:Y:S01]  /*04a0*/  LOP3.LUT R7, R7, 0x3ffffffc, RZ, 0xc0, !PT ;  /* 0x3ffffffc07077812 */ /* 0x000fe200078ec0ff */
[----:B------:R-:W-:-:S03]  /*04b0*/  ULDC UR11, c[0x0][0x148] ;  /* 0x00005200000b7ab9 */ /* 0x000fc60000000800 */
[----:B------:R-:W-:Y:S01]  /*04c0*/  SHF.R.S32.HI R4, RZ, 0x1f, R3 ;  /* 0x0000001fff047819 */ /* 0x000fe20000011403 */
[----:B------:R-:W-:-:S03]  /*04d0*/  IMAD.IADD R2, R2, 0x1, -R7 ;  /* 0x0000000102027824 */ /* 0x000fc600078e0a07 */
[----:B------:R-:W-:Y:S02]  /*04e0*/  LEA.HI R4, R4, R3, RZ, 0x3 ;  /* 0x0000000304047211 */ /* 0x000fe400078f18ff */
[----:B-----5:R-:W-:Y:S02]  /*04f0*/  I2FP.F32.U32 R5, UR13 ;  /* 0x0000000d00057c45 */ /* 0x020fe40008201000 */
[--C-:B------:R-:W-:Y:S02]  /*0500*/  SHF.R.S32.HI R0, RZ, 0x3, R4.reuse ;  /* 0x00000003ff007819 */ /* 0x100fe40000011404 */
[----:B-1----:R-:W-:Y:S01]  /*0510*/  ISETP.NE.OR P0, PT, R6, RZ, !P0 ;  /* 0x000000ff0600720c */ /* 0x002fe20004705670 */
[----:B------:R-:W-:Y:S01]  /*0520*/  FMUL R8, R5, UR4 ;  /* 0x0000000405087c20 */ /* 0x000fe20008400000 */
[----:B------:R-:W-:-:S04]  /*0530*/  SHF.R.S32.HI R5, RZ, 0x1f, R4 ;  /* 0x0000001fff057819 */ /* 0x000fc80000011404 */
[----:B------:R-:W-:Y:S01]  /*0540*/  LEA.HI R5, R5, R0, RZ, 0x2 ;  /* 0x0000000005057211 */ /* 0x000fe200078f10ff */
[----:B------:R-:W1:Y:S03]  /*0550*/  F2I.U32.TRUNC.NTZ R8, R8 ;  /* 0x0000000800087305 */ /* 0x000e66000020f000 */
[----:B------:R-:W-:-:S03]  /*0560*/  LOP3.LUT R5, R5, 0xfffffffc, RZ, 0xc0, !PT ;  /* 0xfffffffc05057812 */ /* 0x000fc600078ec0ff */
[----:B------:R-:W-:Y:S01]  /*0570*/  VOTEU.ALL UP0, P0 ;  /* 0x00000000003f7886 */ /* 0x000fe20000000000 */
[----:B------:R-:W-:Y:S01]  /*0580*/  VOTEU.ALL UP1, P0 ;  /* 0x00000000003f7886 */ /* 0x000fe20000020000 */
[----:B------:R-:W-:Y:S01]  /*0590*/  IMAD.IADD R5, R0, 0x1, -R5 ;  /* 0x0000000100057824 */ /* 0x000fe200078e0a05 */
[----:B0-----:R-:W-:Y:S02]  /*05a0*/  I2FP.F32.U32 R0, UR10 ;  /* 0x0000000a00007c45 */ /* 0x001fe40008201000 */
[----:B------:R-:W0:Y:S01]  /*05b0*/  @!UP0 S2UR UR7, SR_CgaCtaId ;  /* 0x00000000000789c3 */ /* 0x000e220000008800 */
[----:B------:R-:W-:Y:S01]  /*05c0*/  IMAD R2, R2, 0x4, R5 ;  /* 0x0000000402027824 */ /* 0x000fe200078e0205 */
[----:B------:R-:W-:Y:S01]  /*05d0*/  @!UP0 UMOV UR6, 0x400 ;  /* 0x0000040000068882 */ /* 0x000fe20000000000 */
[----:B------:R-:W-:Y:S01]  /*05e0*/  FMUL R4, R0, UR5 ;  /* 0x0000000500047c20 */ /* 0x000fe20008400000 */
[----:B-1----:R-:W-:Y:S02]  /*05f0*/  R2UR UR4, R8 ;  /* 0x00000000080472ca */ /* 0x002fe400000e0000 */
[----:B------:R-:W-:-:S03]  /*0600*/  LEA.HI R0, R2, R2, RZ, 0x1 ;  /* 0x0000000202007211 */ /* 0x000fc600078f08ff */
[----:B------:R-:W1:Y:S01]  /*0610*/  F2I.U32.TRUNC.NTZ R4, R4 ;  /* 0x0000000400047305 */ /* 0x000e62000020f000 */
[----:B------:R-:W-:-:S05]  /*0620*/  LOP3.LUT R5, R0, 0xfffffffe, RZ, 0xc0, !PT ;  /* 0xfffffffe00057812 */ /* 0x000fca00078ec0ff */
[----:B------:R-:W-:Y:S02]  /*0630*/  IMAD.IADD R5, R2, 0x1, -R5 ;  /* 0x0000000102057824 */ /* 0x000fe400078e0a05 */
[----:B------:R-:W-:-:S04]  /*0640*/  UIADD3 UR4, -UR4, URZ, URZ ;  /* 0x0000003f04047290 */ /* 0x000fc8000fffe13f */
[----:B------:R-:W-:Y:S01]  /*0650*/  UIMAD UR8, UR8, UR4, UR13 ;  /* 0x00000004080872a4 */ /* 0x000fe2000f8e020d */
[----:B-1----:R-:W-:Y:S02]  /*0660*/  R2UR UR12, R4 ;  /* 0x00000000040c72ca */ /* 0x002fe400000e0000 */
[----:B------:R-:W-:Y:S01]  /*0670*/  UMOV UR4, 0x20 ;  /* 0x0000002000047882 */ /* 0x000fe20000000000 */
[----:B0-----:R-:W-:Y:S02]  /*0680*/  @!UP0 ULEA UR6, UR7, UR6, 0x18 ;  /* 0x0000000607068291 */ /* 0x001fe4000f8ec03f */
[----:B------:R-:W-:Y:S01]  /*0690*/  ISETP.NE.AND P3, PT, R5, UR8, PT ;  /* 0x0000000805007c0c */ /* 0x000fe2000bf65270 */
[----:B------:R-:W-:-:S04]  /*06a0*/  @!UP0 UIADD3 UR4, -UR4, 0x100000, URZ ;  /* 0x0010000004048890 */ /* 0x000fc8000fffe13f */
[----:B------:R-:W-:Y:S02]  /*06b0*/  @!UP0 USHF.L.U32 UR5, UR4, 0xb, URZ ;  /* 0x0000000b04058899 */ /* 0x000fe4000800063f */
[----:B------:R-:W-:Y:S01]  /*06c0*/  @!UP0 USHF.L.U32 UR4, UR4, 0x1, URZ ;  /* 0x0000000104048899 */ /* 0x000fe2000800063f */
[C---:B------:R-:W-:Y:S01]  /*06d0*/  IMAD.SHL.U32 R5, R2.reuse, 0x4, RZ ;  /* 0x0000000402057824 */ /* 0x040fe200078e00ff */
[----:B------:R-:W-:Y:S01]  /*06e0*/  VOTEU.ALL UP0, P0 ;  /* 0x00000000003f7886 */ /* 0x000fe20000000000 */
[----:B------:R-:W0:Y:S01]  /*06f0*/  LDC R4, c[0x0][0x140] ;  /* 0x00005000ff047b82 */ /* 0x000e220000000800 */
[----:B------:R-:W-:Y:S02]  /*0700*/  LOP3.LUT P0, RZ, R3, 0x7, RZ, 0xc0, !PT ;  /* 0x0000000703ff7812 */ /* 0x000fe4000780c0ff */
[----:B------:R-:W-:Y:S01]  /*0710*/  LOP3.LUT R9, R2, 0xc, R5, 0x78, !PT ;  /* 0x0000000c02097812 */ /* 0x000fe200078e7805 */
[----:B------:R-:W-:-:S03]  /*0720*/  UIADD3 UR12, -UR12, URZ, URZ ;  /* 0x0000003f0c0c7290 */ /* 0x000fc6000fffe13f */
[C---:B------:R-:W-:Y:S01]  /*0730*/  ISETP.LT.U32.AND P0, PT, R9.reuse, 0x2, !P0 ;  /* 0x000000020900780c */ /* 0x040fe20004701070 */
[----:B------:R1:W-:Y:S04]  /*0740*/  STL [R1+0x3d0], R9 ;  /* 0x0003d00901007387 */ /* 0x0003e80000100800 */
[----:B------:R-:W5:Y:S02]  /*0750*/  FENCE.VIEW.ASYNC.S ;  /* 0x00000000000073c6 */ /* 0x000f640000000000 */
[----:B-----5:R-:W0:Y:S01]  /*0760*/  @!UP0 SYNCS.EXCH.64 URZ, [UR6+0x50], UR4 ;  /* 0x00005004063f85b2 */ /* 0x020e220008000100 */
[----:B------:R-:W-:Y:S02]  /*0770*/  @P3 LEA.HI R0, R9, R9, RZ, 0x1 ;  /* 0x0000000909003211 */ /* 0x000fe400078f08ff */
[----:B------:R-:W-:-:S02]  /*0780*/  SEL R3, RZ, 0x1, !P0 ;  /* 0x00000001ff037807 */ /* 0x000fc40004000000 */
[----:B------:R-:W-:Y:S02]  /*0790*/  @P3 SHF.R.S32.HI R0, RZ, 0x1, R0 ;  /* 0x00000001ff003819 */ /* 0x000fe40000011400 */
[----:B0-----:R-:W-:Y:S01]  /*07a0*/  ISETP.EQ.U32.AND P2, PT, R4, 0x1, PT ;  /* 0x000000010400780c */ /* 0x001fe20003f42070 */
[----:B------:R0:W1:Y:S01]  /*07b0*/  @!UP1 SYNCS.EXCH.64 URZ, [UR6+0x58], UR4 ;  /* 0x00005804063f95b2 */ /* 0x0000620008000100 */
[----:B------:R-:W-:Y:S01]  /*07c0*/  NOP ;  /* 0x0000000000007918 */ /* 0x000fe20000000000 */
[----:B0-----:R-:W-:-:S06]  /*07d0*/  UIMAD UR4, UR11, UR12, UR10 ;  /* 0x0000000c0b0472a4 */ /* 0x001fcc000f8e020a */
[----:B------:R-:W-:Y:S01]  /*07e0*/  @P3 ISETP.NE.AND P4, PT, R0, UR4, PT ;  /* 0x0000000400003c0c */ /* 0x000fe2000bf85270 */
[----:B------:R-:W-:-:S03]  /*07f0*/  IMAD.MOV.U32 R0, RZ, RZ, 0x1 ;  /* 0x00000001ff007424 */ /* 0x000fc600078e00ff */
[----:B------:R-:W-:-:S04]  /*0800*/  @P3 SEL R0, RZ, 0x1, P4 ;  /* 0x00000001ff003807 */ /* 0x000fc80002000000 */
[----:B------:R-:W-:-:S05]  /*0810*/  LOP3.LUT R0, R0, R3, RZ, 0xc0, !PT ;  /* 0x0000000300007212 */ /* 0x000fca00078ec0ff */
[----:B------:R0:W-:Y:S01]  /*0820*/  STL [R1+0x3cc], R0 ;  /* 0x0003cc0001007387 */ /* 0x0001e20000100800 */
[----:B------:R-:W-:Y:S05]  /*0830*/  @!P2 BRA `(.L_x_3) ;  /* 0x000000000008a947 */ /* 0x000fea0003800000 */
[----:B-1234-:R-:W-:Y:S01]  /*0840*/  UCGABAR_ARV ;  /* 0x00000000000079c7 */ /* 0x01efe20008000000 */
[----:B------:R-:W-:Y:S05]  /*0850*/  BRA `(.L_x_4) ;  /* 0x0000000000047947 */ /* 0x000fea0003800000 */
.L_x_3:
[----:B-1234-:R-:W-:Y:S01]  /*0860*/  NOP ;  /* 0x0000000000007918 */ /* 0x01efe20000000000 */
.L_x_4:
[----:B------:R-:W-:Y:S01]  /*0870*/  ULDC UR4, c[0x0][0x65c] ;  /* 0x0001970000047ab9 */ /* 0x000fe20000000800 */
[----:B------:R-:W-:Y:S01]  /*0880*/  UMOV UR5, URZ ;  /* 0x0000003f00057c82 */ /* 0x000fe20008000000 */
[----:B------:R-:W-:-:S03]  /*0890*/  UISETP.NE.AND UP0, UPT, UR4, 0x1, UPT ;  /* 0x000000010400788c */ /* 0x000fc6000bf05270 */
[----:B------:R-:W-:Y:S01]  /*08a0*/  UMOV UR4, UR13 ;  /* 0x0000000d00047c82 */ /* 0x000fe20008000000 */
[----:B------:R-:W-:Y:S02]  /*08b0*/  UP2UR UR37, UPR, URZ, 0x1 ;  /* 0x000000013f257883 */ /* 0x000fe40008000000 */
[----:B------:R-:W-:Y:S02]  /*08c0*/  PLOP3.LUT P0, PT, PT, PT, UP0, 0x80, 0x0 ;  /* 0x000000000000781c */ /* 0x000fe40003f0f008 */
[----:B------:R-:W-:Y:S02]  /*08d0*/  PLOP3.LUT P3, PT, PT, PT, UP0, 0x80, 0x0 ;  /* 0x000000000000781c */ /* 0x000fe40003f6f008 */
[----:B------:R-:W-:Y:S01]  /*08e0*/  PLOP3.LUT P5, PT, PT, PT, UP0, 0x80, 0x0 ;  /* 0x000000000000781c */ /* 0x000fe20003faf008 */
[----:B------:R-:W-:Y:S01]  /*08f0*/  @UP0 ULDC UR14, c[0x0][0x10] ;  /* 0x00000400000e0ab9 */ /* 0x000fe20000000800 */
[----:B------:R-:W-:Y:S01]  /*0900*/  @UP0 UMOV UR6, UR10 ;  /* 0x0000000a00060c82 */ /* 0x000fe20008000000 */
[----:B------:R-:W-:Y:S01]  /*0910*/  @UP0 UMOV UR7, URZ ;  /* 0x0000003f00070c82 */ /* 0x000fe20008000000 */
[----:B------:R-:W-:Y:S01]  /*0920*/  PLOP3.LUT P4, PT, PT, PT, UP0, 0x80, 0x0 ;  /* 0x000000000000781c */ /* 0x000fe20003f8f008 */
[----:B------:R-:W-:-:S03]  /*0930*/  @UP0 UIMAD.WIDE.U32 UR14, UR13, UR14, UR6 ;  /* 0x0000000e0d0e02a5 */ /* 0x000fc6000f8e0006 */
[----:B------:R-:W-:Y:S01]  /*0940*/  @!UP0 ULDC UR7, c[0x0][0xc] ;  /* 0x0000030000078ab9 */ /* 0x000fe20000000800 */
[----:B------:R-:W-:Y:S01]  /*0950*/  @UP0 UMOV UR6, URZ ;  /* 0x0000003f00060c82 */ /* 0x000fe20008000000 */
[----:B------:R-:W-:Y:S01]  /*0960*/  @!UP0 UIMAD.WIDE.U32 UR4, UR10, UR7, UR4 ;  /* 0x000000070a0482a5 */ /* 0x000fe2000f8e0004 */
[----:B------:R-:W-:Y:S01]  /*0970*/  IMAD.U32 R2, RZ, RZ, UR14 ;  /* 0x0000000eff027e24 */ /* 0x000fe2000f8e00ff */
[----:B------:R-:W-:Y:S02]  /*0980*/  @UP0 UIADD3 UR6, UR15, UR6, URZ ;  /* 0x000000060f060290 */ /* 0x000fe4000fffe03f */
[----:B------:R-:W-:Y:S02]  /*0990*/  IMAD.U32 R3, RZ, RZ, UR15 ;  /* 0x0000000fff037e24 */ /* 0x000fe4000f8e00ff */
[----:B------:R-:W-:Y:S02]  /*09a0*/  @P0 IMAD.MOV.U32 R7, RZ, RZ, R2 ;  /* 0x000000ffff070224 */ /* 0x000fe400078e0002 */
[----:B------:R-:W-:-:S02]  /*09b0*/  IMAD.U32 R5, RZ, RZ, UR5 ;  /* 0x00000005ff057e24 */ /* 0x000fc4000f8e00ff */
[----:B------:R-:W-:Y:S02]  /*09c0*/  IMAD.U32 R2, RZ, RZ, UR4 ;  /* 0x00000004ff027e24 */ /* 0x000fe4000f8e00ff */
[----:B------:R-:W-:Y:S02]  /*09d0*/  @P3 IMAD.U32 R6, RZ, RZ, UR6 ;  /* 0x00000006ff063e24 */ /* 0x000fe4000f8e00ff */
[----:B------:R-:W-:Y:S02]  /*09e0*/  @!P5 IMAD.MOV.U32 R6, RZ, RZ, R5 ;  /* 0x000000ffff06d224 */ /* 0x000fe400078e0005 */
[----:B------:R-:W-:Y:S02]  /*09f0*/  @!P4 IMAD.MOV.U32 R7, RZ, RZ, R2 ;  /* 0x000000ffff07c224 */ /* 0x000fe400078e0002 */
[----:B------:R-:W-:Y:S01]  /*0a00*/  IMAD.U32 R3, RZ, RZ, UR5 ;  /* 0x00000005ff037e24 */ /* 0x000fe2000f8e00ff */
[----:B------:R1:W-:Y:S01]  /*0a10*/  STL [R1+0x3d4], R6 ;  /* 0x0003d40601007387 */ /* 0x0003e20000100800 */
[----:B------:R-:W-:-:S03]  /*0a20*/  IMAD.U32 R4, RZ, RZ, UR4 ;  /* 0x00000004ff047e24 */ /* 0x000fc6000f8e00ff */
[----:B------:R1:W-:Y:S01]  /*0a30*/  STL [R1+0x3e0], R7 ;  /* 0x0003e00701007387 */ /* 0x0003e20000100800 */
[----:B------:R-:W-:Y:S05]  /*0a40*/  @!P2 BRA `(.L_x_5) ;  /* 0x00000000000ca947 */ /* 0x000fea0003800000 */
[----:B------:R-:W-:Y:S01]  /*0a50*/  UCGABAR_WAIT ;  /* 0x0000000000007dc7 */ /* 0x000fe20008000000 */
[----:B------:R-:W-:Y:S01]  /*0a60*/  CCTL.IVALL ;  /* 0x00000000ff00798f */ /* 0x000fe20002000000 */
[----:B------:R-:W-:Y:S05]  /*0a70*/  BRA `(.L_x_6) ;  /* 0x0000000000047947 */ /* 0x000fea0003800000 */
.L_x_5:
[----:B------:R-:W-:Y:S06]  /*0a80*/  BAR.SYNC.DEFER_BLOCKING 0x0 ;  /* 0x0000000000007b1d */ /* 0x000fec0000010000 */
.L_x_6:
[----:B------:R-:W-:Y:S05]  /*0a90*/  @!P1 BRA `(.L_x_7) ;  /* 0x0000025c00f89947 */ /* 0x000fea0003800000 */
[----:B------:R-:W-:-:S06]  /*0aa0*/  UISETP.GT.U32.AND UP0, UPT, UR16, 0x1, UPT ;  /* 0x000000011000788c */ /* 0x000fcc000bf04070 */
[----:B------:R-:W-:-:S13]  /*0ab0*/  PLOP3.LUT P0, PT, PT, PT, UP0, 0x80, 0x0 ;  /* 0x000000000000781c */ /* 0x000fda0003f0f008 */
[----:B------:R-:W-:Y:S05]  /*0ac0*/  @P0 EXIT ;  /* 0x000000000000094d */ /* 0x000fea0003800000 */
[----:B------:R-:W-:Y:S01]  /*0ad0*/  ULDC.64 UR4, c[0x0][0x650] ;  /* 0x0001940000047ab9 */ /* 0x000fe20000000a00 */
[----:B------:R-:W-:Y:S01]  /*0ae0*/  UMOV UR53, 0xffffffff ;  /* 0xffffffff00357882 */ /* 0x000fe20000000000 */
[----:B------:R-:W-:Y:S01]  /*0af0*/  ISETP.GE.U32.AND P0, PT, R7, UR4, PT ;  /* 0x0000000407007c0c */ /* 0x000fe2000bf06070 */
[----:B------:R-:W-:Y:S01]  /*0b00*/  UMOV UR52, 0xffffffff ;  /* 0xffffffff00347882 */ /* 0x000fe20000000000 */
[----:B------:R-:W-:Y:S01]  /*0b10*/  UMOV UR51, 0xffffffff ;  /* 0xffffffff00337882 */ /* 0x000fe20000000000 */
[----:B0-----:R-:W-:Y:S02]  /*0b20*/  PRMT R0, RZ, 0x7610, R0 ;  /* 0x00007610ff007816 */ /* 0x001fe40000000000 */
[----:B------:R-:W-:-:S13]  /*0b30*/  ISETP.GE.U32.AND.EX P0, PT, R6, UR5, PT, P0 ;  /* 0x0000000506007c0c */ /* 0x000fda000bf06100 */
[----:B------:R-:W-:Y:S05]  /*0b40*/  @P0 BRA `(.L_x_8) ;  /* 0x0000000400480947 */ /* 0x000fea0003800000 */
[----:B------:R-:W-:Y:S01]  /*0b50*/  ULDC.64 UR16, c[0x0][0x628] ;  /* 0x00018a0000107ab9 */ /* 0x000fe20000000a00 */
[C---:B------:R-:W-:Y:S01]  /*0b60*/  R2UR UR19, R7.reuse ;  /* 0x00000000071372ca */ /* 0x040fe200000e0000 */
[----:B------:R-:W-:Y:S01]  /*0b70*/  ULDC UR18, c[0x0][0x630] ;  /* 0x00018c0000127ab9 */ /* 0x000fe20000000800 */
[----:B------:R-:W-:Y:S02]  /*0b80*/  ISETP.NE.U32.AND P0, PT, RZ, UR16, PT ;  /* 0x00000010ff007c0c */ /* 0x000fe4000bf05070 */
[----:B------:R-:W-:Y:S02]  /*0b90*/  R2UR UR4, R7 ;  /* 0x00000000070472ca */ /* 0x000fe400000e0000 */
[----:B------:R-:W-:Y:S02]  /*0ba0*/  ISETP.NE.AND.EX P0, PT, RZ, UR17, PT, P0 ;  /* 0x00000011ff007c0c */ /* 0x000fe4000bf05300 */
[----:B------:R-:W-:-:S11]  /*0bb0*/  R2UR UR5, R6 ;  /* 0x00000000060572ca */ /* 0x000fd600000e0000 */
[----:B------:R-:W-:Y:S05]  /*0bc0*/  @!P0 BRA `(.L_x_9) ;  /* 0x0000000000308947 */ /* 0x000fea0003800000 */
[----:B------:R-:W-:Y:S01]  /*0bd0*/  R2UR UR4, R7 ;  /* 0x00000000070472ca */ /* 0x000fe200000e0000 */
[----:B------:R-:W-:Y:S01]  /*0be0*/  ULDC UR9, c[0x0][0x634] ;  /* 0x00018d0000097ab9 */ /* 0x000fe20000000800 */
[----:B------:R-:W-:-:S11]  /*0bf0*/  R2UR UR13, R6 ;  /* 0x00000000060d72ca */ /* 0x000fd600000e0000 */
[----:B------:R-:W-:-:S04]  /*0c00*/  UIADD3 UR9, UP0, UR4, UR9, URZ ;  /* 0x0000000904097290 */ /* 0x000fc8000ff1e03f */
[----:B------:R-:W-:-:S04]  /*0c10*/  UIADD3.X UR13, URZ, UR13, URZ, UP0, !UPT ;  /* 0x0000000d3f0d7290 */ /* 0x000fc800087fe43f */
[----:B------:R-:W-:-:S04]  /*0c20*/  UIMAD.WIDE.U32 UR4, UR13, UR16, URZ ;  /* 0x000000100d0472a5 */ /* 0x000fc8000f8e003f */
[----:B------:R-:W-:Y:S02]  /*0c30*/  UIMAD.WIDE.U32 UR6, UP0, UR9, UR17, UR4 ;  /* 0x00000011090672a5 */ /* 0x000fe4000f800004 */
[----:B------:R-:W-:Y:S02]  /*0c40*/  UIMAD.WIDE.U32 UR4, UR9, UR16, URZ ;  /* 0x00000010090472a5 */ /* 0x000fe4000f8e003f */
[----:B------:R-:W-:Y:S02]  /*0c50*/  UIADD3.X UR15, URZ, URZ, URZ, UP0, !UPT ;  /* 0x0000003f3f0f7290 */ /* 0x000fe400087fe43f */
[----:B------:R-:W-:Y:S01]  /*0c60*/  UIADD3 URZ, UP0, UR5, UR6, URZ ;  /* 0x00000006053f7290 */ /* 0x000fe2000ff1e03f */
[----:B------:R-:W-:-:S03]  /*0c70*/  UMOV UR14, UR7 ;  /* 0x00000007000e7c82 */ /* 0x000fc60008000000 */
[----:B------:R-:W-:-:S12]  /*0c80*/  UIMAD.WIDE.U32.X UR4, UR13, UR17, UR14, UP0 ;  /* 0x000000110d0472a5 */ /* 0x000fd800080e040e */
.L_x_9:
[----:B------:R-:W-:Y:S01]  /*0c90*/  USHF.R.U64 UR51, UR4, UR18, UR5 ;  /* 0x0000001204337299 */ /* 0x000fe20008001205 */
[----:B------:R-:W-:Y:S01]  /*0ca0*/  R2UR UR7, R6 ;  /* 0x00000000060772ca */ /* 0x000fe200000e0000 */
[----:B------:R-:W-:Y:S02]  /*0cb0*/  USHF.R.U32.HI UR4, URZ, UR18, UR5 ;  /* 0x000000123f047299 */ /* 0x000fe40008011605 */
[----:B------:R-:W-:Y:S01]  /*0cc0*/  UIADD3 UR5, UP0, URZ, -UR51, URZ ;  /* 0x800000333f057290 */ /* 0x000fe2000ff1e03f */
[----:B------:R-:W-:Y:S01]  /*0cd0*/  ULDC.64 UR14, c[0x0][0x620] ;  /* 0x00018800000e7ab9 */ /* 0x000fe20000000a00 */
[----:B------:R-:W-:Y:S02]  /*0ce0*/  UMOV UR6, UR19 ;  /* 0x0000001300067c82 */ /* 0x000fe40008000000 */
[----:B------:R-:W-:Y:S01]  /*0cf0*/  UIADD3.X UR4, URZ, ~UR4, URZ, UP0, !UPT ;  /* 0x800000043f047290 */ /* 0x000fe200087fe43f */
[----:B------:R-:W-:Y:S01]  /*0d00*/  ULDC UR9, c[0x0][0x618] ;  /* 0x0001860000097ab9 */ /* 0x000fe20000000800 */
[----:B------:R-:W-:-:S02]  /*0d10*/  UIMAD UR12, UR11, UR12, UR10 ;  /* 0x0000000c0b0c72a4 */ /* 0x000fc4000f8e020a */
[----:B------:R-:W-:Y:S02]  /*0d20*/  UIMAD UR4, UR4, UR14, URZ ;  /* 0x0000000e040472a4 */ /* 0x000fe4000f8e023f */
[----:B------:R-:W-:Y:S02]  /*0d30*/  UIMAD.WIDE.U32 UR6, UR5, UR14, UR6 ;  /* 0x0000000e050672a5 */ /* 0x000fe4000f8e0006 */
[----:B------:R-:W-:Y:S01]  /*0d40*/  UIMAD UR4, UR5, UR15, UR4 ;  /* 0x0000000f050472a4 */ /* 0x000fe2000f8e0204 */
[----:B------:R-:W-:Y:S01]  /*0d50*/  ULDC UR10, c[0x0][0x608] ;  /* 0x00018200000a7ab9 */ /* 0x000fe20000000800 */
[----:B------:R-:W-:Y:S02]  /*0d60*/  ULDC UR18, c[0x0][0x658] ;  /* 0x0001960000127ab9 */ /* 0x000fe40000000800 */
[----:B------:R-:W-:Y:S01]  /*0d70*/  UIADD3 UR7, UR7, UR4, URZ ;  /* 0x0000000407077290 */ /* 0x000fe2000fffe03f */
[----:B------:R-:W-:Y:S02]  /*0d80*/  UMOV UR11, 0xffffffff ;  /* 0xffffffff000b7882 */ /* 0x000fe40000000000 */
[----:B------:R-:W-:Y:S01]  /*0d90*/  ULDC.64 UR4, c[0x0][0x640] ;  /* 0x0001900000047ab9 */ /* 0x000fe20000000a00 */
[----:B------:R-:W-:Y:S01]  /*0da0*/  USHF.R.U64 UR16, UR6, UR9, UR7 ;  /* 0x0000000906107299 */ /* 0x000fe20008001207 */
[----:B------:R-:W-:Y:S01]  /*0db0*/  ISETP.NE.U32.AND P0, PT, RZ, UR4, PT ;  /* 0x00000004ff007c0c */ /* 0x000fe2000bf05070 */
[----:B------:R-:W-:-:S02]  /*0dc0*/  USHF.R.U32.HI UR7, URZ, UR9, UR7 ;  /* 0x000000093f077299 */ /* 0x000fc40008011607 */
[----:B------:R-:W-:Y:S01]  /*0dd0*/  USHF.L.U32 UR6, UR11, UR18, URZ ;  /* 0x000000120b067299 */ /* 0x000fe2000800063f */
[----:B------:R-:W-:Y:S01]  /*0de0*/  ISETP.NE.AND.EX P0, PT, RZ, UR5, PT, P0 ;  /* 0x00000005ff007c0c */ /* 0x000fe2000bf05300 */
[----:B------:R-:W-:Y:S02]  /*0df0*/  USHF.R.U64 UR22, UR16, UR10, UR7 ;  /* 0x0000000a10167299 */ /* 0x000fe40008001207 */
[----:B------:R-:W-:Y:S02]  /*0e00*/  USHF.R.U32.HI UR7, URZ, UR10, UR7 ;  /* 0x0000000a3f077299 */ /* 0x000fe40008011607 */
[----:B------:R-:W-:Y:S02]  /*0e10*/  UISETP.NE.AND UP1, UPT, UR37, URZ, UPT ;  /* 0x0000003f2500728c */ /* 0x000fe4000bf25270 */
[----:B------:R-:W-:Y:S01]  /*0e20*/  USHF.R.U64 UR23, UR22, UR18, UR7 ;  /* 0x0000001216177299 */ /* 0x000fe20008001207 */
[----:B------:R-:W-:Y:S01]  /*0e30*/  ULDC UR17, c[0x0][0x600] ;  /* 0x0001800000117ab9 */ /* 0x000fe20000000800 */
[----:B------:R-:W-:-:S02]  /*0e40*/  ULOP3.LUT UR13, URZ, UR6, URZ, 0x33, !UPT ;  /* 0x000000063f0d7292 */ /* 0x000fc4000f8e333f */
[----:B------:R-:W-:Y:S02]  /*0e50*/  UIADD3 UR15, UR17, -0x1, URZ ;  /* 0xffffffff110f7890 */ /* 0x000fe4000fffe03f */
[----:B------:R-:W-:Y:S02]  /*0e60*/  USEL UR12, UR8, UR12, !UP1 ;  /* 0x0000000c080c7287 */ /* 0x000fe4000c800000 */
[----:B------:R-:W-:Y:S01]  /*0e70*/  USHF.R.U32.HI UR7, URZ, UR18, UR7 ;  /* 0x000000123f077299 */ /* 0x000fe20008011607 */
[----:B------:R-:W-:Y:S01]  /*0e80*/  ULDC UR19, c[0x0][0x648] ;  /* 0x0001920000137ab9 */ /* 0x000fe20000000800 */
[----:B------:R-:W-:Y:S01]  /*0e90*/  ULDC UR20, c[0x0][0x638] ;  /* 0x00018e0000147ab9 */ /* 0x000fe20000000800 */
[----:B------:R-:W-:Y:S01]  /*0ea0*/  UMOV UR21, 0x1 ;  /* 0x0000000100157882 */ /* 0x000fe20000000000 */
[----:B------:R-:W-:Y:S01]  /*0eb0*/  UMOV UR6, UR23 ;  /* 0x0000001700067c82 */ /* 0x000fe20008000000 */
[----:B------:R-:W-:Y:S07]  /*0ec0*/  @!P0 BRA `(.L_x_10) ;  /* 0x0000000000308947 */ /* 0x000fee0003800000 */
[----:B------:R-:W-:Y:S02]  /*0ed0*/  ULDC UR10, c[0x0][0x64c] ;  /* 0x00019300000a7ab9 */ /* 0x000fe40000000800 */
        /* <DEDUP_REMOVED lines=8> */
[----:B------:R-:W-:-:S07]  /*0f60*/  UIMAD.WIDE.U32.X UR4, UR14, UR5, UR10, UP0 ;  /* 0x000000050e0472a5 */ /* 0x000fce00080e040a */
[----:B------:R-:W-:Y:S01]  /*0f70*/  UMOV UR6, UR4 ;  /* 0x0000000400067c82 */ /* 0x000fe20008000000 */
[----:B------:R-:W-:-:S05]  /*0f80*/  UMOV UR7, UR5 ;  /* 0x0000000500077c82 */ /* 0x000fca0008000000 */
.L_x_10:
[----:B------:R-:W-:Y:S01]  /*0f90*/  USHF.R.U64 UR5, UR6, UR19, UR7 ;  /* 0x0000001306057299 */ /* 0x000fe20008001207 */
[----:B------:R-:W-:Y:S01]  /*0fa0*/  IMAD.MOV.U32 R0, RZ, RZ, 0x1 ;  /* 0x00000001ff007424 */ /* 0x000fe200078e00ff */
[----:B------:R-:W-:Y:S02]  /*0fb0*/  USHF.L.U32 UR4, UR21, UR18, URZ ;  /* 0x0000001215047299 */ /* 0x000fe4000800063f */
[----:B------:R-:W-:Y:S02]  /*0fc0*/  ULOP3.LUT UR13, UR22, UR13, URZ, 0xc0, !UPT ;  /* 0x0000000d160d7292 */ /* 0x000fe4000f8ec03f */
[----:B------:R-:W-:Y:S02]  /*0fd0*/  UIADD3 UR6, -UR5, URZ, URZ ;  /* 0x0000003f05067290 */ /* 0x000fe4000fffe13f */
[----:B------:R-:W-:Y:S02]  /*0fe0*/  UIMAD UR13, UR4, UR5, UR13 ;  /* 0x00000005040d72a4 */ /* 0x000fe4000f8e020d */
[----:B------:R-:W-:-:S02]  /*0ff0*/  ULOP3.LUT UR15, UR16, UR15, URZ, 0xc0, !UPT ;  /* 0x0000000f100f7292 */ /* 0x000fc4000f8ec03f */
[----:B------:R-:W-:Y:S01]  /*1000*/  UIMAD UR4, UR6, UR20, UR23 ;  /* 0x00000014060472a4 */ /* 0x000fe2000f8e0217 */
[----:B------:R-:W-:Y:S01]  /*1010*/  ULDC UR5, c[0x0][0x610] ;  /* 0x0001840000057ab9 */ /* 0x000fe20000000800 */
[----:B------:R-:W-:Y:S02]  /*1020*/  UISETP.NE.AND UP0, UPT, UR37, URZ, UPT ;  /* 0x0000003f2500728c */ /* 0x000fe4000bf05270 */
[----:B------:R-:W-:Y:S02]  /*1030*/  UIMAD UR12, UR13, UR5, UR12 ;  /* 0x000000050d0c72a4 */ /* 0x000fe4000f8e020c */
[----:B------:R-:W-:-:S04]  /*1040*/  UIMAD UR4, UR4, UR17, UR15 ;  /* 0x00000011040472a4 */ /* 0x000fc8000f8e020f */
[----:B------:R-:W-:Y:S02]  /*1050*/  USEL UR52, UR4, UR12, !UP0 ;  /* 0x0000000c04347287 */ /* 0x000fe4000c000000 */
[----:B------:R-:W-:-:S12]  /*1060*/  USEL UR53, UR12, UR4, !UP0 ;  /* 0x000000040c357287 */ /* 0x000fd8000c000000 */
.L_x_8:
[----:B------:R-:W-:-:S08]  /*1070*/  NOP ;  /* 0x0000000000007918 */ /* 0x000fd00000000000 */
[----:B------:R-:W0:Y:S02]  /*1080*/  USETMAXREG.TRY_ALLOC.CTAPOOL UP0, 0xf0 ;  /* 0x000000f0000079c8 */ /* 0x000e240008000600 */
[----:B0-----:R-:W-:-:S13]  /*1090*/  PLOP3.LUT P0, PT, PT, PT, UP0, 0x80, 0x0 ;  /* 0x000000000000781c */ /* 0x001fda0003f0f008 */
[----:B------:R-:W-:Y:S05]  /*10a0*/  @!P0 BRA `(.L_x_8) ;  /* 0xfffffffc00f08947 */ /* 0x000fea000383ffff */
[----:B------:R-:W-:Y:S01]  /*10b0*/  ULDC.64 UR4, c[0x0][0x598] ;  /* 0x0001660000047ab9 */ /* 0x000fe20000000a00 */
[----:B------:R-:W-:Y:S01]  /*10c0*/  ULDC.64 UR56, c[0x0][0x208] ;  /* 0x0000820000387ab9 */ /* 0x000fe20000000a00 */
[----:B------:R-:W-:-:S04]  /*10d0*/  ISETP.NE.U32.AND P0, PT, RZ, UR4, PT ;  /* 0x00000004ff007c0c */ /* 0x000fc8000bf05070 */
[----:B------:R-:W-:-:S13]  /*10e0*/  ISETP.NE.AND.EX P0, PT, RZ, UR5, PT, P0 ;  /* 0x00000005ff007c0c */ /* 0x000fda000bf05300 */
[----:B------:R-:W-:Y:S05]  /*10f0*/  @!P0 BRA `(.L_x_11) ;  /* 0x00000000001c8947 */ /* 0x000fea0003800000 */
[----:B------:R-:W0:Y:S02]  /*1100*/  LDC.64 R2, c[0x0][0x598] ;  /* 0x00016600ff027b82 */ /* 0x000e240000000a00 */
[----:B0-----:R-:W2:Y:S02]  /*1110*/  LDG.E.64 R2, desc[UR56][R2.64] ;  /* 0x0000003802027981 */ /* 0x001ea4000c1e1b00 */
[----:B--2---:R-:W-:-:S04]  /*1120*/  ISETP.NE.U32.AND P0, PT, R2, RZ, PT ;  /* 0x000000ff0200720c */ /* 0x004fc80003f05070 */
[----:B------:R-:W-:-:S13]  /*1130*/  ISETP.NE.AND.EX P0, PT, R3, RZ, PT, P0 ;  /* 0x000000ff0300720c */ /* 0x000fda0003f05300 */
[----:B------:R-:W-:Y:S05]  /*1140*/  @!P0 BRA `(.L_x_11) ;  /* 0x0000000000088947 */ /* 0x000fea0003800000 */
[----:B------:R0:W5:Y:S01]  /*1150*/  LD.E R17, desc[UR56][R2.64] ;  /* 0x0000003802117980 */ /* 0x000162000c101900 */
[----:B------:R-:W-:Y:S05]  /*1160*/  BRA `(.L_x_12) ;  /* 0x0000000000247947 */ /* 0x000fea0003800000 */
.L_x_11:
[----:B------:R-:W-:Y:S02]  /*1170*/  ULDC.64 UR4, c[0x0][0x588] ;  /* 0x0001620000047ab9 */ /* 0x000fe40000000a00 */
[----:B------:R-:W-:-:S04]  /*1180*/  ISETP.NE.U32.AND P0, PT, RZ, UR4, PT ;  /* 0x00000004ff007c0c */ /* 0x000fc8000bf05070 */
[----:B------:R-:W-:-:S13]  /*1190*/  ISETP.NE.AND.EX P0, PT, RZ, UR5, PT, P0 ;  /* 0x00000005ff007c0c */ /* 0x000fda000bf05300 */
[----:B------:R-:W-:Y:S05]  /*11a0*/  @!P0 BRA `(.L_x_13) ;  /* 0x00000000000c8947 */ /* 0x000fea0003800000 */
[----:B------:R-:W0:Y:S02]  /*11b0*/  LDC.64 R2, c[0x0][0x588] ;  /* 0x00016200ff027b82 */ /* 0x000e240000000a00 */
[----:B0-----:R2:W5:Y:S01]  /*11c0*/  LDG.E R17, desc[UR56][R2.64] ;  /* 0x0000003802117981 */ /* 0x001562000c1e1900 */
[----:B------:R-:W-:Y:S05]  /*11d0*/  BRA `(.L_x_12) ;  /* 0x0000000000087947 */ /* 0x000fea0003800000 */
.L_x_13:
[----:B------:R-:W-:Y:S02]  /*11e0*/  ULDC UR4, c[0x0][0x580] ;  /* 0x0001600000047ab9 */ /* 0x000fe40000000800 */
[----:B------:R-:W-:-:S07]  /*11f0*/  IMAD.U32 R17, RZ, RZ, UR4 ;  /* 0x00000004ff117e24 */ /* 0x000fce000f8e00ff */
.L_x_12:
[----:B------:R-:W-:Y:S02]  /*1200*/  ULDC.64 UR4, c[0x0][0x5a0] ;  /* 0x0001680000047ab9 */ /* 0x000fe40000000a00 */
[----:B------:R-:W-:-:S04]  /*1210*/  ISETP.NE.U32.AND P0, PT, RZ, UR4, PT ;  /* 0x00000004ff007c0c */ /* 0x000fc8000bf05070 */
[----:B------:R-:W-:-:S13]  /*1220*/  ISETP.NE.AND.EX P0, PT, RZ, UR5, PT, P0 ;  /* 0x00000005ff007c0c */ /* 0x000fda000bf05300 */
[----:B------:R-:W-:Y:S05]  /*1230*/  @!P0 BRA `(.L_x_14) ;  /* 0x00000000001c8947 */ /* 0x000fea0003800000 */
[----:B0-2---:R-:W0:Y:S02]  /*1240*/  LDC.64 R2, c[0x0][0x5a0] ;  /* 0x00016800ff027b82 */ /* 0x005e240000000a00 */
[----:B0-----:R-:W2:Y:S02]  /*1250*/  LDG.E.64 R2, desc[UR56][R2.64] ;  /* 0x0000003802027981 */ /* 0x001ea4000c1e1b00 */
[----:B--2---:R-:W-:-:S04]  /*1260*/  ISETP.NE.U32.AND P0, PT, R2, RZ, PT ;  /* 0x000000ff0200720c */ /* 0x004fc80003f05070 */
[----:B------:R-:W-:-:S13]  /*1270*/  ISETP.NE.AND.EX P0, PT, R3, RZ, PT, P0 ;  /* 0x000000ff0300720c */ /* 0x000fda0003f05300 */
[----:B------:R-:W-:Y:S05]  /*1280*/  @!P0 BRA `(.L_x_14) ;  /* 0x0000000000088947 */ /* 0x000fea0003800000 */
[----:B------:R0:W5:Y:S01]  /*1290*/  LD.E R18, desc[UR56][R2.64] ;  /* 0x0000003802127980 */ /* 0x000162000c101900 */
[----:B------:R-:W-:Y:S05]  /*12a0*/  BRA `(.L_x_15) ;  /* 0x0000000000247947 */ /* 0x000fea0003800000 */
.L_x_14:
[----:B------:R-:W-:Y:S02]  /*12b0*/  ULDC.64 UR4, c[0x0][0x590] ;  /* 0x0001640000047ab9 */ /* 0x000fe40000000a00 */
[----:B------:R-:W-:-:S04]  /*12c0*/  ISETP.NE.U32.AND P0, PT, RZ, UR4, PT ;  /* 0x00000004ff007c0c */ /* 0x000fc8000bf05070 */
[----:B------:R-:W-:-:S13]  /*12d0*/  ISETP.NE.AND.EX P0, PT, RZ, UR5, PT, P0 ;  /* 0x00000005ff007c0c */ /* 0x000fda000bf05300 */
[----:B------:R-:W-:Y:S05]  /*12e0*/  @!P0 BRA `(.L_x_16) ;  /* 0x00000000000c8947 */ /* 0x000fea0003800000 */
[----:B------:R-:W3:Y:S02]  /*12f0*/  LDC.64 R18, c[0x0][0x590] ;  /* 0x00016400ff127b82 */ /* 0x000ee40000000a00 */
[----:B---3--:R3:W5:Y:S01]  /*1300*/  LDG.E R18, desc[UR56][R18.64] ;  /* 0x0000003812127981 */ /* 0x008762000c1e1900 */
[----:B------:R-:W-:Y:S05]  /*1310*/  BRA `(.L_x_15) ;  /* 0x0000000000087947 */ /* 0x000fea0003800000 */
.L_x_16:
[----:B------:R-:W-:Y:S02]  /*1320*/  ULDC UR4, c[0x0][0x584] ;  /* 0x0001610000047ab9 */ /* 0x000fe40000000800 */
[----:B------:R-:W-:-:S07]  /*1330*/  IMAD.U32 R18, RZ, RZ, UR4 ;  /* 0x00000004ff127e24 */ /* 0x000fce000f8e00ff */
.L_x_15:
[----:B------:R-:W-:-:S13]  /*1340*/  LOP3.LUT P0, RZ, R0, 0xff, RZ, 0xc0, !PT ;  /* 0x000000ff00ff7812 */ /* 0x000fda000780c0ff */
[----:B------:R-:W-:Y:S05]  /*1350*/  @!P0 EXIT ;  /* 0x000000000000894d */ /* 0x000fea0003800000 */
[----:B------:R-:W-:Y:S01]  /*1360*/  ULDC UR4, c[0x0][0x28c] ;  /* 0x0000a30000047ab9 */ /* 0x000fe20000000800 */
[----:B------:R-:W-:Y:S01]  /*1370*/  ULDC.64 UR6, c[0x0][0x5c8] ;  /* 0x0001720000067ab9 */ /* 0x000fe20000000a00 */
[----:B------:R-:W-:Y:S02]  /*1380*/  UIADD3 UR4, UR4, 0x3f, URZ ;  /* 0x0000003f04047890 */ /* 0x000fe4000fffe03f */
[----:B------:R-:W-:Y:S02]  /*1390*/  USHF.L.U64.HI UR38, UR6, 0x7, UR7 ;  /* 0x0000000706267899 */ /* 0x000fe40008010207 */
[----:B------:R-:W-:Y:S02]  /*13a0*/  USHF.R.S32.HI UR5, URZ, 0x1f, UR4 ;  /* 0x0000001f3f057899 */ /* 0x000fe40008011404 */
[----:B------:R-:W-:Y:S02]  /*13b0*/  USHF.L.U32 UR39, UR6, 0x7, URZ ;  /* 0x0000000706277899 */ /* 0x000fe4000800063f */
[----:B------:R-:W-:-:S02]  /*13c0*/  ULEA.HI UR5, UR5, UR4, URZ, 0x6 ;  /* 0x0000000405057291 */ /* 0x000fc4000f8f303f */
[----:B------:R-:W-:Y:S02]  /*13d0*/  USHF.L.U64.HI UR40, UR6, 0x3, UR7 ;  /* 0x0000000306287899 */ /* 0x000fe40008010207 */
[----:B------:R-:W-:Y:S02]  /*13e0*/  USHF.L.U32 UR41, UR6, 0x3, URZ ;  /* 0x0000000306297899 */ /* 0x000fe4000800063f */
[----:B------:R-:W-:Y:S02]  /*13f0*/  USHF.L.U64.HI UR42, UR6, 0x8, UR7 ;  /* 0x00000008062a7899 */ /* 0x000fe40008010207 */
[----:B------:R-:W-:Y:S02]  /*1400*/  USHF.L.U32 UR43, UR6, 0x8, URZ ;  /* 0x00000008062b7899 */ /* 0x000fe4000800063f */
[----:B------:R-:W-:Y:S01]  /*1410*/  USHF.R.S32.HI UR50, URZ, 0x6, UR5 ;  /* 0x000000063f327899 */ /* 0x000fe20008011405 */
[----:B------:R-:W-:Y:S01]  /*1420*/  UMOV UR49, URZ ;  /* 0x0000003f00317c82 */ /* 0x000fe20008000000 */
[----:B------:R-:W-:-:S10]  /*1430*/  UMOV UR48, URZ ;  /* 0x0000003f00307c82 */ /* 0x000fd40008000000 */
.L_x_200:
[----:B------:R-:W4:Y:S01]  /*1440*/  S2R R0, SR_TID.X ;  /* 0x0000000000007919 */ /* 0x000f220000002100 */
[----:B0-----:R-:W0:Y:S01]  /*1450*/  S2UR UR7, SR_CgaCtaId ;  /* 0x00000000000779c3 */ /* 0x001e220000008800 */
[----:B------:R-:W-:Y:S02]  /*1460*/  UMOV UR6, 0x400 ;  /* 0x0000040000067882 */ /* 0x000fe40000000000 */
[----:B0-----:R-:W-:Y:S01]  /*1470*/  ULEA UR6, UR7, UR6, 0x18 ;  /* 0x0000000607067291 */ /* 0x001fe2000f8ec03f */
[----:B----4-:R-:W-:-:S04]  /*1480*/  LOP3.LUT R0, R0, 0x80, RZ, 0xc0, !PT ;  /* 0x0000008000007812 */ /* 0x010fc800078ec0ff */
[----:B------:R-:W-:-:S06]  /*1490*/  SHF.R.U32.HI R0, RZ, 0x7, R0 ;  /* 0x00000007ff007819 */ /* 0x000fcc0000011600 */
[----:B------:R-:W0:Y:S02]  /*14a0*/  SHFL.IDX PT, R0, R0, RZ, 0x1f ;  /* 0x00001fff00007589 */ /* 0x000e2400000e0000 */
[----:B0-----:R-:W-:-:S13]  /*14b0*/  R2UR UR4, R0 ;  /* 0x00000000000472ca */ /* 0x001fda00000e0000 */
[----:B------:R-:W-:-:S04]  /*14c0*/  ULEA.HI UR5, UR4, UR4, URZ, 0x1 ;  /* 0x0000000404057291 */ /* 0x000fc8000f8f083f */
[----:B------:R-:W-:-:S04]  /*14d0*/  ULOP3.LUT UR5, UR5, 0xffffe, URZ, 0xc0, !UPT ;  /* 0x000ffffe05057892 */ /* 0x000fc8000f8ec03f */
[----:B------:R-:W-:-:S03]  /*14e0*/  UIADD3 UR5, UR4, -UR5, URZ ;  /* 0x8000000504057290 */ /* 0x000fc6000fffe03f */
[----:B------:R-:W-:Y:S01]  /*14f0*/  ULDC UR4, c[0x0][0x28c] ;  /* 0x0000a30000047ab9 */ /* 0x000fe20000000800 */
[----:B------:R-:W-:Y:S01]  /*1500*/  ULEA UR5, UR5, UR6, 0xc ;  /* 0x0000000605057291 */ /* 0x000fe2000f8e603f */
[----:B------:R-:W-:-:S03]  /*1510*/  ISETP.LT.AND P0, PT, RZ, UR4, PT ;  /* 0x00000004ff007c0c */ /* 0x000fc6000bf01270 */
[----:B------:R-:W-:-:S04]  /*1520*/  UIADD3 UR5, UR5, 0x100, URZ ;  /* 0x0000010005057890 */ /* 0x000fc8000fffe03f */
[----:B------:R-:W-:-:S04]  /*1530*/  USHF.R.U32.HI UR5, URZ, 0x4, UR5 ;  /* 0x000000043f057899 */ /* 0x000fc80008011605 */
[----:B------:R-:W-:Y:S02]  /*1540*/  ULOP3.LUT UR54, UR5, 0x3fff, URZ, 0xc0, !UPT ;  /* 0x00003fff05367892 */ /* 0x000fe4000f8ec03f */
[----:B------:R-:W-:Y:S10]  /*1550*/  @P0 BRA `(.L_x_17) ;  /* 0x0000000000400947 */ /* 0x000ff40003800000 */
[----:B------:R-:W-:Y:S01]  /*1560*/  MOV R0, 0x0 ;  /* 0x0000000000007802 */ /* 0x000fe20000000f00 */
[----:B------:R-:W-:Y:S01]  /*1570*/  ULDC.64 UR4, c[0x4][0x68] ;  /* 0x01001a0000047ab9 */ /* 0x000fe20000000a00 */
[----:B------:R-:W-:Y:S01]  /*1580*/  ULDC.64 UR6, c[0x4][0x8] ;  /* 0x0100020000067ab9 */ /* 0x000fe20000000a00 */
[----:B------:R-:W-:Y:S01]  /*1590*/  IMAD.U32 R4, RZ, RZ, UR4 ;  /* 0x00000004ff047e24 */ /* 0x000fe2000f8e00ff */
[----:B--2---:R0:W2:Y:S01]  /*15a0*/  LDC.64 R2, c[0x4][R0] ;  /* 0x0100000000027b82 */ /* 0x0040a20000000a00 */
[----:B------:R-:W-:Y:S01]  /*15b0*/  IMAD.U32 R5, RZ, RZ, UR5 ;  /* 0x00000005ff057e24 */ /* 0x000fe2000f8e00ff */
[----:B------:R-:W-:Y:S01]  /*15c0*/  ULDC.64 UR4, c[0x4][0x70] ;  /* 0x01001c0000047ab9 */ /* 0x000fe20000000a00 */
[----:B------:R-:W-:Y:S02]  /*15d0*/  IMAD.U32 R10, RZ, RZ, UR6 ;  /* 0x00000006ff0a7e24 */ /* 0x000fe4000f8e00ff */
[----:B-1----:R-:W-:Y:S02]  /*15e0*/  IMAD.U32 R6, RZ, RZ, UR4 ;  /* 0x00000004ff067e24 */ /* 0x002fe4000f8e00ff */
[----:B------:R-:W-:-:S02]  /*15f0*/  IMAD.U32 R7, RZ, RZ, UR5 ;  /* 0x00000005ff077e24 */ /* 0x000fc4000f8e00ff */
[----:B------:R-:W-:Y:S02]  /*1600*/  IMAD.U32 R11, RZ, RZ, UR7 ;  /* 0x00000007ff0b7e24 */ /* 0x000fe4000f8e00ff */
[----:B------:R-:W-:Y:S02]  /*1610*/  IMAD.MOV.U32 R8, RZ, RZ, 0x1e1 ;  /* 0x000001e1ff087424 */ /* 0x000fe400078e00ff */
[----:B------:R-:W-:Y:S02]  /*1620*/  IMAD.MOV.U32 R12, RZ, RZ, 0x1 ;  /* 0x00000001ff0c7424 */ /* 0x000fe400078e00ff */
[----:B0-----:R-:W-:-:S07]  /*1630*/  IMAD.MOV.U32 R13, RZ, RZ, RZ ;  /* 0x000000ffff0d7224 */ /* 0x001fce00078e00ff */
[----:B------:R-:W-:-:S07]  /*1640*/  LEPC R20, `(.L_x_17) ;  /* 0x000000001014794e */ /* 0x000fce0000000000 */
[----:B--23-5:R-:W-:Y:S05]  /*1650*/  CALL.ABS.NOINC R2 ;  /* 0x0000000002007343 */ /* 0x02cfea0003c00000 */
.L_x_17:
[----:B------:R-:W-:-:S06]  /*1660*/  ULOP3.LUT UR4, UR36, 0x1, URZ, 0xfc, !UPT ;  /* 0x0000000124047892 */ /* 0x000fcc000f8efc3f */
[----:B------:R-:W-:-:S05]  /*1670*/  IMAD.U32 R0, RZ, RZ, UR4 ;  /* 0x00000004ff007e24 */ /* 0x000fca000f8e00ff */
[----:B------:R-:W-:-:S13]  /*1680*/  ISETP.NE.AND P0, PT, R0, 0x3, PT ;  /* 0x000000030000780c */ /* 0x000fda0003f05270 */
[----:B------:R-:W-:Y:S05]  /*1690*/  @!P0 BRA `(.L_x_18) ;  /* 0x0000000000048947 */ /* 0x000fea0003800000 */
[----:B------:R-:W-:Y:S01]  /*16a0*/  BPT.TRAP 0x1 ;  /* 0x000000040000795c */ /* 0x000fe20000300000 */
.L_x_18:
[----:B------:R-:W0:Y:S01]  /*16b0*/  S2UR UR5, SR_CgaCtaId ;  /* 0x00000000000579c3 */ /* 0x000e220000008800 */
[----:B------:R-:W-:Y:S01]  /*16c0*/  UMOV UR4, 0x400 ;  /* 0x0000040000047882 */ /* 0x000fe20000000000 */
[----:B--2---:R-:W-:Y:S02]  /*16d0*/  IMAD.U32 R2, RZ, RZ, UR49 ;  /* 0x00000031ff027e24 */ /* 0x004fe4000f8e00ff */
[----:B------:R-:W-:-:S03]  /*16e0*/  IMAD.U32 R3, RZ, RZ, UR48 ;  /* 0x00000030ff037e24 */ /* 0x000fc6000f8e00ff */
[----:B------:R-:W-:Y:S01]  /*16f0*/  SHF.L.U32 R2, R2, 0x1f, RZ ;  /* 0x0000001f02027819 */ /* 0x000fe200000006ff */
[----:B0-----:R-:W-:-:S06]  /*1700*/  ULEA UR4, UR5, UR4, 0x18 ;  /* 0x0000000405047291 */ /* 0x001fcc000f8ec03f */
[----:B------:R-:W-:-:S04]  /*1710*/  IMAD.U32 R0, RZ, RZ, UR4 ;  /* 0x00000004ff007e24 */ /* 0x000fc8000f8e00ff */
[----:B------:R-:W-:-:S04]  /*1720*/  IMAD R3, R3, 0x8, R0 ;  /* 0x0000000803037824 */ /* 0x000fc800078e0200 */
[----:B------:R0:W2:Y:S01]  /*1730*/  SYNCS.PHASECHK.TRANS64.TRYWAIT P1, [R3+URZ], R2 ;  /* 0x00000002030075a7 */ /* 0x0000a2000802017f */
[----:B------:R-:W-:Y:S05]  /*1740*/  @!P0 BRA `(.L_x_19) ;  /* 0x0000000000048947 */ /* 0x000fea0003800000 */
[----:B------:R-:W-:Y:S01]  /*1750*/  BPT.TRAP 0x1 ;  /* 0x000000040000795c */ /* 0x000fe20000300000 */
.L_x_19:
[----:B--2---:R-:W-:Y:S05]  /*1760*/  @P1 BRA `(.L_x_20) ;  /* 0x0000000000081947 */ /* 0x004fea0003800000 */
[----:B------:R-:W2:Y:S02]  /*1770*/  SYNCS.PHASECHK.TRANS64.TRYWAIT P1, [R3+URZ], R2 ;  /* 0x00000002030075a7 */ /* 0x000ea4000802017f */
[----:B--2---:R-:W-:Y:S05]  /*1780*/  @!P1 BRA `(.L_x_21) ;  /* 0x00000268008c9947 */ /* 0x004fea0003800000 */
.L_x_20:
[----:B------:R-:W-:-:S04]  /*1790*/  UISETP.LT.AND UP0, UPT, UR50, 0x1, UPT ;  /* 0x000000013200788c */ /* 0x000fc8000bf01270 */
[----:B------:R-:W-:-:S06]  /*17a0*/  USEL UR4, UR50, 0x1, UP0 ;  /* 0x0000000132047887 */ /* 0x000fcc0008000000 */
[----:B0-2---:R-:W-:Y:S01]  /*17b0*/  IMAD.U32 R3, RZ, RZ, UR4 ;  /* 0x00000004ff037e24 */ /* 0x005fe2000f8e00ff */
[----:B------:R-:W-:Y:S05]  /*17c0*/  WARPSYNC.ALL ;  /* 0x0000000000007948 */ /* 0x000fea0003800000 */
[----:B------:R-:W-:-:S04]  /*17d0*/  IADD3 R3, -R3, UR50, RZ ;  /* 0x0000003203037c10 */ /* 0x000fc8000fffe1ff */
[----:B------:R-:W-:Y:S02]  /*17e0*/  ISETP.GE.AND P1, PT, R3, 0x1, PT ;  /* 0x000000010300780c */ /* 0x000fe40003f26270 */
[----:B------:R-:W-:Y:S01]  /*17f0*/  R2UR UR4, R0 ;  /* 0x00000000000472ca */ /* 0x000fe200000e0000 */
[----:B------:R-:W-:Y:S01]  /*1800*/  ULOP3.LUT UR54, UR54, 0x10000, URZ, 0xfc, !UPT ;  /* 0x0001000036367892 */ /* 0x000fe2000f8efc3f */
[----:B------:R-:W-:Y:S01]  /*1810*/  WARPGROUP.ARRIVE ;  /* 0x00000000000079c5 */ /* 0x000fe20000000000 */
[----:B------:R-:W-:Y:S01]  /*1820*/  UMOV UR5, 0x80000020 ;  /* 0x8000002000057882 */ /* 0x000fe20000000000 */
[----:B------:R-:W-:Y:S01]  /*1830*/  UMOV UR7, 0x80000020 ;  /* 0x8000002000077882 */ /* 0x000fe20000000000 */
[----:B------:R-:W-:Y:S01]  /*1840*/  ULEA UR58, UR48, UR54, 0xb ;  /* 0x00000036303a7291 */ /* 0x000fe2000f8e583f */
[----:B------:R3:W-:Y:S01]  /*1850*/  STL [R1+0x4b8], R19 ;  /* 0x0004b81301007387 */ /* 0x0007e20000100800 */
[----:B------:R-:W-:Y:S01]  /*1860*/  UMOV UR17, UR5 ;  /* 0x0000000500117c82 */ /* 0x000fe20008000000 */
[----:B------:R-:W-:Y:S01]  /*1870*/  UMOV UR19, 0x80000020 ;  /* 0x8000002000137882 */ /* 0x000fe20000000000 */
[----:B------:R-:W-:Y:S01]  /*1880*/  UMOV UR13, UR5 ;  /* 0x00000005000d7c82 */ /* 0x000fe20008000000 */
[----:B-----5:R0:W-:Y:S01]  /*1890*/  STL [R1+0x4b4], R18 ;  /* 0x0004b41201007387 */ /* 0x0201e20000100800 */
[----:B------:R-:W-:Y:S01]  /*18a0*/  UMOV UR15, 0x80000020 ;  /* 0x80000020000f7882 */ /* 0x000fe20000000000 */
[----:B------:R-:W-:Y:S01]  /*18b0*/  UMOV UR9, UR5 ;  /* 0x0000000500097c82 */ /* 0x000fe20008000000 */
[----:B------:R-:W-:Y:S01]  /*18c0*/  UIADD3 UR4, UR4, 0x20100, URZ ;  /* 0x0002010004047890 */ /* 0x000fe2000fffe03f */
[----:B------:R2:W-:Y:S01]  /*18d0*/  STL [R1+0x4b0], R17 ;  /* 0x0004b01101007387 */ /* 0x0005e20000100800 */
[----:B------:R-:W-:Y:S01]  /*18e0*/  UMOV UR11, 0x80000020 ;  /* 0x80000020000b7882 */ /* 0x000fe20000000000 */
[----:B------:R-:W-:Y:S01]  /*18f0*/  UMOV UR29, UR5 ;  /* 0x00000005001d7c82 */ /* 0x000fe20008000000 */
[----:B------:R-:W-:Y:S01]  /*1900*/  USHF.R.U32.HI UR4, URZ, 0x4, UR4 ;  /* 0x000000043f047899 */ /* 0x000fe20008011604 */
[----:B------:R4:W-:Y:S01]  /*1910*/  STL [R1+0x4ac], R16 ;  /* 0x0004ac1001007387 */ /* 0x0009e20000100800 */
[----:B------:R-:W-:Y:S01]  /*1920*/  UMOV UR31, 0x80000020 ;  /* 0x80000020001f7882 */ /* 0x000fe20000000000 */
[----:B------:R-:W-:Y:S01]  /*1930*/  UMOV UR25, UR5 ;  /* 0x0000000500197c82 */ /* 0x000fe20008000000 */
[----:B------:R-:W-:Y:S01]  /*1940*/  ULOP3.LUT UR4, UR4, 0x3fff, URZ, 0xc0, !UPT ;  /* 0x00003fff04047892 */ /* 0x000fe2000f8ec03f */
[----:B------:R4:W-:Y:S01]  /*1950*/  STL [R1+0x4a8], R3 ;  /* 0x0004a80301007387 */ /* 0x0009e20000100800 */
[----:B------:R-:W-:Y:S01]  /*1960*/  UMOV UR27, 0x80000020 ;  /* 0x80000020001b7882 */ /* 0x000fe20000000000 */
[----:B------:R-:W-:Y:S01]  /*1970*/  UMOV UR21, UR5 ;  /* 0x0000000500157c82 */ /* 0x000fe20008000000 */
[----:B------:R-:W-:Y:S01]  /*1980*/  ULOP3.LUT UR55, UR4, 0x10000, URZ, 0xfc, !UPT ;  /* 0x0001000004377892 */ /* 0x000fe2000f8efc3f */
[----:B------:R4:W-:Y:S01]  /*1990*/  STL [R1+0x4bc], R0 ;  /* 0x0004bc0001007387 */ /* 0x0009e20000100800 */
[----:B------:R-:W-:Y:S01]  /*19a0*/  UMOV UR23, 0x80000020 ;  /* 0x8000002000177882 */ /* 0x000fe20000000000 */
[----:B------:R-:W-:Y:S01]  /*19b0*/  UMOV UR4, UR58 ;  /* 0x0000003a00047c82 */ /* 0x000fe20008000000 */
[----:B------:R-:W-:Y:S01]  /*19c0*/  UIMAD UR59, UR48, 0x380, UR55 ;  /* 0x00000380303b78a4 */ /* 0x000fe2000f8e0237 */
[----:B------:R-:W-:Y:S01]  /*19d0*/  UMOV UR16, UR4 ;  /* 0x0000000400107c82 */ /* 0x000fe20008000000 */
[----:B------:R-:W-:-:S02]  /*19e0*/  UMOV UR12, UR4 ;  /* 0x00000004000c7c82 */ /* 0x000fc40008000000 */
[----:B------:R-:W-:Y:S02]  /*19f0*/  UIADD3 UR18, UR59, 0x80, URZ ;  /* 0x000000803b127890 */ /* 0x000fe4000fffe03f */
[----:B------:R-:W-:Y:S02]  /*1a00*/  UIADD3 UR14, UR59, 0x100, URZ ;  /* 0x000001003b0e7890 */ /* 0x000fe4000fffe03f */
[----:B------:R-:W-:Y:S01]  /*1a10*/  UMOV UR6, UR59 ;  /* 0x0000003b00067c82 */ /* 0x000fe20008000000 */
[----:B------:R-:W-:Y:S01]  /*1a20*/  UIADD3 UR10, UR59, 0x180, URZ ;  /* 0x000001803b0a7890 */ /* 0x000fe2000fffe03f */
[----:B------:R-:W-:Y:S01]  /*1a30*/  IGMMA.64x32x32.S8.S8 R24, gdesc[UR4], RZ, !UPT, gsb0 ;  /* 0x01200000041879f1 */ /* 0x000fe2000c0410ff */
[----:B------:R-:W-:Y:S01]  /*1a40*/  UMOV UR8, UR4 ;  /* 0x0000000400087c82 */ /* 0x000fe20008000000 */
[----:B------:R-:W-:Y:S01]  /*1a50*/  UIADD3 UR30, UR59, 0x200, URZ ;  /* 0x000002003b1e7890 */ /* 0x000fe2000fffe03f */
[----:B------:R-:W-:Y:S01]  /*1a60*/  UMOV UR28, UR4 ;  /* 0x00000004001c7c82 */ /* 0x000fe20008000000 */
[----:B------:R-:W-:Y:S01]  /*1a70*/  UIADD3 UR26, UR59, 0x280, URZ ;  /* 0x000002803b1a7890 */ /* 0x000fe2000fffe03f */
[----:B------:R-:W-:Y:S01]  /*1a80*/  UMOV UR24, UR4 ;  /* 0x0000000400187c82 */ /* 0x000fe20008000000 */
[----:B------:R-:W-:Y:S01]  /*1a90*/  UIADD3 UR22, UR59, 0x300, URZ ;  /* 0x000003003b167890 */ /* 0x000fe2000fffe03f */
[----:B------:R-:W-:Y:S01]  /*1aa0*/  UMOV UR20, UR4 ;  /* 0x0000000400147c82 */ /* 0x000fe20008000000 */
[----:B------:R-:W-:Y:S01]  /*1ab0*/  UIADD3 UR32, UR58, 0x400, URZ ;  /* 0x000004003a207890 */ /* 0x000fe2000fffe03f */
[----:B------:R-:W-:Y:S01]  /*1ac0*/  UMOV UR34, UR6 ;  /* 0x0000000600227c82 */ /* 0x000fe20008000000 */
[----:B------:R-:W-:Y:S01]  /*1ad0*/  UMOV UR35, UR7 ;  /* 0x0000000700237c82 */ /* 0x000fe20008000000 */
[----:B------:R-:W-:Y:S01]  /*1ae0*/  UMOV UR33, 0x80000020 ;  /* 0x8000002000217882 */ /* 0x000fe20000000000 */
[----:B------:R-:W-:-:S02]  /*1af0*/  WARPGROUP.DEPBAR.LE gsb0, 0x0 ;  /* 0x00008000000079c5 */ /* 0x000fc40000010000 */
[----:B------:R-:W-:Y:S02]  /*1b00*/  IMAD.MOV.U32 R10, RZ, RZ, R32 ;  /* 0x000000ffff0a7224 */ /* 0x000fe400078e0020 */
[----:B------:R-:W-:Y:S02]  /*1b10*/  IMAD.MOV.U32 R9, RZ, RZ, R33 ;  /* 0x000000ffff097224 */ /* 0x000fe400078e0021 */
[----:B------:R-:W-:Y:S02]  /*1b20*/  IMAD.MOV.U32 R8, RZ, RZ, R34 ;  /* 0x000000ffff087224 */ /* 0x000fe400078e0022 */
[----:B-1----:R-:W-:Y:S02]  /*1b30*/  IMAD.MOV.U32 R7, RZ, RZ, R35 ;  /* 0x000000ffff077224 */ /* 0x002fe400078e0023 */
[----:B------:R-:W-:Y:S02]  /*1b40*/  IMAD.MOV.U32 R6, RZ, RZ, R36 ;  /* 0x000000ffff067224 */ /* 0x000fe400078e0024 */
[----:B------:R-:W-:-:S02]  /*1b50*/  IMAD.MOV.U32 R5, RZ, RZ, R37 ;  /* 0x000000ffff057224 */ /* 0x000fc400078e0025 */
[----:B------:R-:W-:Y:S02]  /*1b60*/  IMAD.MOV.U32 R4, RZ, RZ, R38 ;  /* 0x000000ffff047224 */ /* 0x000fe400078e0026 */
[----:B------:R-:W-:Y:S02]  /*1b70*/  IMAD.MOV.U32 R2, RZ, RZ, R39 ;  /* 0x000000ffff027224 */ /* 0x000fe400078e0027 */
[----:B------:R-:W-:Y:S01]  /*1b80*/  WARPGROUP.ARRIVE ;  /* 0x00000000000079c5 */ /* 0x000fe20000000000 */
[----:B------:R-:W-:Y:S02]  /*1b90*/  IMAD.MOV.U32 R22, RZ, RZ, R24 ;  /* 0x000000ffff167224 */ /* 0x000fe400078e0018 */
[----:B------:R-:W-:Y:S02]  /*1ba0*/  IMAD.MOV.U32 R21, RZ, RZ, R25 ;  /* 0x000000ffff157224 */ /* 0x000fe400078e0019 */
[----:B------:R-:W-:Y:S01]  /*1bb0*/  IMAD.MOV.U32 R20, RZ, RZ, R26 ;  /* 0x000000ffff147224 */ /* 0x000fe200078e001a */
[----:B------:R-:W-:Y:S01]  /*1bc0*/  IGMMA.64x32x32.S8.S8 R32, gdesc[UR16], RZ, !UPT, gsb0 ;  /* 0x01200000102079f1 */ /* 0x000fe2000c0410ff */
[----:B------:R-:W-:-:S02]  /*1bd0*/  IMAD.MOV.U32 R15, RZ, RZ, R27 ;  /* 0x000000ffff0f7224 */ /* 0x000fc400078e001b */
[----:B------:R-:W-:Y:S02]  /*1be0*/  IMAD.MOV.U32 R14, RZ, RZ, R28 ;  /* 0x000000ffff0e7224 */ /* 0x000fe400078e001c */
[----:B------:R-:W-:Y:S02]  /*1bf0*/  IMAD.MOV.U32 R13, RZ, RZ, R29 ;  /* 0x000000ffff0d7224 */ /* 0x000fe400078e001d */
[----:B------:R-:W-:Y:S02]  /*1c00*/  IMAD.MOV.U32 R12, RZ, RZ, R30 ;  /* 0x000000ffff0c7224 */ /* 0x000fe400078e001e */
[----:B------:R-:W-:Y:S01]  /*1c10*/  IMAD.MOV.U32 R11, RZ, RZ, R31 ;  /* 0x000000ffff0b7224 */ /* 0x000fe200078e001f */
[----:B------:R-:W-:Y:S02]  /*1c20*/  WARPGROUP.DEPBAR.LE gsb0, 0x0 ;  /* 0x00008000000079c5 */ /* 0x000fe40000010000 */
[----:B------:R-:W-:Y:S01]  /*1c30*/  IMAD.MOV.U32 R30, RZ, RZ, R32 ;  /* 0x000000ffff1e7224 */ /* 0x000fe200078e0020 */
[----:B------:R1:W-:Y:S01]  /*1c40*/  STL.64 [R1+0x2b8], R46 ;  /* 0x0002b82e01007387 */ /* 0x0003e20000100a00 */
[----:B------:R-:W-:-:S02]  /*1c50*/  IMAD.MOV.U32 R29, RZ, RZ, R45 ;  /* 0x000000ffff1d7224 */ /* 0x000fc400078e002d */
[----:B------:R-:W-:Y:S02]  /*1c60*/  IMAD.MOV.U32 R28, RZ, RZ, R44 ;  /* 0x000000ffff1c7224 */ /* 0x000fe400078e002c */
[----:B------:R-:W-:Y:S02]  /*1c70*/  IMAD.MOV.U32 R27, RZ, RZ, R43 ;  /* 0x000000ffff1b7224 */ /* 0x000fe400078e002b */
[----:B------:R-:W-:Y:S02]  /*1c80*/  IMAD.MOV.U32 R26, RZ, RZ, R42 ;  /* 0x000000ffff1a7224 */ /* 0x000fe400078e002a */
[----:B------:R-:W-:Y:S02]  /*1c90*/  IMAD.MOV.U32 R25, RZ, RZ, R41 ;  /* 0x000000ffff197224 */ /* 0x000fe400078e0029 */
[----:B------:R-:W-:Y:S02]  /*1ca0*/  IMAD.MOV.U32 R24, RZ, RZ, R40 ;  /* 0x000000ffff187224 */ /* 0x000fe400078e0028 */
[----:B------:R-:W-:-:S02]  /*1cb0*/  IMAD.MOV.U32 R23, RZ, RZ, R39 ;  /* 0x000000ffff177224 */ /* 0x000fc400078e0027 */
[----:B---3--:R-:W-:Y:S02]  /*1cc0*/  IMAD.MOV.U32 R19, RZ, RZ, R38 ;  /* 0x000000ffff137224 */ /* 0x008fe400078e0026 */
[----:B0-----:R-:W-:Y:S02]  /*1cd0*/  IMAD.MOV.U32 R18, RZ, RZ, R37 ;  /* 0x000000ffff127224 */ /* 0x001fe400078e0025 */
[----:B--2---:R-:W-:Y:S02]  /*1ce0*/  IMAD.MOV.U32 R17, RZ, RZ, R36 ;  /* 0x000000ffff117224 */ /* 0x004fe400078e0024 */
[----:B----4-:R-:W-:Y:S02]  /*1cf0*/  IMAD.MOV.U32 R16, RZ, RZ, R35 ;  /* 0x000000ffff107224 */ /* 0x010fe400078e0023 */
[----:B------:R-:W-:Y:S02]  /*1d00*/  IMAD.MOV.U32 R3, RZ, RZ, R34 ;  /* 0x000000ffff037224 */ /* 0x000fe400078e0022 */
[----:B------:R-:W-:-:S02]  /*1d10*/  IMAD.MOV.U32 R0, RZ, RZ, R33 ;  /* 0x000000ffff007224 */ /* 0x000fc400078e0021 */
[----:B-1----:R-:W-:-:S06]  /*1d20*/  WARPGROUP.ARRIVE ;  /* 0x00000000000079c5 */ /* 0x002fcc0000000000 */
[----:B------:R-:W-:Y:S03]  /*1d30*/  IGMMA.64x32x32.S8.S8 R32, gdesc[UR12], RZ, !UPT, gsb0 ;  /* 0x012000000c2079f1 */ /* 0x000fe6000c0410ff */
[----:B------:R-:W-:Y:S02]  /*1d40*/  WARPGROUP.DEPBAR.LE gsb0, 0x0 ;  /* 0x00008000000079c5 */ /* 0x000fe40000010000 */
[----:B------:R-:W-:Y:S04]  /*1d50*/  STL.64 [R1+0x180], R32 ;  /* 0x0001802001007387 */ /* 0x000fe80000100a00 */
[----:B------:R-:W-:Y:S04]  /*1d60*/  STL.64 [R1+0x188], R34 ;  /* 0x0001882201007387 */ /* 0x000fe80000100a00 */
[----:B------:R-:W-:Y:S04]  /*1d70*/  STL.64 [R1+0x190], R36 ;  /* 0x0001902401007387 */ /* 0x000fe80000100a00 */
[----:B------:R-:W-:Y:S04]  /*1d80*/  STL.64 [R1+0x198], R38 ;  /* 0x0001982601007387 */ /* 0x000fe80000100a00 */
[----:B------:R-:W-:Y:S04]  /*1d90*/  STL.64 [R1+0x1a0], R40 ;  /* 0x0001a02801007387 */ /* 0x000fe80000100a00 */
[----:B------:R-:W-:Y:S04]  /*1da0*/  STL.64 [R1+0x1a8], R42 ;  /* 0x0001a82a01007387 */ /* 0x000fe80000100a00 */
[----:B------:R-:W-:Y:S04]  /*1db0*/  STL.64 [R1+0x1b0], R44 ;  /* 0x0001b02c01007387 */ /* 0x000fe80000100a00 */
[----:B------:R0:W-:Y:S02]  /*1dc0*/  STL.64 [R1+0x1b8], R46 ;  /* 0x0001b82e01007387 */ /* 0x0001e40000100a00 */
[----:B0-----:R-:W-:-:S06]  /*1dd0*/  WARPGROUP.ARRIVE ;  /* 0x00000000000079c5 */ /* 0x001fcc0000000000 */
[----:B------:R-:W-:Y:S01]  /*1de0*/  IGMMA.64x32x32.S8.S8 R32, gdesc[UR8], RZ, !UPT, gsb0 ;  /* 0x01200000082079f1 */ /* 0x000fe2000c0410ff */
[----:B------:R-:W-:Y:S02]  /*1df0*/  UIADD3 UR8, UR58, 0x200, URZ ;  /* 0x000002003a087890 */ /* 0x000fe4000fffe03f */
[----:B------:R-:W-:Y:S02]  /*1e00*/  WARPGROUP.DEPBAR.LE gsb0, 0x0 ;  /* 0x00008000000079c5 */ /* 0x000fe40000010000 */
[----:B------:R-:W-:Y:S01]  /*1e10*/  WARPGROUP.ARRIVE ;  /* 0x00000000000079c5 */ /* 0x000fe20000000000 */
[----:B------:R-:W-:Y:S04]  /*1e20*/  STL.64 [R1+0x80], R32 ;  /* 0x0000802001007387 */ /* 0x000fe80000100a00 */
[----:B------:R-:W-:Y:S01]  /*1e30*/  STL.64 [R1+0x88], R34 ;  /* 0x0000882201007387 */ /* 0x000fe20000100a00 */
[----:B------:R-:W-:Y:S03]  /*1e40*/  IGMMA.64x32x32.S8.S8 R200, gdesc[UR28], RZ, !UPT, gsb0 ;  /* 0x012000001cc879f1 */ /* 0x000fe6000c0410ff */
[----:B------:R-:W-:Y:S04]  /*1e50*/  STL.64 [R1+0x90], R36 ;  /* 0x0000902401007387 */ /* 0x000fe80000100a00 */
[----:B------:R-:W-:Y:S04]  /*1e60*/  STL.64 [R1+0x98], R38 ;  /* 0x0000982601007387 */ /* 0x000fe80000100a00 */
[----:B------:R-:W-:Y:S04]  /*1e70*/  STL.64 [R1+0xa0], R40 ;  /* 0x0000a02801007387 */ /* 0x000fe80000100a00 */
[----:B------:R-:W-:Y:S04]  /*1e80*/  STL.64 [R1+0xa8], R42 ;  /* 0x0000a82a01007387 */ /* 0x000fe80000100a00 */
[----:B------:R-:W-:Y:S04]  /*1e90*/  STL.64 [R1+0xb0], R44 ;  /* 0x0000b02c01007387 */ /* 0x000fe80000100a00 */
[----:B------:R0:W-:Y:S01]  /*1ea0*/  STL.64 [R1+0xb8], R46 ;  /* 0x0000b82e01007387 */ /* 0x0001e20000100a00 */
[----:B------:R-:W-:-:S02]  /*1eb0*/  WARPGROUP.DEPBAR.LE gsb0, 0x0 ;  /* 0x00008000000079c5 */ /* 0x000fc40000010000 */
[----:B------:R-:W-:Y:S01]  /*1ec0*/  WARPGROUP.ARRIVE ;  /* 0x00000000000079c5 */ /* 0x000fe20000000000 */
[----:B------:R-:W-:Y:S04]  /*1ed0*/  STL [R1+0x790], R200 ;  /* 0x000790c801007387 */ /* 0x000fe80000100800 */
[----:B------:R-:W-:Y:S01]  /*1ee0*/  STL [R1+0x78c], R201 ;  /* 0x00078cc901007387 */ /* 0x000fe20000100800 */
[----:B------:R-:W-:Y:S03]  /*1ef0*/  IGMMA.64x32x32.S8.S8 R136, gdesc[UR24], RZ, !UPT, gsb0 ;  /* 0x01200000188879f1 */ /* 0x000fe6000c0410ff */
[----:B------:R-:W-:Y:S04]  /*1f00*/  STL [R1+0x788], R202 ;  /* 0x000788ca01007387 */ /* 0x000fe80000100800 */
        /* <DEDUP_REMOVED lines=12> */
[----:B------:R-:W-:Y:S01]  /*1fd0*/  STL [R1+0x754], R215 ;  /* 0x000754d701007387 */ /* 0x000fe20000100800 */
[----:B------:R-:W-:-:S02]  /*1fe0*/  WARPGROUP.DEPBAR.LE gsb0, 0x0 ;  /* 0x00008000000079c5 */ /* 0x000fc40000010000 */
[----:B------:R-:W-:Y:S01]  /*1ff0*/  WARPGROUP.ARRIVE ;  /* 0x00000000000079c5 */ /* 0x000fe20000000000 */
[----:B------:R-:W-:Y:S04]  /*2000*/  STL [R1+0x750], R136 ;  /* 0x0007508801007387 */ /* 0x000fe80000100800 */
[----:B------:R-:W-:Y:S01]  /*2010*/  STL [R1+0x74c], R137 ;  /* 0x00074c8901007387 */ /* 0x000fe20000100800 */
[----:B------:R-:W-:Y:S01]  /*2020*/  IGMMA.64x32x32.S8.S8 R72, gdesc[UR20], RZ, !UPT, gsb0 ;  /* 0x01200000144879f1 */ /* 0x000fe2000c0410ff */
[----:B------:R-:W-:Y:S01]  /*2030*/  UMOV UR20, UR8 ;  /* 0x0000000800147c82 */ /* 0x000fe20008000000 */
[----:B------:R-:W-:Y:S01]  /*2040*/  UMOV UR21, 0x80000020 ;  /* 0x8000002000157882 */ /* 0x000fe20000000000 */
[----:B------:R-:W-:Y:S01]  /*2050*/  UMOV UR24, UR20 ;  /* 0x0000001400187c82 */ /* 0x000fe20008000000 */
[----:B------:R-:W-:Y:S01]  /*2060*/  UMOV UR25, UR21 ;  /* 0x0000001500197c82 */ /* 0x000fe20008000000 */
[----:B------:R-:W-:Y:S01]  /*2070*/  UMOV UR28, UR20 ;  /* 0x00000014001c7c82 */ /* 0x000fe20008000000 */
[----:B------:R-:W-:Y:S01]  /*2080*/  UMOV UR29, UR21 ;  /* 0x00000015001d7c82 */ /* 0x000fe20008000000 */
[----:B------:R-:W-:Y:S01]  /*2090*/  STL [R1+0x748], R138 ;  /* 0x0007488a01007387 */ /* 0x000fe20000100800 */
        /* <DEDUP_REMOVED lines=9> */
[----:B------:R-:W-:-:S02]  /*2130*/  UMOV UR5, UR21 ;  /* 0x0000001500057c82 */ /* 0x000fc40008000000 */
        /* <DEDUP_REMOVED lines=16> */
[----:B------:R-:W-:Y:S02]  /*2240*/  UIADD3 UR20, UR58, 0x600, URZ ;  /* 0x000006003a147890 */ /* 0x000fe4000fffe03f */
[----:B------:R-:W-:Y:S01]  /*2250*/  STL [R1+0x6b0], R74 ;  /* 0x0006b04a01007387 */ /* 0x000fe20000100800 */
[----:B------:R-:W-:-:S03]  /*2260*/  UMOV UR21, 0x80000020 ;  /* 0x8000002000157882 */ /* 0x000fc60000000000 */
        /* <DEDUP_REMOVED lines=19> */
[----:B------:R-:W-:Y:S01]  /*23a0*/  UMOV UR25, UR33 ;  /* 0x0000002100197c82 */ /* 0x000fe20008000000 */
        /* <DEDUP_REMOVED lines=36> */
[----:B0-----:R-:W-:Y:S01]  /*25f0*/  WARPGROUP.ARRIVE ;  /* 0x00000000000079c5 */ /* 0x001fe20000000000 */
        /* <DEDUP_REMOVED lines=19> */
[----:B------:R-:W-:-:S03]  /*2730*/  WARPGROUP.DEPBAR.LE gsb0, 0x0 ;  /* 0x00008000000079c5 */ /* 0x000fc60000010000 */
        /* <DEDUP_REMOVED lines=10> */
[----:B------:R-:W-:Y:S01]  /*27e0*/  UMOV UR12, UR32 ;  /* 0x00000020000c7c82 */ /* 0x000fe20008000000 */
[----:B------:R-:W-:Y:S01]  /*27f0*/  UMOV UR13, UR33 ;  /* 0x00000021000d7c82 */ /* 0x000fe20008000000 */
[----:B------:R-:W-:Y:S02]  /*2800*/  WARPGROUP.DEPBAR.LE gsb0, 0x0 ;  /* 0x00008000000079c5 */ /* 0x000fe40000010000 */
[----:B------:R-:W-:Y:S02]  /*2810*/  IMAD.MOV.U32 R72, RZ, RZ, R32 ;  /* 0x000000ffff487224 */ /* 0x000fe400078e0020 */
[----:B------:R-:W-:Y:S02]  /*2820*/  IMAD.MOV.U32 R73, RZ, RZ, R33 ;  /* 0x000000ffff497224 */ /* 0x000fe400078e0021 */
[----:B------:R-:W-:Y:S02]  /*2830*/  IMAD.MOV.U32 R74, RZ, RZ, R34 ;  /* 0x000000ffff4a7224 */ /* 0x000fe400078e0022 */
[----:B------:R-:W-:-:S02]  /*2840*/  IMAD.MOV.U32 R75, RZ, RZ, R35 ;  /* 0x000000ffff4b7224 */ /* 0x000fc400078e0023 */
[----:B------:R-:W-:Y:S02]  /*2850*/  IMAD.MOV.U32 R76, RZ, RZ, R36 ;  /* 0x000000ffff4c7224 */ /* 0x000fe400078e0024 */
[----:B------:R-:W-:Y:S02]  /*2860*/  IMAD.MOV.U32 R77, RZ, RZ, R37 ;  /* 0x000000ffff4d7224 */ /* 0x000fe400078e0025 */
        /* <DEDUP_REMOVED lines=46> */
[----:B------:R-:W-:-:S06]  /*2b50*/  WARPGROUP.ARRIVE ;  /* 0x00000000000079c5 */ /* 0x000fcc0000000000 */
[----:B------:R-:W-:Y:S01]  /*2b60*/  IGMMA.64x32x32.S8.S8 R32, gdesc[UR4], RZ, !UPT, gsb0 ;  /* 0x01200000042079f1 */ /* 0x000fe2000c0410ff */
[----:B------:R-:W-:Y:S01]  /*2b70*/  UIADD3 UR4, UR58, 0x2, URZ ;  /* 0x000000023a047890 */ /* 0x000fe2000fffe03f */
[----:B------:R-:W-:Y:S01]  /*2b80*/  UMOV UR5, 0x80000020 ;  /* 0x8000002000057882 */ /* 0x000fe20000000000 */
[----:B------:R-:W-:Y:S01]  /*2b90*/  UIADD3 UR46, UR59, 0x182, URZ ;  /* 0x000001823b2e7890 */ /* 0x000fe2000fffe03f */
[----:B------:R-:W-:Y:S01]  /*2ba0*/  UMOV UR45, UR5 ;  /* 0x00000005002d7c82 */ /* 0x000fe20008000000 */
[----:B------:R-:W-:-:S03]  /*2bb0*/  UMOV UR47, 0x80000020 ;  /* 0x80000020002f7882 */ /* 0x000fc60000000000 */
[----:B------:R-:W-:Y:S01]  /*2bc0*/  UMOV UR44, UR4 ;  /* 0x00000004002c7c82 */ /* 0x000fe20008000000 */
[----:B------:R-:W-:Y:S02]  /*2bd0*/  WARPGROUP.DEPBAR.LE gsb0, 0x0 ;  /* 0x00008000000079c5 */ /* 0x000fe40000010000 */
        /* <DEDUP_REMOVED lines=16> */
[----:B------:R-:W-:-:S06]  /*2ce0*/  WARPGROUP.ARRIVE ;  /* 0x00000000000079c5 */ /* 0x000fcc0000000000 */
        /* <DEDUP_REMOVED lines=20> */
[----:B------:R-:W-:-:S06]  /*2e30*/  WARPGROUP.ARRIVE ;  /* 0x00000000000079c5 */ /* 0x000fcc0000000000 */
[----:B------:R-:W-:Y:S01]  /*2e40*/  IGMMA.64x32x32.S8.S8 R32, gdesc[UR16], RZ, !UPT, gsb0 ;  /* 0x01200000102079f1 */ /* 0x000fe2000c0410ff */
[----:B------:R-:W-:Y:S01]  /*2e50*/  UMOV UR16, UR4 ;  /* 0x0000000400107c82 */ /* 0x000fe20008000000 */
[----:B------:R-:W-:Y:S01]  /*2e60*/  UMOV UR17, UR5 ;  /* 0x0000000500117c82 */ /* 0x000fe20008000000 */
[----:B------:R-:W-:Y:S02]  /*2e70*/  WARPGROUP.DEPBAR.LE gsb0, 0x0 ;  /* 0x00008000000079c5 */ /* 0x000fe40000010000 */
[----:B------:R-:W-:Y:S01]  /*2e80*/  IMAD.MOV.U32 R60, RZ, RZ, R32 ;  /* 0x000000ffff3c7224 */ /* 0x000fe200078e0020 */
[----:B------:R0:W-:Y:S01]  /*2e90*/  STL [R1+0x23c], R47 ;  /* 0x00023c2f01007387 */ /* 0x0001e20000100800 */
        /* <DEDUP_REMOVED lines=40> */
[----:B------:R-:W-:Y:S01]  /*3120*/  WARPGROUP.ARRIVE ;  /* 0x00000000000079c5 */ /* 0x000fe20000000000 */
[----:B------:R-:W-:Y:S02]  /*3130*/  IMAD.MOV.U32 R193, RZ, RZ, R40 ;  /* 0x000000ffffc17224 */ /* 0x000fe400078e0028 */
[----:B------:R-:W-:Y:S02]  /*3140*/  IMAD.MOV.U32 R194, RZ, RZ, R41 ;  /* 0x000000ffffc27224 */ /* 0x000fe400078e0029 */
[----:B------:R-:W-:Y:S01]  /*3150*/  IMAD.MOV.U32 R200, RZ, RZ, R42 ;  /* 0x000000ffffc87224 */ /* 0x000fe200078e002a */
[----:B------:R-:W-:Y:S01]  /*3160*/  IGMMA.64x32x32.S8.S8 R168, gdesc[UR28], RZ, !UPT, gsb0 ;  /* 0x012000001ca879f1 */ /* 0x000fe2000c0410ff */
[----:B------:R-:W-:Y:S01]  /*3170*/  IMAD.MOV.U32 R201, RZ, RZ, R43 ;  /* 0x000000ffffc97224 */ /* 0x000fe200078e002b */
[----:B------:R-:W-:Y:S01]  /*3180*/  UMOV UR28, UR20 ;  /* 0x00000014001c7c82 */ /* 0x000fe20008000000 */
[----:B------:R-:W-:Y:S01]  /*3190*/  IMAD.MOV.U32 R202, RZ, RZ, R44 ;  /* 0x000000ffffca7224 */ /* 0x000fe200078e002c */
[----:B------:R-:W-:Y:S01]  /*31a0*/  UMOV UR29, UR21 ;  /* 0x00000015001d7c82 */ /* 0x000fe20008000000 */
        /* <DEDUP_REMOVED lines=10> */
[----:B------:R-:W-:Y:S01]  /*3250*/  IMAD.MOV.U32 R192, RZ, RZ, R39 ;  /* 0x000000ffffc07224 */ /* 0x000fe200078e0027 */
[----:B------:R-:W-:Y:S02]  /*3260*/  WARPGROUP.DEPBAR.LE gsb0, 0x0 ;  /* 0x00008000000079c5 */ /* 0x000fe40000010000 */
[----:B------:R-:W-:Y:S01]  /*3270*/  WARPGROUP.ARRIVE ;  /* 0x00000000000079c5 */ /* 0x000fe20000000000 */
[----:B------:R0:W-:Y:S04]  /*3280*/  STL [R1+0x4fc], R168 ;  /* 0x0004fca801007387 */ /* 0x0001e80000100800 */
[----:B------:R1:W-:Y:S01]  /*3290*/  STL [R1+0x4f8], R169 ;  /* 0x0004f8a901007387 */ /* 0x0003e20000100800 */
[----:B------:R-:W-:Y:S01]  /*32a0*/  IGMMA.64x32x32.S8.S8 R104, gdesc[UR24], RZ, !UPT, gsb0 ;  /* 0x01200000186879f1 */ /* 0x000fe2000c0410ff */
[----:B------:R-:W-:Y:S01]  /*32b0*/  UMOV UR24, UR20 ;  /* 0x0000001400187c82 */ /* 0x000fe20008000000 */
[----:B------:R-:W-:Y:S01]  /*32c0*/  UMOV UR25, UR21 ;  /* 0x0000001500197c82 */ /* 0x000fe20008000000 */
[----:B------:R2:W-:Y:S01]  /*32d0*/  STL [R1+0x4f4], R170 ;  /* 0x0004f4aa01007387 */ /* 0x0005e20000100800 */
[----:B0-----:R-:W-:-:S03]  /*32e0*/  IMAD.MOV.U32 R168, RZ, RZ, R30 ;  /* 0x000000ffffa87224 */ /* 0x001fc600078e001e */
[----:B------:R0:W-:Y:S01]  /*32f0*/  STL [R1+0x4f0], R171 ;  /* 0x0004f0ab01007387 */ /* 0x0001e20000100800 */
[----:B-1----:R-:W-:-:S03]  /*3300*/  IMAD.MOV.U32 R169, RZ, RZ, R29 ;  /* 0x000000ffffa97224 */ /* 0x002fc600078e001d */
[----:B------:R1:W-:Y:S01]  /*3310*/  STL [R1+0x4ec], R172 ;  /* 0x0004ecac01007387 */ /* 0x0003e20000100800 */
[----:B--2---:R-:W-:-:S03]  /*3320*/  IMAD.MOV.U32 R170, RZ, RZ, R28 ;  /* 0x000000ffffaa7224 */ /* 0x004fc600078e001c */
        /* <DEDUP_REMOVED lines=18> */
[----:B------:R-:W-:Y:S01]  /*3450*/  STL [R1+0x4c4], R182 ;  /* 0x0004c4b601007387 */ /* 0x000fe20000100800 */
[----:B0-----:R-:W-:-:S03]  /*3460*/  IMAD.MOV.U32 R180, RZ, RZ, R3 ;  /* 0x000000ffffb47224 */ /* 0x001fc600078e0003 */
[----:B------:R-:W-:Y:S01]  /*3470*/  STL [R1+0x4c0], R183 ;  /* 0x0004c0b701007387 */ /* 0x000fe20000100800 */
[----:B-1----:R-:W-:Y:S01]  /*3480*/  IMAD.MOV.U32 R181, RZ, RZ, R0 ;  /* 0x000000ffffb57224 */ /* 0x002fe200078e0000 */
[----:B------:R-:W-:Y:S02]  /*3490*/  WARPGROUP.DEPBAR.LE gsb0, 0x0 ;  /* 0x00008000000079c5 */ /* 0x000fe40000010000 */
[----:B------:R-:W-:Y:S01]  /*34a0*/  WARPGROUP.ARRIVE ;  /* 0x00000000000079c5 */ /* 0x000fe20000000000 */
[----:B------:R-:W-:Y:S04]  /*34b0*/  STL.64 [R1+0x538], R118 ;  /* 0x0005387601007387 */ /* 0x000fe80000100a00 */
[----:B------:R-:W-:Y:S01]  /*34c0*/  STL.64 [R1+0x530], R116 ;  /* 0x0005307401007387 */ /* 0x000fe20000100a00 */
[----:B------:R-:W-:Y:S01]  /*34d0*/  IGMMA.64x32x32.S8.S8 R40, gdesc[UR32], RZ, !UPT, gsb0 ;  /* 0x01200000202879f1 */ /* 0x000fe2000c0410ff */
[----:B------:R-:W-:Y:S01]  /*34e0*/  UMOV UR32, UR20 ;  /* 0x0000001400207c82 */ /* 0x000fe20008000000 */
[----:B------:R-:W-:Y:S01]  /*34f0*/  UMOV UR33, UR21 ;  /* 0x0000001500217c82 */ /* 0x000fe20008000000 */
[----:B------:R-:W-:Y:S01]  /*3500*/  STL.64 [R1+0x528], R114 ;  /* 0x0005287201007387 */ /* 0x000fe20000100a00 */
[----:B------:R-:W-:Y:S01]  /*3510*/  UMOV UR34, UR18 ;  /* 0x0000001200227c82 */ /* 0x000fe20008000000 */
[----:B------:R-:W-:-:S02]  /*3520*/  UMOV UR35, UR19 ;  /* 0x0000001300237c82 */ /* 0x000fc40008000000 */
[----:B------:R-:W-:Y:S04]  /*3530*/  STL.64 [R1+0x520], R112 ;  /* 0x0005207001007387 */ /* 0x000fe80000100a00 */
[----:B------:R-:W-:Y:S04]  /*3540*/  STL.64 [R1+0x518], R110 ;  /* 0x0005186e01007387 */ /* 0x000fe80000100a00 */
[----:B------:R-:W-:Y:S04]  /*3550*/  STL.64 [R1+0x510], R108 ;  /* 0x0005106c01007387 */ /* 0x000fe80000100a00 */
[----:B------:R-:W-:Y:S04]  /*3560*/  STL.64 [R1+0x508], R106 ;  /* 0x0005086a01007387 */ /* 0x000fe80000100a00 */
[----:B------:R-:W-:Y:S01]  /*3570*/  STL.64 [R1+0x500], R104 ;  /* 0x0005006801007387 */ /* 0x000fe20000100a00 */
[----:B------:R-:W-:-:S02]  /*3580*/  WARPGROUP.DEPBAR.LE gsb0, 0x0 ;  /* 0x00008000000079c5 */ /* 0x000fc40000010000 */
[----:B------:R-:W-:Y:S01]  /*3590*/  WARPGROUP.ARRIVE ;  /* 0x00000000000079c5 */ /* 0x000fe20000000000 */
[----:B------:R0:W-:Y:S04]  /*35a0*/  STL.64 [R1+0x578], R54 ;  /* 0x0005783601007387 */ /* 0x0001e80000100a00 */
[----:B------:R1:W-:Y:S01]  /*35b0*/  STL.64 [R1+0x570], R52 ;  /* 0x0005703401007387 */ /* 0x0003e20000100a00 */
[----:B------:R-:W-:Y:S01]  /*35c0*/  IGMMA.64x32x32.S8.S8 R24, gdesc[UR20], RZ, !UPT, gsb0 ;  /* 0x01200000141879f1 */ /* 0x000fe2000c0410ff */
[----:B------:R-:W-:Y:S01]  /*35d0*/  UMOV UR22, UR26 ;  /* 0x0000001a00167c82 */ /* 0x000fe20008000000 */
[----:B------:R-:W-:Y:S01]  /*35e0*/  UMOV UR23, UR27 ;  /* 0x0000001b00177c82 */ /* 0x000fe20008000000 */
[----:B------:R2:W-:Y:S01]  /*35f0*/  STL.64 [R1+0x568], R50 ;  /* 0x0005683201007387 */ /* 0x0005e20000100a00 */
[----:B------:R-:W-:Y:S01]  /*3600*/  UMOV UR26, UR6 ;  /* 0x00000006001a7c82 */ /* 0x000fe20008000000 */
[----:B------:R-:W-:Y:S01]  /*3610*/  UMOV UR27, UR7 ;  /* 0x00000007001b7c82 */ /* 0x000fe20008000000 */
[----:B------:R-:W-:Y:S01]  /*3620*/  UMOV UR7, 0x80000020 ;  /* 0x8000002000077882 */ /* 0x000fe20000000000 */
[----:B------:R3:W-:Y:S01]  /*3630*/  STL.64 [R1+0x560], R48 ;  /* 0x0005603001007387 */ /* 0x0007e20000100a00 */
[----:B0-----:R-:W-:-:S02]  /*3640*/  IMAD.MOV.U32 R54, RZ, RZ, R6 ;  /* 0x000000ffff367224 */ /* 0x001fc400078e0006 */
[----:B------:R-:W-:Y:S01]  /*3650*/  IMAD.MOV.U32 R55, RZ, RZ, R5 ;  /* 0x000000ffff377224 */ /* 0x000fe200078e0005 */
[----:B------:R0:W-:Y:S01]  /*3660*/  STL.64 [R1+0x558], R46 ;  /* 0x0005582e01007387 */ /* 0x0001e20000100a00 */
[----:B-1----:R-:W-:Y:S02]  /*3670*/  IMAD.MOV.U32 R52, RZ, RZ, R8 ;  /* 0x000000ffff347224 */ /* 0x002fe400078e0008 */
[----:B------:R-:W-:Y:S01]  /*3680*/  IMAD.MOV.U32 R53, RZ, RZ, R7 ;  /* 0x000000ffff357224 */ /* 0x000fe200078e0007 */
[----:B------:R1:W-:Y:S01]  /*3690*/  STL.64 [R1+0x550], R44 ;  /* 0x0005502c01007387 */ /* 0x0003e20000100a00 */
[----:B--2---:R-:W-:Y:S02]  /*36a0*/  IMAD.MOV.U32 R50, RZ, RZ, R10 ;  /* 0x000000ffff327224 */ /* 0x004fe400078e000a */
[----:B------:R-:W-:Y:S01]  /*36b0*/  IMAD.MOV.U32 R51, RZ, RZ, R9 ;  /* 0x000000ffff337224 */ /* 0x000fe200078e0009 */
[----:B------:R2:W-:Y:S01]  /*36c0*/  STL.64 [R1+0x548], R42 ;  /* 0x0005482a01007387 */ /* 0x0005e20000100a00 */
[----:B---3--:R-:W-:-:S02]  /*36d0*/  IMAD.MOV.U32 R48, RZ, RZ, R12 ;  /* 0x000000ffff307224 */ /* 0x008fc400078e000c */
[----:B------:R-:W-:Y:S01]  /*36e0*/  IMAD.MOV.U32 R49, RZ, RZ, R11 ;  /* 0x000000ffff317224 */ /* 0x000fe200078e000b */
[----:B------:R3:W-:Y:S01]  /*36f0*/  STL.64 [R1+0x540], R40 ;  /* 0x0005402801007387 */ /* 0x0007e20000100a00 */
[----:B0-----:R-:W-:Y:S02]  /*3700*/  IMAD.MOV.U32 R46, RZ, RZ, R14 ;  /* 0x000000ffff2e7224 */ /* 0x001fe400078e000e */
[----:B------:R-:W-:Y:S02]  /*3710*/  IMAD.MOV.U32 R47, RZ, RZ, R13 ;  /* 0x000000ffff2f7224 */ /* 0x000fe400078e000d */
[----:B-1----:R-:W-:Y:S02]  /*3720*/  IMAD.MOV.U32 R44, RZ, RZ, R20 ;  /* 0x000000ffff2c7224 */ /* 0x002fe400078e0014 */
[----:B------:R-:W-:Y:S02]  /*3730*/  IMAD.MOV.U32 R45, RZ, RZ, R15 ;  /* 0x000000ffff2d7224 */ /* 0x000fe400078e000f */
[----:B--2---:R-:W-:-:S02]  /*3740*/  IMAD.MOV.U32 R42, RZ, RZ, R22 ;  /* 0x000000ffff2a7224 */ /* 0x004fc400078e0016 */
[----:B------:R-:W-:Y:S01]  /*3750*/  IMAD.MOV.U32 R43, RZ, RZ, R21 ;  /* 0x000000ffff2b7224 */ /* 0x000fe200078e0015 */
[----:B------:R-:W-:Y:S02]  /*3760*/  WARPGROUP.DEPBAR.LE gsb0, 0x0 ;  /* 0x00008000000079c5 */ /* 0x000fe40000010000 */
[----:B------:R-:W-:Y:S01]  /*3770*/  WARPGROUP.ARRIVE ;  /* 0x00000000000079c5 */ /* 0x000fe20000000000 */
[----:B------:R-:W-:Y:S04]  /*3780*/  STL.64 [R1+0x5b8], R38 ;  /* 0x0005b82601007387 */ /* 0x000fe80000100a00 */
[----:B------:R-:W-:Y:S01]  /*3790*/  STL.64 [R1+0x5b0], R36 ;  /* 0x0005b02401007387 */ /* 0x000fe20000100a00 */
[----:B------:R-:W-:Y:S01]  /*37a0*/  IGMMA.64x32x32.S8.S8 R88, gdesc[UR20], RZ, !UPT, gsb0 ;  /* 0x01200000145879f1 */ /* 0x000fe2000c0410ff */
[----:B------:R-:W-:-:S02]  /*37b0*/  UIADD3 UR22, UR59, 0x2, URZ ;  /* 0x000000023b167890 */ /* 0x000fc4000fffe03f */
[----:B------:R-:W-:Y:S01]  /*37c0*/  STL.64 [R1+0x5a8], R34 ;  /* 0x0005a82201007387 */ /* 0x000fe20000100a00 */
[----:B------:R-:W-:Y:S01]  /*37d0*/  UMOV UR19, 0x80000020 ;  /* 0x8000002000137882 */ /* 0x000fe20000000000 */
[----:B------:R-:W-:Y:S01]  /*37e0*/  UMOV UR20, UR4 ;  /* 0x0000000400147c82 */ /* 0x000fe20008000000 */
[----:B------:R-:W-:Y:S01]  /*37f0*/  UMOV UR21, UR5 ;  /* 0x0000000500157c82 */ /* 0x000fe20008000000 */
[----:B------:R-:W-:Y:S01]  /*3800*/  STL.64 [R1+0x5a0], R32 ;  /* 0x0005a02001007387 */ /* 0x000fe20000100a00 */
[----:B------:R-:W-:-:S03]  /*3810*/  UMOV UR6, UR22 ;  /* 0x0000001600067c82 */ /* 0x000fc60008000000 */
[----:B------:R-:W-:Y:S04]  /*3820*/  STL.64 [R1+0x598], R30 ;  /* 0x0005981e01007387 */ /* 0x000fe80000100a00 */
[----:B------:R-:W-:Y:S04]  /*3830*/  STL.64 [R1+0x590], R28 ;  /* 0x0005901c01007387 */ /* 0x000fe80000100a00 */
[----:B------:R-:W-:Y:S04]  /*3840*/  STL.64 [R1+0x588], R26 ;  /* 0x0005881a01007387 */ /* 0x000fe80000100a00 */
[----:B------:R0:W-:Y:S01]  /*3850*/  STL.64 [R1+0x580], R24 ;  /* 0x0005801801007387 */ /* 0x0001e20000100a00 */
[----:B------:R-:W-:-:S02]  /*3860*/  WARPGROUP.DEPBAR.LE gsb0, 0x0 ;  /* 0x00008000000079c5 */ /* 0x000fc40000010000 */
[----:B------:R-:W-:Y:S01]  /*3870*/  WARPGROUP.ARRIVE ;  /* 0x00000000000079c5 */ /* 0x000fe20000000000 */
[----:B------:R-:W-:Y:S04]  /*3880*/  STL.64 [R1+0x5f8], R102 ;  /* 0x0005f86601007387 */ /* 0x000fe80000100a00 */
[----:B------:R-:W-:Y:S01]  /*3890*/  STL.64 [R1+0x5f0], R100 ;  /* 0x0005f06401007387 */ /* 0x000fe20000100a00 */
[----:B------:R-:W-:Y:S01]  /*38a0*/  IGMMA.64x32x32.S8.S8 R152, gdesc[UR28], RZ, !UPT, gsb0 ;  /* 0x012000001c9879f1 */ /* 0x000fe2000c0410ff */
[----:B------:R-:W-:Y:S01]  /*38b0*/  UMOV UR23, 0x80000020 ;  /* 0x8000002000177882 */ /* 0x000fe20000000000 */
[----:B---3--:R-:W-:Y:S01]  /*38c0*/  IMAD.MOV.U32 R40, RZ, RZ, R204 ;  /* 0x000000ffff287224 */ /* 0x008fe200078e00cc */
[----:B------:R-:W-:Y:S01]  /*38d0*/  STL.64 [R1+0x5e8], R98 ;  /* 0x0005e86201007387 */ /* 0x000fe20000100a00 */
[----:B------:R-:W-:Y:S01]  /*38e0*/  IMAD.MOV.U32 R41, RZ, RZ, R205 ;  /* 0x000000ffff297224 */ /* 0x000fe200078e00cd */
[----:B------:R-:W-:Y:S01]  /*38f0*/  UMOV UR28, UR4 ;  /* 0x00000004001c7c82 */ /* 0x000fe20008000000 */
[----:B------:R-:W-:Y:S01]  /*3900*/  UMOV UR29, UR5 ;  /* 0x00000005001d7c82 */ /* 0x000fe20008000000 */
[----:B------:R-:W-:Y:S04]  /*3910*/  STL.64 [R1+0x5e0], R96 ;  /* 0x0005e06001007387 */ /* 0x000fe80000100a00 */
[----:B------:R-:W-:Y:S04]  /*3920*/  STL.64 [R1+0x5d8], R94 ;  /* 0x0005d85e01007387 */ /* 0x000fe80000100a00 */
[----:B------:R-:W-:Y:S04]  /*3930*/  STL.64 [R1+0x5d0], R92 ;  /* 0x0005d05c01007387 */ /* 0x000fe80000100a00 */
[----:B------:R-:W-:Y:S04]  /*3940*/  STL.64 [R1+0x5c8], R90 ;  /* 0x0005c85a01007387 */ /* 0x000fe80000100a00 */
[----:B------:R-:W-:Y:S01]  /*3950*/  STL.64 [R1+0x5c0], R88 ;  /* 0x0005c05801007387 */ /* 0x000fe20000100a00 */
[----:B------:R-:W-:-:S02]  /*3960*/  WARPGROUP.DEPBAR.LE gsb0, 0x0 ;  /* 0x00008000000079c5 */ /* 0x000fc40000010000 */
[----:B------:R-:W-:Y:S01]  /*3970*/  WARPGROUP.ARRIVE ;  /* 0x00000000000079c5 */ /* 0x000fe20000000000 */
[----:B------:R-:W-:Y:S04]  /*3980*/  STL.64 [R1+0x638], R166 ;  /* 0x000638a601007387 */ /* 0x000fe80000100a00 */
[----:B------:R-:W-:Y:S01]  /*3990*/  STL.64 [R1+0x630], R164 ;  /* 0x000630a401007387 */ /* 0x000fe20000100a00 */
[----:B------:R-:W-:Y:S01]  /*39a0*/  IGMMA.64x32x32.S8.S8 R216, gdesc[UR8], RZ, !UPT, gsb0 ;  /* 0x0120000008d879f1 */ /* 0x000fe2000c0410ff */
[----:B------:R-:W-:Y:S02]  /*39b0*/  UIADD3 UR8, UR59, 0x82, URZ ;  /* 0x000000823b087890 */ /* 0x000fe4000fffe03f */
[----:B------:R-:W-:Y:S01]  /*39c0*/  STL.64 [R1+0x628], R162 ;  /* 0x000628a201007387 */ /* 0x000fe20000100a00 */
[----:B------:R-:W-:-:S03]  /*39d0*/  UIADD3 UR9, UR59, 0x102, URZ ;  /* 0x000001023b097890 */ /* 0x000fc6000fffe03f */
[----:B------:R-:W-:Y:S04]  /*39e0*/  STL.64 [R1+0x620], R160 ;  /* 0x000620a001007387 */ /* 0x000fe80000100a00 */
[----:B------:R-:W-:Y:S04]  /*39f0*/  STL.64 [R1+0x618], R158 ;  /* 0x0006189e01007387 */ /* 0x000fe80000100a00 */
[----:B------:R-:W-:Y:S04]  /*3a00*/  STL.64 [R1+0x610], R156 ;  /* 0x0006109c01007387 */ /* 0x000fe80000100a00 */
[----:B------:R-:W-:Y:S04]  /*3a10*/  STL.64 [R1+0x608], R154 ;  /* 0x0006089a01007387 */ /* 0x000fe80000100a00 */
[----:B------:R-:W-:Y:S01]  /*3a20*/  STL.64 [R1+0x600], R152 ;  /* 0x0006009801007387 */ /* 0x000fe20000100a00 */
[----:B------:R-:W-:-:S02]  /*3a30*/  WARPGROUP.DEPBAR.LE gsb0, 0x0 ;  /* 0x00008000000079c5 */ /* 0x000fc40000010000 */
[----:B------:R-:W-:-:S06]  /*3a40*/  WARPGROUP.ARRIVE ;  /* 0x00000000000079c5 */ /* 0x000fcc0000000000 */
[----:B------:R-:W-:Y:S03]  /*3a50*/  IGMMA.64x32x32.S8.S8 R104, gdesc[UR12], RZ, !UPT, gsb0 ;  /* 0x012000000c6879f1 */ /* 0x000fe6000c0410ff */
[----:B------:R-:W-:Y:S02]  /*3a60*/  WARPGROUP.DEPBAR.LE gsb0, 0x0 ;  /* 0x00008000000079c5 */ /* 0x000fe40000010000 */
[----:B0-----:R-:W-:Y:S01]  /*3a70*/  WARPGROUP.ARRIVE ;  /* 0x00000000000079c5 */ /* 0x001fe20000000000 */
[----:B------:R-:W-:Y:S01]  /*3a80*/  STL.64 [R1+0xc0], R104 ;  /* 0x0000c06801007387 */ /* 0x000fe20000100a00 */
[----:B------:R-:W-:Y:S02]  /*3a90*/  IMAD.MOV.U32 R0, RZ, RZ, R109 ;  /* 0x000000ffff007224 */ /* 0x000fe400078e006d */
[----:B------:R-:W-:Y:S01]  /*3aa0*/  IMAD.MOV.U32 R19, RZ, RZ, R110 ;  /* 0x000000ffff137224 */ /* 0x000fe200078e006e */
[----:B------:R0:W-:Y:S01]  /*3ab0*/  STL.64 [R1+0xc8], R106 ;  /* 0x0000c86a01007387 */ /* 0x0001e20000100a00 */
[----:B------:R-:W-:Y:S01]  /*3ac0*/  IGMMA.64x32x32.S8.S8 R24, gdesc[UR32], RZ, !UPT, gsb0 ;  /* 0x01200000201879f1 */ /* 0x000fe2000c0410ff */
[----:B------:R-:W-:-:S02]  /*3ad0*/  IMAD.MOV.U32 R18, RZ, RZ, R111 ;  /* 0x000000ffff127224 */ /* 0x000fc400078e006f */
[----:B------:R-:W-:Y:S01]  /*3ae0*/  IMAD.MOV.U32 R17, RZ, RZ, R112 ;  /* 0x000000ffff117224 */ /* 0x000fe200078e0070 */
[----:B------:R1:W-:Y:S01]  /*3af0*/  STL [R1+0xd0], R108 ;  /* 0x0000d06c01007387 */ /* 0x0003e20000100800 */
[----:B------:R-:W-:Y:S02]  /*3b00*/  IMAD.MOV.U32 R16, RZ, RZ, R113 ;  /* 0x000000ffff107224 */ /* 0x000fe400078e0071 */
[----:B------:R-:W-:Y:S02]  /*3b10*/  IMAD.MOV.U32 R3, RZ, RZ, R114 ;  /* 0x000000ffff037224 */ /* 0x000fe400078e0072 */
[----:B------:R-:W-:Y:S02]  /*3b20*/  IMAD.MOV.U32 R235, RZ, RZ, R115 ;  /* 0x000000ffffeb7224 */ /* 0x000fe400078e0073 */
[----:B------:R-:W-:Y:S02]  /*3b30*/  IMAD.MOV.U32 R234, RZ, RZ, R116 ;  /* 0x000000ffffea7224 */ /* 0x000fe400078e0074 */
[----:B------:R-:W-:-:S02]  /*3b40*/  IMAD.MOV.U32 R233, RZ, RZ, R117 ;  /* 0x000000ffffe97224 */ /* 0x000fc400078e0075 */
[----:B------:R-:W-:Y:S02]  /*3b50*/  IMAD.MOV.U32 R232, RZ, RZ, R118 ;  /* 0x000000ffffe87224 */ /* 0x000fe400078e0076 */
[----:B------:R-:W-:Y:S02]  /*3b60*/  IMAD.MOV.U32 R23, RZ, RZ, R119 ;  /* 0x000000ffff177224 */ /* 0x000fe400078e0077 */
[----:B0-----:R-:W-:Y:S02]  /*3b70*/  IMAD.MOV.U32 R107, RZ, RZ, R181 ;  /* 0x000000ffff6b7224 */ /* 0x001fe400078e00b5 */
[----:B-1----:R-:W-:Y:S02]  /*3b80*/  IMAD.MOV.U32 R108, RZ, RZ, R180 ;  /* 0x000000ffff6c7224 */ /* 0x002fe400078e00b4 */
        /* <DEDUP_REMOVED lines=13> */
[----:B------:R-:W-:Y:S01]  /*3c60*/  IMAD.MOV.U32 R105, RZ, RZ, R2 ;  /* 0x000000ffff697224 */ /* 0x000fe200078e0002 */
        /* <DEDUP_REMOVED lines=18> */
[----:B------:R-:W-:Y:S03]  /*3d90*/  IGMMA.64x32x32.S8.S8 R24, gdesc[UR24], RZ, !UPT, gsb0 ;  /* 0x01200000181879f1 */ /* 0x000fe6000c0410ff */
[----:B------:R-:W-:Y:S02]  /*3da0*/  WARPGROUP.DEPBAR.LE gsb0, 0x0 ;  /* 0x00008000000079c5 */ /* 0x000fe40000010000 */
[----:B------:R-:W-:Y:S02]  /*3db0*/  IMAD.MOV.U32 R4, RZ, RZ, R38 ;  /* 0x000000ffff047224 */ /* 0x000fe400078e0026 */
[----:B------:R-:W-:Y:S02]  /*3dc0*/  IMAD.MOV.U32 R2, RZ, RZ, R39 ;  /* 0x000000ffff027224 */ /* 0x000fe400078e0027 */
[----:B------:R-:W-:Y:S02]  /*3dd0*/  IMAD.MOV.U32 R38, RZ, RZ, R104 ;  /* 0x000000ffff267224 */ /* 0x000fe400078e0068 */
[----:B------:R-:W-:Y:S01]  /*3de0*/  IMAD.MOV.U32 R39, RZ, RZ, R105 ;  /* 0x000000ffff277224 */ /* 0x000fe200078e0069 */
[----:B------:R-:W2:Y:S01]  /*3df0*/  LDL.LU R104, [R1+0x2b8] ;  /* 0x0002b80001687983 */ /* 0x000ea20000300800 */
[----:B------:R-:W-:-:S02]  /*3e00*/  IMAD.MOV.U32 R22, RZ, RZ, R24 ;  /* 0x000000ffff167224 */ /* 0x000fc400078e0018 */
[----:B------:R-:W-:Y:S01]  /*3e10*/  IMAD.MOV.U32 R21, RZ, RZ, R25 ;  /* 0x000000ffff157224 */ /* 0x000fe200078e0019 */
[----:B------:R-:W3:Y:S01]  /*3e20*/  LDL.LU R105, [R1+0x2bc] ;  /* 0x0002bc0001697983 */ /* 0x000ee20000300800 */
        /* <DEDUP_REMOVED lines=27> */
[----:B------:R-:W-:Y:S01]  /*3fe0*/  IMAD.MOV.U32 R43, RZ, RZ, R107 ;  /* 0x000000ffff2b7224 */ /* 0x000fe200078e006b */
[----:B------:R-:W4:Y:S01]  /*3ff0*/  LDL.LU R106, [R1+0x180] ;  /* 0x00018000016a7983 */ /* 0x000f220000300800 */
[----:B------:R-:W-:Y:S01]  /*4000*/  WARPGROUP.ARRIVE ;  /* 0x00000000000079c5 */ /* 0x000fe20000000000 */
[----:B------:R-:W-:-:S02]  /*4010*/  IMAD.MOV.U32 R44, RZ, RZ, R108 ;  /* 0x000000ffff2c7224 */ /* 0x000fc400078e006c */
[----:B------:R-:W4:Y:S01]  /*4020*/  LDL.LU R107, [R1+0x184] ;  /* 0x00018400016b7983 */ /* 0x000f220000300800 */
[----:B------:R-:W-:Y:S02]  /*4030*/  IMAD.MOV.U32 R45, RZ, RZ, R109 ;  /* 0x000000ffff2d7224 */ /* 0x000fe400078e006d */
[----:B------:R-:W-:Y:S01]  /*4040*/  IGMMA.64x32x32.S8.S8 R24, gdesc[UR4], R24, gsb0 ;  /* 0x01200000041879f1 */ /* 0x000fe20008041018 */
[----:B------:R-:W4:Y:S01]  /*4050*/  LDL.LU R108, [R1+0x188] ;  /* 0x00018800016c7983 */ /* 0x000f220000300800 */
[----:B------:R-:W-:Y:S02]  /*4060*/  IMAD.MOV.U32 R46, RZ, RZ, R110 ;  /* 0x000000ffff2e7224 */ /* 0x000fe400078e006e */
[----:B------:R-:W-:Y:S01]  /*4070*/  IMAD.MOV.U32 R47, RZ, RZ, R111 ;  /* 0x000000ffff2f7224 */ /* 0x000fe200078e006f */
[----:B------:R-:W4:Y:S01]  /*4080*/  LDL.LU R109, [R1+0x18c] ;  /* 0x00018c00016d7983 */ /* 0x000f220000300800 */
[----:B------:R-:W-:Y:S02]  /*4090*/  IMAD.MOV.U32 R48, RZ, RZ, R112 ;  /* 0x000000ffff307224 */ /* 0x000fe400078e0070 */
[----:B------:R-:W-:Y:S01]  /*40a0*/  IMAD.MOV.U32 R49, RZ, RZ, R113 ;  /* 0x000000ffff317224 */ /* 0x000fe200078e0071 */
[----:B------:R-:W4:Y:S01]  /*40b0*/  LDL.LU R110, [R1+0x190] ;  /* 0x00019000016e7983 */ /* 0x000f220000300800 */
[----:B------:R-:W-:-:S02]  /*40c0*/  IMAD.MOV.U32 R50, RZ, RZ, R114 ;  /* 0x000000ffff327224 */ /* 0x000fc400078e0072 */
[----:B------:R-:W-:Y:S01]  /*40d0*/  IMAD.MOV.U32 R51, RZ, RZ, R115 ;  /* 0x000000ffff337224 */ /* 0x000fe200078e0073 */
[----:B------:R-:W4:Y:S01]  /*40e0*/  LDL.LU R111, [R1+0x194] ;  /* 0x00019400016f7983 */ /* 0x000f220000300800 */
[----:B------:R-:W-:Y:S02]  /*40f0*/  IMAD.MOV.U32 R52, RZ, RZ, R116 ;  /* 0x000000ffff347224 */ /* 0x000fe400078e0074 */
[----:B------:R-:W-:Y:S01]  /*4100*/  IMAD.MOV.U32 R53, RZ, RZ, R117 ;  /* 0x000000ffff357224 */ /* 0x000fe200078e0075 */
[----:B------:R-:W4:Y:S01]  /*4110*/  LDL.LU R112, [R1+0x198] ;  /* 0x0001980001707983 */ /* 0x000f220000300800 */
[----:B------:R-:W-:Y:S02]  /*4120*/  IMAD.MOV.U32 R54, RZ, RZ, R118 ;  /* 0x000000ffff367224 */ /* 0x000fe400078e0076 */
[----:B------:R-:W-:Y:S01]  /*4130*/  IMAD.MOV.U32 R55, RZ, RZ, R119 ;  /* 0x000000ffff377224 */ /* 0x000fe200078e0077 */
[----:B------:R-:W4:Y:S04]  /*4140*/  LDL.LU R113, [R1+0x19c] ;  /* 0x00019c0001717983 */ /* 0x000f280000300800 */
[----:B------:R-:W4:Y:S04]  /*4150*/  LDL.LU R114, [R1+0x1a0] ;  /* 0x0001a00001727983 */ /* 0x000f280000300800 */
[----:B------:R-:W4:Y:S04]  /*4160*/  LDL.LU R115, [R1+0x1a4] ;  /* 0x0001a40001737983 */ /* 0x000f280000300800 */
[----:B------:R-:W4:Y:S04]  /*4170*/  LDL.LU R116, [R1+0x1a8] ;  /* 0x0001a80001747983 */ /* 0x000f280000300800 */
[----:B------:R-:W4:Y:S04]  /*4180*/  LDL.LU R117, [R1+0x1ac] ;  /* 0x0001ac0001757983 */ /* 0x000f280000300800 */
[----:B------:R-:W4:Y:S04]  /*4190*/  LDL.LU R118, [R1+0x1b0] ;  /* 0x0001b00001767983 */ /* 0x000f280000300800 */
[----:B------:R-:W4:Y:S01]  /*41a0*/  LDL.LU R119, [R1+0x1b4] ;  /* 0x0001b40001777983 */ /* 0x000f220000300800 */
        /* <DEDUP_REMOVED lines=9> */
[----:B--2---:R-:W-:-:S02]  /*4240*/  IMAD.MOV.U32 R38, RZ, RZ, R104 ;  /* 0x000000ffff267224 */ /* 0x004fc400078e0068 */
[----:B------:R-:W2:Y:S01]  /*4250*/  LDL.LU R104, [R1+0x1b8] ;  /* 0x0001b80001687983 */ /* 0x000ea20000300800 */
[----:B---3--:R-:W-:-:S03]  /*4260*/  IMAD.MOV.U32 R39, RZ, RZ, R105 ;  /* 0x000000ffff277224 */ /* 0x008fc600078e0069 */
[----:B------:R-:W3:Y:S01]  /*4270*/  LDL.LU R105, [R1+0x1bc] ;  /* 0x0001bc0001697983 */ /* 0x000ee20000300800 */
        /* <DEDUP_REMOVED lines=13> */
[----:B------:R-:W-:Y:S01]  /*4350*/  IMAD.MOV.U32 R37, RZ, RZ, R55 ;  /* 0x000000ffff257224 */ /* 0x000fe200078e0037 */
[----:B------:R-:W-:-:S05]  /*4360*/  UMOV UR18, UR8 ;  /* 0x0000000800127c82 */ /* 0x000fca0008000000 */
[----:B------:R-:W-:-:S06]  /*4370*/  WARPGROUP.ARRIVE ;  /* 0x00000000000079c5 */ /* 0x000fcc0000000000 */
[----:B------:R-:W-:Y:S01]  /*4380*/  IGMMA.64x32x32.S8.S8 R24, gdesc[UR16], R24, gsb0 ;  /* 0x01200000101879f1 */ /* 0x000fe20008041018 */
[----:B----4-:R-:W-:Y:S02]  /*4390*/  IMAD.MOV.U32 R42, RZ, RZ, R106 ;  /* 0x000000ffff2a7224 */ /* 0x010fe400078e006a */
[----:B------:R-:W4:Y:S01]  /*43a0*/  LDL.LU R106, [R1+0x80] ;  /* 0x00008000016a7983 */ /* 0x000f220000300800 */
[----:B------:R-:W-:-:S03]  /*43b0*/  IMAD.MOV.U32 R43, RZ, RZ, R107 ;  /* 0x000000ffff2b7224 */ /* 0x000fc600078e006b */
        /* <DEDUP_REMOVED lines=23> */
[----:B------:R-:W-:Y:S01]  /*4530*/  IMAD.MOV.U32 R55, RZ, RZ, R119 ;  /* 0x000000ffff377224 */ /* 0x000fe200078e0077 */
[----:B------:R-:W-:Y:S02]  /*4540*/  WARPGROUP.DEPBAR.LE gsb0, 0x0 ;  /* 0x00008000000079c5 */ /* 0x000fe40000010000 */
[----:B------:R-:W4:Y:S04]  /*4550*/  LDL.LU R119, [R1+0xb4] ;  /* 0x0000b40001777983 */ /* 0x000f280000300800 */
        /* <DEDUP_REMOVED lines=69> */
[----:B------:R-:W-:Y:S01]  /*49b0*/  IMAD.MOV.U32 R119, RZ, RZ, R73 ;  /* 0x000000ffff777224 */ /* 0x000fe200078e0049 */
[----:B------:R-:W-:Y:S02]  /*49c0*/  WARPGROUP.DEPBAR.LE gsb0, 0x0 ;  /* 0x00008000000079c5 */ /* 0x000fe40000010000 */
[----:B------:R-:W4:Y:S04]  /*49d0*/  LDL.LU R73, [R1+0x7c4] ;  /* 0x0007c40001497983 */ /* 0x000f280000300800 */
[----:B------:R0:W-:Y:S04]  /*49e0*/  STL.64 [R1+0x180], R24 ;  /* 0x0001801801007387 */ /* 0x0001e80000100a00 */
[----:B------:R1:W-:Y:S04]  /*49f0*/  STL.64 [R1+0x188], R26 ;  /* 0x0001881a01007387 */ /* 0x0003e80000100a00 */
[----:B------:R1:W-:Y:S04]  /*4a00*/  STL.64 [R1+0x190], R28 ;  /* 0x0001901c01007387 */ /* 0x0003e80000100a00 */
[----:B------:R1:W-:Y:S04]  /*4a10*/  STL.64 [R1+0x198], R30 ;  /* 0x0001981e01007387 */ /* 0x0003e80000100a00 */
[----:B------:R1:W-:Y:S01]  /*4a20*/  STL.64 [R1+0x1a0], R32 ;  /* 0x0001a02001007387 */ /* 0x0003e20000100a00 */
[----:B0-----:R-:W-:-:S03]  /*4a30*/  IMAD.MOV.U32 R24, RZ, RZ, R42 ;  /* 0x000000ffff187224 */ /* 0x001fc600078e002a */
[----:B------:R0:W-:Y:S01]  /*4a40*/  STL.64 [R1+0x1a8], R34 ;  /* 0x0001a82201007387 */ /* 0x0001e20000100a00 */
[----:B------:R-:W-:-:S03]  /*4a50*/  IMAD.MOV.U32 R25, RZ, RZ, R43 ;  /* 0x000000ffff197224 */ /* 0x000fc600078e002b */
[----:B------:R0:W-:Y:S01]  /*4a60*/  STL.64 [R1+0x1b0], R36 ;  /* 0x0001b02401007387 */ /* 0x0001e20000100a00 */
[----:B-1----:R-:W-:Y:S02]  /*4a70*/  IMAD.MOV.U32 R26, RZ, RZ, R44 ;  /* 0x000000ffff1a7224 */ /* 0x002fe400078e002c */
[----:B------:R-:W-:Y:S01]  /*4a80*/  IMAD.MOV.U32 R27, RZ, RZ, R45 ;  /* 0x000000ffff1b7224 */ /* 0x000fe200078e002d */
[----:B------:R2:W-:Y:S01]  /*4a90*/  STL.64 [R1+0x1b8], R38 ;  /* 0x0001b82601007387 */ /* 0x0005e20000100a00 */
[----:B------:R-:W-:Y:S02]  /*4aa0*/  IMAD.MOV.U32 R28, RZ, RZ, R46 ;  /* 0x000000ffff1c7224 */ /* 0x000fe400078e002e */
[----:B------:R-:W-:Y:S02]  /*4ab0*/  IMAD.MOV.U32 R29, RZ, RZ, R47 ;  /* 0x000000ffff1d7224 */ /* 0x000fe400078e002f */
[----:B------:R-:W-:Y:S02]  /*4ac0*/  IMAD.MOV.U32 R30, RZ, RZ, R48 ;  /* 0x000000ffff1e7224 */ /* 0x000fe400078e0030 */
[----:B------:R-:W-:-:S02]  /*4ad0*/  IMAD.MOV.U32 R31, RZ, RZ, R49 ;  /* 0x000000ffff1f7224 */ /* 0x000fc400078e0031 */
[----:B------:R-:W-:Y:S02]  /*4ae0*/  IMAD.MOV.U32 R32, RZ, RZ, R50 ;  /* 0x000000ffff207224 */ /* 0x000fe400078e0032 */
[----:B------:R-:W-:Y:S02]  /*4af0*/  IMAD.MOV.U32 R33, RZ, RZ, R51 ;  /* 0x000000ffff217224 */ /* 0x000fe400078e0033 */
[----:B0-----:R-:W-:Y:S02]  /*4b00*/  IMAD.MOV.U32 R34, RZ, RZ, R52 ;  /* 0x000000ffff227224 */ /* 0x001fe400078e0034 */
        /* <DEDUP_REMOVED lines=17> */
[----:B--2---:R-:W-:Y:S02]  /*4c20*/  IMAD.MOV.U32 R38, RZ, RZ, R104 ;  /* 0x000000ffff267224 */ /* 0x004fe400078e0068 */
[----:B---3--:R-:W-:-:S06]  /*4c30*/  IMAD.MOV.U32 R39, RZ, RZ, R105 ;  /* 0x000000ffff277224 */ /* 0x008fcc00078e0069 */
[----:B------:R-:W-:-:S06]  /*4c40*/  WARPGROUP.ARRIVE ;  /* 0x00000000000079c5 */ /* 0x000fcc0000000000 */
[----:B------:R-:W-:Y:S01]  /*4c50*/  IGMMA.64x32x32.S8.S8 R24, gdesc[UR44], R24, gsb0 ;  /* 0x012000002c1879f1 */ /* 0x000fe20008041018 */
        /* <DEDUP_REMOVED lines=15> */
[----:B------:R-:W2:Y:S01]  /*4d50*/  LDL.LU R72, [R1+0x7c0] ;  /* 0x0007c00001487983 */ /* 0x000ea20000300800 */
[----:B------:R-:W-:-:S03]  /*4d60*/  IMAD.MOV.U32 R104, RZ, RZ, R184 ;  /* 0x000000ffff687224 */ /* 0x000fc600078e00b8 */
[----:B------:R-:W3:Y:S04]  /*4d70*/  LDL.LU R184, [R1+0x7bc] ;  /* 0x0007bc0001b87983 */ /* 0x000ee80000300800 */
        /* <DEDUP_REMOVED lines=10> */
[----:B------:R-:W4:Y:S01]  /*4e20*/  LDL.LU R200, [R1+0x790] ;  /* 0x0007900001c87983 */ /* 0x000f220000300800 */
[----:B------:R-:W-:-:S03]  /*4e30*/  WARPGROUP.DEPBAR.LE gsb0, 0x0 ;  /* 0x00008000000079c5 */ /* 0x000fc60000010000 */
[----:B------:R-:W4:Y:S04]  /*4e40*/  LDL.LU R201, [R1+0x78c] ;  /* 0x00078c0001c97983 */ /* 0x000f280000300800 */
[----:B------:R-:W4:Y:S04]  /*4e50*/  LDL.LU R202, [R1+0x788] ;  /* 0x0007880001ca7983 */ /* 0x000f280000300800 */
[----:B------:R-:W4:Y:S04]  /*4e60*/  LDL.LU R203, [R1+0x784] ;  /* 0x0007840001cb7983 */ /* 0x000f280000300800 */
[----:B------:R-:W-:Y:S04]  /*4e70*/  STL.64 [R1+0x80], R24 ;  /* 0x0000801801007387 */ /* 0x000fe80000100a00 */
[----:B------:R0:W-:Y:S04]  /*4e80*/  STL.64 [R1+0x88], R26 ;  /* 0x0000881a01007387 */ /* 0x0001e80000100a00 */
[----:B------:R1:W-:Y:S04]  /*4e90*/  STL.64 [R1+0x90], R28 ;  /* 0x0000901c01007387 */ /* 0x0003e80000100a00 */
[----:B------:R1:W-:Y:S04]  /*4ea0*/  STL.64 [R1+0x98], R30 ;  /* 0x0000981e01007387 */ /* 0x0003e80000100a00 */
[----:B------:R1:W-:Y:S01]  /*4eb0*/  STL.64 [R1+0xa0], R32 ;  /* 0x0000a02001007387 */ /* 0x0003e20000100a00 */
[----:B0-----:R-:W-:-:S03]  /*4ec0*/  IMAD.MOV.U32 R27, RZ, RZ, R43 ;  /* 0x000000ffff1b7224 */ /* 0x001fc600078e002b */
[----:B------:R0:W-:Y:S01]  /*4ed0*/  STL.64 [R1+0xa8], R34 ;  /* 0x0000a82201007387 */ /* 0x0001e20000100a00 */
[----:B-1----:R-:W-:-:S03]  /*4ee0*/  IMAD.MOV.U32 R28, RZ, RZ, R44 ;  /* 0x000000ffff1c7224 */ /* 0x002fc600078e002c */
[----:B------:R1:W-:Y:S01]  /*4ef0*/  STL.64 [R1+0xb0], R36 ;  /* 0x0000b02401007387 */ /* 0x0003e20000100a00 */
[----:B------:R-:W-:-:S03]  /*4f00*/  IMAD.MOV.U32 R43, RZ, RZ, R206 ;  /* 0x000000ffff2b7224 */ /* 0x000fc600078e00ce */
[----:B------:R1:W-:Y:S01]  /*4f10*/  STL.64 [R1+0xb8], R38 ;  /* 0x0000b82601007387 */ /* 0x0003e20000100a00 */
[----:B------:R-:W-:-:S03]  /*4f20*/  IMAD.MOV.U32 R29, RZ, RZ, R45 ;  /* 0x000000ffff1d7224 */ /* 0x000fc600078e002d */
[----:B------:R-:W4:Y:S01]  /*4f30*/  LDL.LU R204, [R1+0x780] ;  /* 0x0007800001cc7983 */ /* 0x000f220000300800 */
[----:B------:R-:W-:-:S03]  /*4f40*/  IMAD.MOV.U32 R44, RZ, RZ, R207 ;  /* 0x000000ffff2c7224 */ /* 0x000fc600078e00cf */
[----:B------:R-:W4:Y:S01]  /*4f50*/  LDL.LU R205, [R1+0x77c] ;  /* 0x00077c0001cd7983 */ /* 0x000f220000300800 */
[----:B------:R-:W-:Y:S02]  /*4f60*/  IMAD.MOV.U32 R30, RZ, RZ, R46 ;  /* 0x000000ffff1e7224 */ /* 0x000fe400078e002e */
        /* <DEDUP_REMOVED lines=11> */
[----:B0-----:R-:W-:Y:S02]  /*5020*/  IMAD.MOV.U32 R34, RZ, RZ, R50 ;  /* 0x000000ffff227224 */ /* 0x001fe400078e0032 */
[----:B------:R-:W-:Y:S01]  /*5030*/  IMAD.MOV.U32 R49, RZ, RZ, R212 ;  /* 0x000000ffff317224 */ /* 0x000fe200078e00d4 */
[----:B------:R-:W4:Y:S01]  /*5040*/  LDL.LU R210, [R1+0x768] ;  /* 0x0007680001d27983 */ /* 0x000f220000300800 */
[----:B------:R-:W-:Y:S02]  /*5050*/  IMAD.MOV.U32 R35, RZ, RZ, R51 ;  /* 0x000000ffff237224 */ /* 0x000fe400078e0033 */
[----:B------:R-:W-:Y:S01]  /*5060*/  IMAD.MOV.U32 R50, RZ, RZ, R213 ;  /* 0x000000ffff327224 */ /* 0x000fe200078e00d5 */
[----:B------:R-:W4:Y:S01]  /*5070*/  LDL.LU R211, [R1+0x764] ;  /* 0x0007640001d37983 */ /* 0x000f220000300800 */
[----:B-1----:R-:W-:-:S02]  /*5080*/  IMAD.MOV.U32 R36, RZ, RZ, R52 ;  /* 0x000000ffff247224 */ /* 0x002fc400078e0034 */
[----:B------:R-:W-:Y:S01]  /*5090*/  IMAD.MOV.U32 R51, RZ, RZ, R214 ;  /* 0x000000ffff337224 */ /* 0x000fe200078e00d6 */
[----:B------:R-:W4:Y:S01]  /*50a0*/  LDL.LU R212, [R1+0x760] ;  /* 0x0007600001d47983 */ /* 0x000f220000300800 */
[----:B------:R-:W-:-:S03]  /*50b0*/  IMAD.MOV.U32 R52, RZ, RZ, R215 ;  /* 0x000000ffff347224 */ /* 0x000fc600078e00d7 */
[----:B------:R-:W4:Y:S04]  /*50c0*/  LDL.LU R213, [R1+0x75c] ;  /* 0x00075c0001d57983 */ /* 0x000f280000300800 */
[----:B------:R-:W4:Y:S04]  /*50d0*/  LDL.LU R214, [R1+0x758] ;  /* 0x0007580001d67983 */ /* 0x000f280000300800 */
[----:B------:R-:W4:Y:S01]  /*50e0*/  LDL.LU R215, [R1+0x754] ;  /* 0x0007540001d77983 */ /* 0x000f220000300800 */
[----:B------:R-:W-:Y:S01]  /*50f0*/  UIADD3 UR30, UR59, 0x202, URZ ;  /* 0x000002023b1e7890 */ /* 0x000fe2000fffe03f */
[----:B------:R-:W-:Y:S01]  /*5100*/  UMOV UR31, 0x80000020 ;  /* 0x80000020001f7882 */ /* 0x000fe20000000000 */
[----:B------:R-:W-:-:S02]  /*5110*/  IMAD.MOV.U32 R37, RZ, RZ, R53 ;  /* 0x000000ffff257224 */ /* 0x000fc400078e0035 */
[----:B------:R-:W-:Y:S02]  /*5120*/  IMAD.MOV.U32 R38, RZ, RZ, R54 ;  /* 0x000000ffff267224 */ /* 0x000fe400078e0036 */
[----:B------:R-:W-:Y:S02]  /*5130*/  IMAD.MOV.U32 R53, RZ, RZ, R136 ;  /* 0x000000ffff357224 */ /* 0x000fe400078e0088 */
[----:B------:R-:W-:Y:S01]  /*5140*/  IMAD.MOV.U32 R39, RZ, RZ, R55 ;  /* 0x000000ffff277224 */ /* 0x000fe200078e0037 */
[----:B------:R-:W3:Y:S01]  /*5150*/  LDL.LU R136, [R1+0x750] ;  /* 0x0007500001887983 */ /* 0x000ee20000300800 */
[----:B------:R-:W-:Y:S02]  /*5160*/  IMAD.MOV.U32 R54, RZ, RZ, R137 ;  /* 0x000000ffff367224 */ /* 0x000fe400078e0089 */
[----:B------:R-:W-:Y:S01]  /*5170*/  IMAD.MOV.U32 R26, RZ, RZ, R42 ;  /* 0x000000ffff1a7224 */ /* 0x000fe200078e002a */
[----:B------:R-:W3:Y:S01]  /*5180*/  LDL.LU R137, [R1+0x74c] ;  /* 0x00074c0001897983 */ /* 0x000ee20000300800 */
[----:B------:R-:W-:-:S02]  /*5190*/  IMAD.MOV.U32 R55, RZ, RZ, R138 ;  /* 0x000000ffff377224 */ /* 0x000fc400078e008a */
[----:B------:R-:W-:Y:S01]  /*51a0*/  IMAD.MOV.U32 R42, RZ, RZ, R139 ;  /* 0x000000ffff2a7224 */ /* 0x000fe200078e008b */
[----:B------:R-:W3:Y:S04]  /*51b0*/  LDL.LU R138, [R1+0x748] ;  /* 0x00074800018a7983 */ /* 0x000ee80000300800 */
[----:B------:R-:W3:Y:S01]  /*51c0*/  LDL.LU R139, [R1+0x744] ;  /* 0x00074400018b7983 */ /* 0x000ee20000300800 */
[----:B----4-:R-:W-:-:S06]  /*51d0*/  WARPGROUP.ARRIVE ;  /* 0x00000000000079c5 */ /* 0x010fcc0000000000 */
[----:B------:R-:W-:Y:S03]  /*51e0*/  IGMMA.64x32x32.S8.S8 R200, gdesc[UR28], R200, gsb0 ;  /* 0x012000001cc879f1 */ /* 0x000fe600080410c8 */
[----:B------:R-:W-:Y:S02]  /*51f0*/  WARPGROUP.DEPBAR.LE gsb0, 0x0 ;  /* 0x00008000000079c5 */ /* 0x000fe40000010000 */
[----:B------:R-:W-:Y:S04]  /*5200*/  STL.64 [R1+0x420], R214 ;  /* 0x000420d601007387 */ /* 0x000fe80000100a00 */
[----:B------:R-:W-:Y:S04]  /*5210*/  STL.64 [R1+0x418], R212 ;  /* 0x000418d401007387 */ /* 0x000fe80000100a00 */
[----:B------:R-:W-:Y:S04]  /*5220*/  STL.64 [R1+0x410], R210 ;  /* 0x000410d201007387 */ /* 0x000fe80000100a00 */
[----:B------:R-:W-:Y:S04]  /*5230*/  STL.64 [R1+0x408], R208 ;  /* 0x000408d001007387 */ /* 0x000fe80000100a00 */
[----:B------:R0:W-:Y:S04]  /*5240*/  STL.64 [R1+0x400], R206 ;  /* 0x000400ce01007387 */ /* 0x0001e80000100a00 */
[----:B------:R1:W-:Y:S04]  /*5250*/  STL.64 [R1+0x3f8], R204 ;  /* 0x0003f8cc01007387 */ /* 0x0003e80000100a00 */
[----:B------:R4:W-:Y:S04]  /*5260*/  STL.64 [R1+0x3f0], R202 ;  /* 0x0003f0ca01007387 */ /* 0x0009e80000100a00 */
[----:B------:R2:W-:Y:S01]  /*5270*/  STL.64 [R1+0x3e8], R200 ;  /* 0x0003e8c801007387 */ /* 0x0005e20000100a00 */
[----:B0-----:R-:W-:-:S02]  /*5280*/  IMAD.MOV.U32 R206, RZ, RZ, R32 ;  /* 0x000000ffffce7224 */ /* 0x001fc400078e0020 */
[----:B-1----:R-:W-:Y:S02]  /*5290*/  IMAD.MOV.U32 R204, RZ, RZ, R30 ;  /* 0x000000ffffcc7224 */ /* 0x002fe400078e001e */
[----:B----4-:R-:W-:Y:S02]  /*52a0*/  IMAD.MOV.U32 R202, RZ, RZ, R28 ;  /* 0x000000ffffca7224 */ /* 0x010fe400078e001c */
[----:B--2---:R-:W-:Y:S02]  /*52b0*/  IMAD.MOV.U32 R200, RZ, RZ, R26 ;  /* 0x000000ffffc87224 */ /* 0x004fe400078e001a */
[----:B------:R-:W-:Y:S02]  /*52c0*/  IMAD.MOV.U32 R201, RZ, RZ, R27 ;  /* 0x000000ffffc97224 */ /* 0x000fe400078e001b */
[----:B------:R-:W-:Y:S02]  /*52d0*/  IMAD.MOV.U32 R26, RZ, RZ, R104 ;  /* 0x000000ffff1a7224 */ /* 0x000fe400078e0068 */
[----:B------:R-:W-:-:S02]  /*52e0*/  IMAD.MOV.U32 R27, RZ, RZ, R105 ;  /* 0x000000ffff1b7224 */ /* 0x000fc400078e0069 */
[----:B------:R-:W-:Y:S02]  /*52f0*/  IMAD.MOV.U32 R104, RZ, RZ, R140 ;  /* 0x000000ffff687224 */ /* 0x000fe400078e008c */
[----:B------:R-:W-:Y:S01]  /*5300*/  IMAD.MOV.U32 R203, RZ, RZ, R29 ;  /* 0x000000ffffcb7224 */ /* 0x000fe200078e001d */
[----:B------:R-:W3:Y:S01]  /*5310*/  LDL.LU R140, [R1+0x740] ;  /* 0x00074000018c7983 */ /* 0x000ee20000300800 */
[----:B------:R-:W-:Y:S02]  /*5320*/  IMAD.MOV.U32 R28, RZ, RZ, R106 ;  /* 0x000000ffff1c7224 */ /* 0x000fe400078e006a */
[----:B------:R-:W-:Y:S02]  /*5330*/  IMAD.MOV.U32 R105, RZ, RZ, R141 ;  /* 0x000000ffff697224 */ /* 0x000fe400078e008d */
[----:B------:R-:W-:Y:S01]  /*5340*/  IMAD.MOV.U32 R29, RZ, RZ, R107 ;  /* 0x000000ffff1d7224 */ /* 0x000fe200078e006b */
[----:B------:R-:W3:Y:S01]  /*5350*/  LDL.LU R141, [R1+0x73c] ;  /* 0x00073c00018d7983 */ /* 0x000ee20000300800 */
[----:B------:R-:W-:-:S02]  /*5360*/  IMAD.MOV.U32 R106, RZ, RZ, R142 ;  /* 0x000000ffff6a7224 */ /* 0x000fc400078e008e */
[----:B------:R-:W-:Y:S01]  /*5370*/  IMAD.MOV.U32 R205, RZ, RZ, R31 ;  /* 0x000000ffffcd7224 */ /* 0x000fe200078e001f */
[----:B------:R-:W3:Y:S01]  /*5380*/  LDL.LU R142, [R1+0x738] ;  /* 0x00073800018e7983 */ /* 0x000ee20000300800 */
        /* <DEDUP_REMOVED lines=28> */
[----:B------:R-:W-:Y:S01]  /*5550*/  IMAD.MOV.U32 R115, RZ, RZ, R151 ;  /* 0x000000ffff737224 */ /* 0x000fe200078e0097 */
[----:B------:R-:W3:Y:S04]  /*5560*/  LDL.LU R150, [R1+0x718] ;  /* 0x0007180001967983 */ /* 0x000ee80000300800 */
[----:B------:R-:W3:Y:S01]  /*5570*/  LDL.LU R151, [R1+0x714] ;  /* 0x0007140001977983 */ /* 0x000ee20000300800 */
[----:B------:R-:W-:Y:S01]  /*5580*/  UIADD3 UR10, UR59, 0x282, URZ ;  /* 0x000002823b0a7890 */ /* 0x000fe2000fffe03f */
[----:B------:R-:W-:Y:S01]  /*5590*/  UMOV UR8, UR4 ;  /* 0x0000000400087c82 */ /* 0x000fe20008000000 */
[----:B------:R-:W-:Y:S01]  /*55a0*/  UMOV UR9, UR5 ;  /* 0x0000000500097c82 */ /* 0x000fe20008000000 */
[----:B------:R-:W-:Y:S01]  /*55b0*/  UMOV UR11, 0x80000020 ;  /* 0x80000020000b7882 */ /* 0x000fe20000000000 */
[----:B------:R-:W-:-:S02]  /*55c0*/  IMAD.MOV.U32 R212, RZ, RZ, R38 ;  /* 0x000000ffffd47224 */ /* 0x000fc400078e0026 */
[----:B------:R-:W-:Y:S02]  /*55d0*/  IMAD.MOV.U32 R213, RZ, RZ, R39 ;  /* 0x000000ffffd57224 */ /* 0x000fe400078e0027 */
[----:B------:R-:W-:Y:S02]  /*55e0*/  IMAD.MOV.U32 R38, RZ, RZ, R116 ;  /* 0x000000ffff267224 */ /* 0x000fe400078e0074 */
[----:B------:R-:W-:Y:S02]  /*55f0*/  IMAD.MOV.U32 R214, RZ, RZ, R40 ;  /* 0x000000ffffd67224 */ /* 0x000fe400078e0028 */
[----:B------:R-:W-:Y:S02]  /*5600*/  IMAD.MOV.U32 R39, RZ, RZ, R117 ;  /* 0x000000ffff277224 */ /* 0x000fe400078e0075 */
[----:B------:R-:W-:Y:S02]  /*5610*/  IMAD.MOV.U32 R116, RZ, RZ, R195 ;  /* 0x000000ffff747224 */ /* 0x000fe400078e00c3 */
[----:B------:R-:W-:Y:S01]  /*5620*/  IMAD.MOV.U32 R215, RZ, RZ, R41 ;  /* 0x000000ffffd77224 */ /* 0x000fe200078e0029 */
[----:B------:R-:W2:Y:S01]  /*5630*/  LDL.LU R195, [R1+0x710] ;  /* 0x0007100001c37983 */ /* 0x000ea20000300800 */
[----:B------:R-:W-:-:S02]  /*5640*/  IMAD.MOV.U32 R40, RZ, RZ, R118 ;  /* 0x000000ffff287224 */ /* 0x000fc400078e0076 */
[----:B------:R-:W-:Y:S02]  /*5650*/  IMAD.MOV.U32 R117, RZ, RZ, R196 ;  /* 0x000000ffff757224 */ /* 0x000fe400078e00c4 */
[----:B------:R-:W-:Y:S01]  /*5660*/  IMAD.MOV.U32 R41, RZ, RZ, R119 ;  /* 0x000000ffff297224 */ /* 0x000fe200078e0077 */
[----:B------:R-:W2:Y:S01]  /*5670*/  LDL.LU R196, [R1+0x70c] ;  /* 0x00070c0001c47983 */ /* 0x000ea20000300800 */
[----:B------:R-:W-:Y:S02]  /*5680*/  IMAD.MOV.U32 R118, RZ, RZ, R197 ;  /* 0x000000ffff767224 */ /* 0x000fe400078e00c5 */
[----:B------:R-:W-:Y:S01]  /*5690*/  IMAD.MOV.U32 R119, RZ, RZ, R120 ;  /* 0x000000ffff777224 */ /* 0x000fe200078e0078 */
[----:B------:R-:W2:Y:S04]  /*56a0*/  LDL.LU R197, [R1+0x708] ;  /* 0x0007080001c57983 */ /* 0x000ea80000300800 */
[----:B------:R-:W4:Y:S01]  /*56b0*/  LDL.LU R120, [R1+0x704] ;  /* 0x0007040001787983 */ /* 0x000f220000300800 */
        /* <DEDUP_REMOVED lines=18> */
[----:B---3--:R-:W-:-:S06]  /*57e0*/  WARPGROUP.ARRIVE ;  /* 0x00000000000079c5 */ /* 0x008fcc0000000000 */
[----:B------:R-:W-:Y:S03]  /*57f0*/  IGMMA.64x32x32.S8.S8 R136, gdesc[UR8], R136, gsb0 ;  /* 0x01200000088879f1 */ /* 0x000fe60008041088 */
[----:B------:R-:W-:Y:S02]  /*5800*/  WARPGROUP.DEPBAR.LE gsb0, 0x0 ;  /* 0x00008000000079c5 */ /* 0x000fe40000010000 */
[----:B------:R0:W-:Y:S04]  /*5810*/  STL.64 [R1+0x460], R150 ;  /* 0x0004609601007387 */ /* 0x0001e80000100a00 */
[----:B------:R-:W-:Y:S04]  /*5820*/  STL.64 [R1+0x458], R148 ;  /* 0x0004589401007387 */ /* 0x000fe80000100a00 */
[----:B------:R-:W-:Y:S01]  /*5830*/  STL.64 [R1+0x450], R146 ;  /* 0x0004509201007387 */ /* 0x000fe20000100a00 */
[----:B0-----:R-:W-:-:S02]  /*5840*/  IMAD.MOV.U32 R150, RZ, RZ, R40 ;  /* 0x000000ffff967224 */ /* 0x001fc400078e0028 */
[----:B------:R-:W-:Y:S02]  /*5850*/  IMAD.MOV.U32 R151, RZ, RZ, R41 ;  /* 0x000000ffff977224 */ /* 0x000fe400078e0029 */
[----:B------:R-:W-:Y:S02]  /*5860*/  IMAD.MOV.U32 R40, RZ, RZ, R42 ;  /* 0x000000ffff287224 */ /* 0x000fe400078e002a */
[----:B------:R-:W-:Y:S02]  /*5870*/  IMAD.MOV.U32 R41, RZ, RZ, R43 ;  /* 0x000000ffff297224 */ /* 0x000fe400078e002b */
[----:B------:R-:W-:Y:S01]  /*5880*/  IMAD.MOV.U32 R42, RZ, RZ, R44 ;  /* 0x000000ffff2a7224 */ /* 0x000fe200078e002c */
[----:B------:R-:W-:Y:S01]  /*5890*/  STL.64 [R1+0x448], R144 ;  /* 0x0004489001007387 */ /* 0x000fe20000100a00 */
[----:B------:R-:W-:Y:S02]  /*58a0*/  IMAD.MOV.U32 R43, RZ, RZ, R45 ;  /* 0x000000ffff2b7224 */ /* 0x000fe400078e002d */
[----:B------:R-:W-:Y:S01]  /*58b0*/  IMAD.MOV.U32 R44, RZ, RZ, R46 ;  /* 0x000000ffff2c7224 */ /* 0x000fe200078e002e */
[----:B------:R-:W-:Y:S01]  /*58c0*/  STL.64 [R1+0x440], R142 ;  /* 0x0004408e01007387 */ /* 0x000fe20000100a00 */
[----:B------:R-:W-:-:S02]  /*58d0*/  IMAD.MOV.U32 R45, RZ, RZ, R47 ;  /* 0x000000ffff2d7224 */ /* 0x000fc400078e002f */
[----:B------:R-:W-:Y:S01]  /*58e0*/  IMAD.MOV.U32 R46, RZ, RZ, R48 ;  /* 0x000000ffff2e7224 */ /* 0x000fe200078e0030 */
[----:B------:R-:W-:Y:S01]  /*58f0*/  STL.64 [R1+0x438], R140 ;  /* 0x0004388c01007387 */ /* 0x000fe20000100a00 */
[----:B------:R-:W-:Y:S02]  /*5900*/  IMAD.MOV.U32 R47, RZ, RZ, R49 ;  /* 0x000000ffff2f7224 */ /* 0x000fe400078e0031 */
[----:B------:R-:W-:Y:S01]  /*5910*/  IMAD.MOV.U32 R48, RZ, RZ, R50 ;  /* 0x000000ffff307224 */ /* 0x000fe200078e0032 */
[----:B------:R-:W-:Y:S01]  /*5920*/  STL.64 [R1+0x430], R138 ;  /* 0x0004308a01007387 */ /* 0x000fe20000100a00 */
[----:B------:R-:W-:Y:S02]  /*5930*/  IMAD.MOV.U32 R49, RZ, RZ, R51 ;  /* 0x000000ffff317224 */ /* 0x000fe400078e0033 */
[----:B------:R-:W-:Y:S01]  /*5940*/  IMAD.MOV.U32 R50, RZ, RZ, R52 ;  /* 0x000000ffff327224 */ /* 0x000fe200078e0034 */
[----:B------:R0:W-:Y:S01]  /*5950*/  STL.64 [R1+0x428], R136 ;  /* 0x0004288801007387 */ /* 0x0001e20000100a00 */
[----:B------:R-:W-:-:S02]  /*5960*/  IMAD.MOV.U32 R51, RZ, RZ, R53 ;  /* 0x000000ffff337224 */ /* 0x000fc400078e0035 */
[----:B------:R-:W-:Y:S02]  /*5970*/  IMAD.MOV.U32 R52, RZ, RZ, R54 ;  /* 0x000000ffff347224 */ /* 0x000fe400078e0036 */
[----:B------:R-:W-:Y:S02]  /*5980*/  IMAD.MOV.U32 R53, RZ, RZ, R55 ;  /* 0x000000ffff357224 */ /* 0x000fe400078e0037 */
[----:B------:R-:W-:Y:S02]  /*5990*/  IMAD.MOV.U32 R54, RZ, RZ, R121 ;  /* 0x000000ffff367224 */ /* 0x000fe400078e0079 */
[----:B------:R-:W4:Y:S01]  /*59a0*/  LDL.LU R121, [R1+0x700] ;  /* 0x0007000001797983 */ /* 0x000f220000300800 */
[----:B------:R-:W-:Y:S02]  /*59b0*/  IMAD.MOV.U32 R55, RZ, RZ, R122 ;  /* 0x000000ffff377224 */ /* 0x000fe400078e007a */
[----:B0-----:R-:W-:Y:S01]  /*59c0*/  IMAD.MOV.U32 R136, RZ, RZ, R26 ;  /* 0x000000ffff887224 */ /* 0x001fe200078e001a */
        /* <DEDUP_REMOVED lines=39> */
[----:B------:R-:W3:Y:S01]  /*5c40*/  LDL.LU R56, [R1+0x6c8] ;  /* 0x0006c80001387983 */ /* 0x000ee20000300800 */
[----:B------:R-:W-:-:S03]  /*5c50*/  IMAD.MOV.U32 R39, RZ, RZ, R59 ;  /* 0x000000ffff277224 */ /* 0x000fc600078e003b */
[----:B------:R-:W3:Y:S04]  /*5c60*/  LDL.LU R57, [R1+0x6c4] ;  /* 0x0006c40001397983 */ /* 0x000ee80000300800 */
[----:B------:R-:W3:Y:S04]  /*5c70*/  LDL.LU R58, [R1+0x6c0] ;  /* 0x0006c000013a7983 */ /* 0x000ee80000300800 */
[----:B------:R-:W3:Y:S04]  /*5c80*/  LDL.LU R59, [R1+0x6bc] ;  /* 0x0006bc00013b7983 */ /* 0x000ee80000300800 */
[----:B------:R-:W2:Y:S04]  /*5c90*/  LDL.LU R72, [R1+0x6b8] ;  /* 0x0006b80001487983 */ /* 0x000ea80000300800 */
        /* <DEDUP_REMOVED lines=14> */
[----:B------:R-:W2:Y:S01]  /*5d80*/  LDL.LU R87, [R1+0x67c] ;  /* 0x00067c0001577983 */ /* 0x000ea20000300800 */
[----:B------:R-:W-:Y:S01]  /*5d90*/  UIADD3 UR14, UR59, 0x302, URZ ;  /* 0x000003023b0e7890 */ /* 0x000fe2000fffe03f */
[----:B------:R-:W-:Y:S01]  /*5da0*/  UMOV UR12, UR4 ;  /* 0x00000004000c7c82 */ /* 0x000fe20008000000 */
[----:B------:R-:W-:Y:S01]  /*5db0*/  UMOV UR13, UR5 ;  /* 0x00000005000d7c82 */ /* 0x000fe20008000000 */
[----:B------:R-:W-:Y:S01]  /*5dc0*/  UMOV UR15, 0x80000020 ;  /* 0x80000020000f7882 */ /* 0x000fe20000000000 */
[----:B------:R-:W4:Y:S04]  /*5dd0*/  LDL.LU R152, [R1+0x40] ;  /* 0x0000400001987983 */ /* 0x000f280000300800 */
        /* <DEDUP_REMOVED lines=14> */
[----:B------:R-:W4:Y:S01]  /*5ec0*/  LDL.LU R167, [R1+0x7c] ;  /* 0x00007c0001a77983 */ /* 0x000f220000300800 */
[----:B--2---:R-:W-:-:S06]  /*5ed0*/  WARPGROUP.ARRIVE ;  /* 0x00000000000079c5 */ /* 0x004fcc0000000000 */
        /* <DEDUP_REMOVED lines=12> */
[----:B--2---:R-:W-:Y:S02]  /*5fa0*/  IMAD.MOV.U32 R74, RZ, RZ, R62 ;  /* 0x000000ffff4a7224 */ /* 0x004fe400078e003e */
[----:B---3--:R-:W-:Y:S02]  /*5fb0*/  IMAD.MOV.U32 R72, RZ, RZ, R60 ;  /* 0x000000ffff487224 */ /* 0x008fe400078e003c */
[----:B------:R-:W2:Y:S01]  /*5fc0*/  LDL.LU R60, [R1+0x678] ;  /* 0x00067800013c7983 */ /* 0x000ea20000300800 */
[----:B------:R-:W-:Y:S02]  /*5fd0*/  IMAD.MOV.U32 R73, RZ, RZ, R61 ;  /* 0x000000ffff497224 */ /* 0x000fe400078e003d */
[----:B------:R-:W-:Y:S01]  /*5fe0*/  IMAD.MOV.U32 R75, RZ, RZ, R63 ;  /* 0x000000ffff4b7224 */ /* 0x000fe200078e003f */
[----:B------:R-:W2:Y:S01]  /*5ff0*/  LDL.LU R61, [R1+0x674] ;  /* 0x00067400013d7983 */ /* 0x000ea20000300800 */
[----:B------:R-:W-:-:S03]  /*6000*/  IMAD.MOV.U32 R77, RZ, RZ, R65 ;  /* 0x000000ffff4d7224 */ /* 0x000fc600078e0041 */
        /* <DEDUP_REMOVED lines=10> */
[----:B------:R-:W2:Y:S04]  /*60b0*/  LDL.LU R67, [R1+0x65c] ;  /* 0x00065c0001437983 */ /* 0x000ea80000300800 */
[----:B------:R-:W2:Y:S04]  /*60c0*/  LDL.LU R68, [R1+0x658] ;  /* 0x0006580001447983 */ /* 0x000ea80000300800 */
[----:B------:R-:W2:Y:S04]  /*60d0*/  LDL.LU R69, [R1+0x654] ;  /* 0x0006540001457983 */ /* 0x000ea80000300800 */
[----:B------:R-:W2:Y:S04]  /*60e0*/  LDL.LU R70, [R1+0x650] ;  /* 0x0006500001467983 */ /* 0x000ea80000300800 */
[----:B------:R-:W2:Y:S01]  /*60f0*/  LDL.LU R71, [R1+0x64c] ;  /* 0x00064c0001477983 */ /* 0x000ea20000300800 */
[----:B------:R-:W-:-:S03]  /*6100*/  IMAD.MOV.U32 R84, RZ, RZ, R135 ;  /* 0x000000ffff547224 */ /* 0x000fc600078e0087 */
[----:B------:R-:W4:Y:S01]  /*6110*/  LDL.LU R135, [R1+0x648] ;  /* 0x0006480001877983 */ /* 0x000f220000300800 */
[----:B------:R-:W-:Y:S02]  /*6120*/  IMAD.MOV.U32 R85, RZ, RZ, R198 ;  /* 0x000000ffff557224 */ /* 0x000fe400078e00c6 */
[----:B------:R-:W-:Y:S01]  /*6130*/  IMAD.MOV.U32 R86, RZ, RZ, R199 ;  /* 0x000000ffff567224 */ /* 0x000fe200078e00c7 */
[----:B------:R-:W3:Y:S04]  /*6140*/  LDL.LU R198, [R1+0x644] ;  /* 0x0006440001c67983 */ /* 0x000ee80000300800 */
[----:B------:R-:W3:Y:S01]  /*6150*/  LDL.LU R199, [R1+0x640] ;  /* 0x0006400001c77983 */ /* 0x000ee20000300800 */
[----:B------:R-:W-:Y:S01]  /*6160*/  UIADD3 UR16, UR58, 0x202, URZ ;  /* 0x000002023a107890 */ /* 0x000fe2000fffe03f */
[----:B------:R-:W-:-:S02]  /*6170*/  UMOV UR13, 0x80000020 ;  /* 0x80000020000d7882 */ /* 0x000fc40000000000 */
[----:B------:R-:W3:Y:S04]  /*6180*/  LDL.LU R87, [R1+0x23c] ;  /* 0x00023c0001577983 */ /* 0x000ee80000300800 */
[----:B------:R-:W-:Y:S01]  /*6190*/  UMOV UR12, UR16 ;  /* 0x00000010000c7c82 */ /* 0x000fe20008000000 */
        /* <DEDUP_REMOVED lines=8> */
[----:B--2---:R-:W-:-:S06]  /*6220*/  WARPGROUP.ARRIVE ;  /* 0x00000000000079c5 */ /* 0x004fcc0000000000 */
[----:B------:R-:W-:Y:S03]  /*6230*/  IGMMA.64x32x32.S8.S8 R56, gdesc[UR12], R56, gsb0 ;  /* 0x012000000c3879f1 */ /* 0x000fe60008041038 */
[----:B------:R-:W-:Y:S02]  /*6240*/  WARPGROUP.DEPBAR.LE gsb0, 0x0 ;  /* 0x00008000000079c5 */ /* 0x000fe40000010000 */
[----:B----4-:R-:W-:-:S06]  /*6250*/  WARPGROUP.ARRIVE ;  /* 0x00000000000079c5 */ /* 0x010fcc0000000000 */
[----:B------:R-:W-:Y:S03]  /*6260*/  IGMMA.64x32x32.S8.S8 R120, gdesc[UR8], R120, gsb0 ;  /* 0x01200000087879f1 */ /* 0x000fe60008041078 */
[----:B------:R-:W-:Y:S02]  /*6270*/  WARPGROUP.DEPBAR.LE gsb0, 0x0 ;  /* 0x00008000000079c5 */ /* 0x000fe40000010000 */
[----:B---3--:R-:W-:-:S06]  /*6280*/  WARPGROUP.ARRIVE ;  /* 0x00000000000079c5 */ /* 0x008fcc0000000000 */
[----:B------:R-:W-:Y:S03]  /*6290*/  IGMMA.64x32x32.S8.S8 R184, gdesc[UR28], R184, gsb0 ;  /* 0x012000001cb879f1 */ /* 0x000fe600080410b8 */
[----:B------:R-:W-:Y:S02]  /*62a0*/  WARPGROUP.DEPBAR.LE gsb0, 0x0 ;  /* 0x00008000000079c5 */ /* 0x000fe40000010000 */
[----:B------:R-:W-:-:S06]  /*62b0*/  WARPGROUP.ARRIVE ;  /* 0x00000000000079c5 */ /* 0x000fcc0000000000 */
[----:B------:R-:W-:Y:S03]  /*62c0*/  IGMMA.64x32x32.S8.S8 R152, gdesc[UR44], R152, gsb0 ;  /* 0x012000002c9879f1 */ /* 0x000fe60008041098 */
[----:B------:R-:W-:Y:S02]  /*62d0*/  WARPGROUP.DEPBAR.LE gsb0, 0x0 ;  /* 0x00008000000079c5 */ /* 0x000fe40000010000 */
[----:B------:R-:W-:-:S06]  /*62e0*/  WARPGROUP.ARRIVE ;  /* 0x00000000000079c5 */ /* 0x000fcc0000000000 */
[----:B------:R-:W-:Y:S01]  /*62f0*/  IGMMA.64x32x32.S8.S8 R88, gdesc[UR20], R88, gsb0 ;  /* 0x01200000145879f1 */ /* 0x000fe20008041058 */
[----:B------:R-:W-:Y:S01]  /*6300*/  UMOV UR16, UR12 ;  /* 0x0000000c00107c82 */ /* 0x000fe20008000000 */
[----:B------:R-:W-:Y:S01]  /*6310*/  UMOV UR17, UR13 ;  /* 0x0000000d00117c82 */ /* 0x000fe20008000000 */
        /* <DEDUP_REMOVED lines=8> */
[----:B------:R-:W-:Y:S01]  /*63a0*/  UIADD3 UR8, UR58, 0x402, URZ ;  /* 0x000004023a087890 */ /* 0x000fe2000fffe03f */
[----:B------:R-:W-:-:S06]  /*63b0*/  UMOV UR5, 0x80000020 ;  /* 0x8000002000057882 */ /* 0x000fcc0000000000 */
        /* <DEDUP_REMOVED lines=17> */
[----:B------:R-:W-:-:S06]  /*64d0*/  WARPGROUP.ARRIVE ;  /* 0x00000000000079c5 */ /* 0x000fcc0000000000 */
[----:B------:R-:W-:Y:S01]  /*64e0*/  IGMMA.64x32x32.S8.S8 R136, gdesc[UR20], R136, gsb0 ;  /* 0x01200000148879f1 */ /* 0x000fe20008041088 */
[----:B------:R-:W-:Y:S04]  /*64f0*/  STL.64 [R1+0x68], R162 ;  /* 0x000068a201007387 */ /* 0x000fe80000100a00 */
[----:B------:R-:W-:Y:S04]  /*6500*/  STL.64 [R1+0x70], R164 ;  /* 0x000070a401007387 */ /* 0x000fe80000100a00 */
[----:B------:R0:W-:Y:S04]  /*6510*/  STL.64 [R1+0x78], R166 ;  /* 0x000078a601007387 */ /* 0x0001e80000100a00 */
[----:B0-----:R-:W2:Y:S04]  /*6520*/  LDL.LU.64 R166, [R1+0x638] ;  /* 0x0006380001a67983 */ /* 0x001ea80000300a00 */
[----:B------:R-:W2:Y:S04]  /*6530*/  LDL.LU.64 R164, [R1+0x630] ;  /* 0x0006300001a47983 */ /* 0x000ea80000300a00 */
[----:B------:R-:W2:Y:S04]  /*6540*/  LDL.LU.64 R162, [R1+0x628] ;  /* 0x0006280001a27983 */ /* 0x000ea80000300a00 */
[----:B------:R-:W2:Y:S04]  /*6550*/  LDL.LU.64 R160, [R1+0x620] ;  /* 0x0006200001a07983 */ /* 0x000ea80000300a00 */
[----:B------:R-:W2:Y:S04]  /*6560*/  LDL.LU.64 R158, [R1+0x618] ;  /* 0x00061800019e7983 */ /* 0x000ea80000300a00 */
[----:B------:R-:W2:Y:S04]  /*6570*/  LDL.LU.64 R156, [R1+0x610] ;  /* 0x00061000019c7983 */ /* 0x000ea80000300a00 */
[----:B------:R-:W2:Y:S04]  /*6580*/  LDL.LU.64 R154, [R1+0x608] ;  /* 0x00060800019a7983 */ /* 0x000ea80000300a00 */
[----:B------:R-:W2:Y:S04]  /*6590*/  LDL.LU.64 R152, [R1+0x600] ;  /* 0x0006000001987983 */ /* 0x000ea80000300a00 */
[----:B------:R-:W-:Y:S04]  /*65a0*/  STL.64 [R1+0x140], R88 ;  /* 0x0001405801007387 */ /* 0x000fe80000100a00 */
[----:B------:R-:W-:Y:S04]  /*65b0*/  STL.64 [R1+0x148], R90 ;  /* 0x0001485a01007387 */ /* 0x000fe80000100a00 */
        /* <DEDUP_REMOVED lines=8> */
[----:B0-----:R-:W3:Y:S04]  /*6640*/  LDL.LU.64 R102, [R1+0x5f8] ;  /* 0x0005f80001667983 */ /* 0x001ee80000300a00 */
[----:B------:R-:W3:Y:S04]  /*6650*/  LDL.LU.64 R100, [R1+0x5f0] ;  /* 0x0005f00001647983 */ /* 0x000ee80000300a00 */
[----:B------:R-:W3:Y:S04]  /*6660*/  LDL.LU.64 R98, [R1+0x5e8] ;  /* 0x0005e80001627983 */ /* 0x000ee80000300a00 */
[----:B------:R-:W3:Y:S04]  /*6670*/  LDL.LU.64 R96, [R1+0x5e0] ;  /* 0x0005e00001607983 */ /* 0x000ee80000300a00 */
[----:B------:R-:W3:Y:S04]  /*6680*/  LDL.LU.64 R94, [R1+0x5d8] ;  /* 0x0005d800015e7983 */ /* 0x000ee80000300a00 */
[----:B------:R-:W3:Y:S04]  /*6690*/  LDL.LU.64 R92, [R1+0x5d0] ;  /* 0x0005d000015c7983 */ /* 0x000ee80000300a00 */
[----:B------:R-:W3:Y:S04]  /*66a0*/  LDL.LU.64 R90, [R1+0x5c8] ;  /* 0x0005c800015a7983 */ /* 0x000ee80000300a00 */
[----:B------:R-:W3:Y:S01]  /*66b0*/  LDL.LU.64 R88, [R1+0x5c0] ;  /* 0x0005c00001587983 */ /* 0x000ee20000300a00 */
[----:B------:R-:W-:-:S03]  /*66c0*/  UMOV UR44, UR4 ;  /* 0x00000004002c7c82 */ /* 0x000fc60008000000 */
[----:B------:R-:W-:Y:S01]  /*66d0*/  STL.64 [R1+0x240], R24 ;  /* 0x0002401801007387 */ /* 0x000fe20000100a00 */
[----:B------:R-:W-:Y:S02]  /*66e0*/  UMOV UR45, UR5 ;  /* 0x00000005002d7c82 */ /* 0x000fe40008000000 */
[----:B------:R-:W-:Y:S01]  /*66f0*/  IGMMA.64x32x32.S8.S8 R200, gdesc[UR44], R200, gsb0 ;  /* 0x012000002cc879f1 */ /* 0x000fe200080410c8 */
[----:B------:R-:W-:Y:S04]  /*6700*/  STL.64 [R1+0x248], R26 ;  /* 0x0002481a01007387 */ /* 0x000fe80000100a00 */
[----:B------:R-:W-:Y:S04]  /*6710*/  STL.64 [R1+0x250], R28 ;  /* 0x0002501c01007387 */ /* 0x000fe80000100a00 */
[----:B------:R-:W-:Y:S04]  /*6720*/  STL.64 [R1+0x258], R30 ;  /* 0x0002581e01007387 */ /* 0x000fe80000100a00 */
[----:B------:R-:W-:Y:S04]  /*6730*/  STL.64 [R1+0x260], R32 ;  /* 0x0002602001007387 */ /* 0x000fe80000100a00 */
[----:B------:R-:W-:Y:S04]  /*6740*/  STL.64 [R1+0x268], R34 ;  /* 0x0002682201007387 */ /* 0x000fe80000100a00 */
[----:B------:R-:W-:Y:S04]  /*6750*/  STL.64 [R1+0x270], R36 ;  /* 0x0002702401007387 */ /* 0x000fe80000100a00 */
[----:B------:R0:W-:Y:S04]  /*6760*/  STL.64 [R1+0x278], R38 ;  /* 0x0002782601007387 */ /* 0x0001e80000100a00 */
[----:B0-----:R-:W4:Y:S04]  /*6770*/  LDL.LU.64 R38, [R1+0x5b8] ;  /* 0x0005b80001267983 */ /* 0x001f280000300a00 */
[----:B------:R-:W4:Y:S04]  /*6780*/  LDL.LU.64 R36, [R1+0x5b0] ;  /* 0x0005b00001247983 */ /* 0x000f280000300a00 */
[----:B------:R-:W4:Y:S04]  /*6790*/  LDL.LU.64 R34, [R1+0x5a8] ;  /* 0x0005a80001227983 */ /* 0x000f280000300a00 */
[----:B------:R-:W4:Y:S04]  /*67a0*/  LDL.LU.64 R32, [R1+0x5a0] ;  /* 0x0005a00001207983 */ /* 0x000f280000300a00 */
[----:B------:R-:W4:Y:S04]  /*67b0*/  LDL.LU.64 R30, [R1+0x598] ;  /* 0x00059800011e7983 */ /* 0x000f280000300a00 */
[----:B------:R-:W4:Y:S04]  /*67c0*/  LDL.LU.64 R28, [R1+0x590] ;  /* 0x00059000011c7983 */ /* 0x000f280000300a00 */
[----:B------:R-:W4:Y:S04]  /*67d0*/  LDL.LU.64 R26, [R1+0x588] ;  /* 0x00058800011a7983 */ /* 0x000f280000300a00 */
[----:B------:R-:W4:Y:S04]  /*67e0*/  LDL.LU.64 R24, [R1+0x580] ;  /* 0x0005800001187983 */ /* 0x000f280000300a00 */
[----:B------:R-:W-:Y:S04]  /*67f0*/  STL.64 [R1+0x340], R40 ;  /* 0x0003402801007387 */ /* 0x000fe80000100a00 */
[----:B------:R-:W-:Y:S04]  /*6800*/  STL.64 [R1+0x348], R42 ;  /* 0x0003482a01007387 */ /* 0x000fe80000100a00 */
[----:B------:R-:W-:Y:S04]  /*6810*/  STL.64 [R1+0x350], R44 ;  /* 0x0003502c01007387 */ /* 0x000fe80000100a00 */
[----:B------:R-:W-:Y:S04]  /*6820*/  STL.64 [R1+0x358], R46 ;  /* 0x0003582e01007387 */ /* 0x000fe80000100a00 */
[----:B------:R-:W-:Y:S04]  /*6830*/  STL.64 [R1+0x360], R48 ;  /* 0x0003603001007387 */ /* 0x000fe80000100a00 */
        /* <DEDUP_REMOVED lines=19> */
[----:B0-----:R-:W3:Y:S04]  /*6970*/  LDL.LU.64 R118, [R1+0x538] ;  /* 0x0005380001767983 */ /* 0x001ee80000300a00 */
[----:B------:R-:W3:Y:S04]  /*6980*/  LDL.LU.64 R116, [R1+0x530] ;  /* 0x0005300001747983 */ /* 0x000ee80000300a00 */
[----:B------:R-:W3:Y:S04]  /*6990*/  LDL.LU.64 R114, [R1+0x528] ;  /* 0x0005280001727983 */ /* 0x000ee80000300a00 */
[----:B------:R-:W3:Y:S04]  /*69a0*/  LDL.LU.64 R112, [R1+0x520] ;  /* 0x0005200001707983 */ /* 0x000ee80000300a00 */
[----:B------:R-:W3:Y:S04]  /*69b0*/  LDL.LU.64 R110, [R1+0x518] ;  /* 0x00051800016e7983 */ /* 0x000ee80000300a00 */
[----:B------:R-:W3:Y:S04]  /*69c0*/  LDL.LU.64 R108, [R1+0x510] ;  /* 0x00051000016c7983 */ /* 0x000ee80000300a00 */
[----:B------:R-:W3:Y:S04]  /*69d0*/  LDL.LU.64 R106, [R1+0x508] ;  /* 0x00050800016a7983 */ /* 0x000ee80000300a00 */
[----:B------:R-:W3:Y:S04]  /*69e0*/  LDL.LU.64 R104, [R1+0x500] ;  /* 0x0005000001687983 */ /* 0x000ee80000300a00 */
[----:B------:R-:W-:Y:S04]  /*69f0*/  STL.64 [R1+0x200], R72 ;  /* 0x0002004801007387 */ /* 0x000fe80000100a00 */
        /* <DEDUP_REMOVED lines=11> */
[----:B0-----:R-:W-:-:S03]  /*6ab0*/  IMAD.MOV.U32 R136, RZ, RZ, R168 ;  /* 0x000000ffff887224 */ /* 0x001fc600078e00a8 */
[----:B------:R0:W-:Y:S04]  /*6ac0*/  STL.64 [R1+0x120], R144 ;  /* 0x0001209001007387 */ /* 0x0001e80000100a00 */
[----:B------:R0:W-:Y:S01]  /*6ad0*/  STL.64 [R1+0x128], R146 ;  /* 0x0001289201007387 */ /* 0x0001e20000100a00 */
[----:B------:R-:W-:-:S03]  /*6ae0*/  WARPGROUP.DEPBAR.LE gsb0, 0x0 ;  /* 0x00008000000079c5 */ /* 0x000fc60000010000 */
[----:B------:R0:W-:Y:S04]  /*6af0*/  STL.64 [R1+0x130], R148 ;  /* 0x0001309401007387 */ /* 0x0001e80000100a00 */
[----:B------:R0:W-:Y:S04]  /*6b00*/  STL.64 [R1+0x138], R150 ;  /* 0x0001389601007387 */ /* 0x0001e80000100a00 */
[----:B------:R-:W4:Y:S04]  /*6b10*/  LDL.LU R168, [R1+0x4fc] ;  /* 0x0004fc0001a87983 */ /* 0x000f280000300800 */
[----:B------:R2:W-:Y:S04]  /*6b20*/  STL.64 [R1], R200 ;  /* 0x000000c801007387 */ /* 0x0005e80000100a00 */
[----:B------:R2:W-:Y:S04]  /*6b30*/  STL.64 [R1+0x8], R202 ;  /* 0x000008ca01007387 */ /* 0x0005e80000100a00 */
[----:B------:R2:W-:Y:S04]  /*6b40*/  STL.64 [R1+0x10], R204 ;  /* 0x000010cc01007387 */ /* 0x0005e80000100a00 */
[----:B------:R2:W-:Y:S01]  /*6b50*/  STL.64 [R1+0x18], R206 ;  /* 0x000018ce01007387 */ /* 0x0005e20000100a00 */
[----:B------:R-:W-:-:S03]  /*6b60*/  IMAD.MOV.U32 R137, RZ, RZ, R169 ;  /* 0x000000ffff897224 */ /* 0x000fc600078e00a9 */
[----:B------:R2:W-:Y:S01]  /*6b70*/  STL.64 [R1+0x20], R208 ;  /* 0x000020d001007387 */ /* 0x0005e20000100a00 */
[----:B-1----:R-:W-:-:S03]  /*6b80*/  IMAD.MOV.U32 R138, RZ, RZ, R170 ;  /* 0x000000ffff8a7224 */ /* 0x002fc600078e00aa */
[----:B------:R1:W-:Y:S01]  /*6b90*/  STL.64 [R1+0x28], R210 ;  /* 0x000028d201007387 */ /* 0x0003e20000100a00 */
[----:B------:R-:W-:-:S03]  /*6ba0*/  IMAD.MOV.U32 R139, RZ, RZ, R171 ;  /* 0x000000ffff8b7224 */ /* 0x000fc600078e00ab */
[----:B------:R1:W-:Y:S01]  /*6bb0*/  STL.64 [R1+0x30], R212 ;  /* 0x000030d401007387 */ /* 0x0003e20000100a00 */
[----:B------:R-:W-:-:S03]  /*6bc0*/  IMAD.MOV.U32 R140, RZ, RZ, R172 ;  /* 0x000000ffff8c7224 */ /* 0x000fc600078e00ac */
[----:B------:R1:W-:Y:S01]  /*6bd0*/  STL.64 [R1+0x38], R214 ;  /* 0x000038d601007387 */ /* 0x0003e20000100a00 */
[----:B------:R-:W-:-:S03]  /*6be0*/  IMAD.MOV.U32 R141, RZ, RZ, R173 ;  /* 0x000000ffff8d7224 */ /* 0x000fc600078e00ad */
[----:B------:R-:W4:Y:S01]  /*6bf0*/  LDL.LU R169, [R1+0x4f8] ;  /* 0x0004f80001a97983 */ /* 0x000f220000300800 */
[----:B------:R-:W-:-:S03]  /*6c00*/  IMAD.MOV.U32 R142, RZ, RZ, R174 ;  /* 0x000000ffff8e7224 */ /* 0x000fc600078e00ae */
[----:B------:R-:W4:Y:S01]  /*6c10*/  LDL.LU R170, [R1+0x4f4] ;  /* 0x0004f40001aa7983 */ /* 0x000f220000300800 */
[----:B------:R-:W-:-:S03]  /*6c20*/  IMAD.MOV.U32 R143, RZ, RZ, R175 ;  /* 0x000000ffff8f7224 */ /* 0x000fc600078e00af */
[----:B------:R-:W4:Y:S01]  /*6c30*/  LDL.LU R171, [R1+0x4f0] ;  /* 0x0004f00001ab7983 */ /* 0x000f220000300800 */
[----:B0-----:R-:W-:-:S03]  /*6c40*/  IMAD.MOV.U32 R144, RZ, RZ, R176 ;  /* 0x000000ffff907224 */ /* 0x001fc600078e00b0 */
        /* <DEDUP_REMOVED lines=14> */
[----:B------:R-:W4:Y:S04]  /*6d30*/  LDL.LU R179, [R1+0x4d0] ;  /* 0x0004d00001b37983 */ /* 0x000f280000300800 */
[----:B------:R-:W4:Y:S04]  /*6d40*/  LDL.LU R180, [R1+0x4cc] ;  /* 0x0004cc0001b47983 */ /* 0x000f280000300800 */
[----:B------:R-:W4:Y:S04]  /*6d50*/  LDL.LU R181, [R1+0x4c8] ;  /* 0x0004c80001b57983 */ /* 0x000f280000300800 */
[----:B------:R-:W4:Y:S04]  /*6d60*/  LDL.LU R182, [R1+0x4c4] ;  /* 0x0004c40001b67983 */ /* 0x000f280000300800 */
[----:B------:R-:W4:Y:S01]  /*6d70*/  LDL.LU R183, [R1+0x4c0] ;  /* 0x0004c00001b77983 */ /* 0x000f220000300800 */
[----:B------:R-:W-:Y:S01]  /*6d80*/  UMOV UR28, UR4 ;  /* 0x00000004001c7c82 */ /* 0x000fe20008000000 */
[----:B------:R-:W-:Y:S01]  /*6d90*/  UMOV UR29, UR5 ;  /* 0x00000005001d7c82 */ /* 0x000fe20008000000 */
[----:B------:R-:W-:Y:S01]  /*6da0*/  UMOV UR8, UR4 ;  /* 0x0000000400087c82 */ /* 0x000fe20008000000 */
[----:B------:R-:W-:Y:S01]  /*6db0*/  UMOV UR9, UR5 ;  /* 0x0000000500097c82 */ /* 0x000fe20008000000 */
[----:B------:R-:W-:Y:S01]  /*6dc0*/  UMOV UR12, UR4 ;  /* 0x00000004000c7c82 */ /* 0x000fe20008000000 */
[----:B------:R-:W-:Y:S01]  /*6dd0*/  UMOV UR13, UR5 ;  /* 0x00000005000d7c82 */ /* 0x000fe20008000000 */
[----:B------:R-:W2:Y:S04]  /*6de0*/  LDL.LU R72, [R1+0xc0] ;  /* 0x0000c00001487983 */ /* 0x000ea80000300800 */
[----:B------:R-:W2:Y:S04]  /*6df0*/  LDL.LU R73, [R1+0xc4] ;  /* 0x0000c40001497983 */ /* 0x000ea80000300800 */
[----:B------:R-:W2:Y:S04]  /*6e00*/  LDL.LU R74, [R1+0xc8] ;  /* 0x0000c800014a7983 */ /* 0x000ea80000300800 */
[----:B------:R-:W2:Y:S04]  /*6e10*/  LDL.LU R75, [R1+0xcc] ;  /* 0x0000cc00014b7983 */ /* 0x000ea80000300800 */
[----:B------:R-:W2:Y:S01]  /*6e20*/  LDL.LU R76, [R1+0xd0] ;  /* 0x0000d000014c7983 */ /* 0x000ea20000300800 */
[----:B------:R-:W-:Y:S01]  /*6e30*/  UIADD3 UR58, UR58, 0x602, URZ ;  /* 0x000006023a3a7890 */ /* 0x000fe2000fffe03f */
[----:B----4-:R-:W-:-:S06]  /*6e40*/  WARPGROUP.ARRIVE ;  /* 0x00000000000079c5 */ /* 0x010fcc0000000000 */
[----:B------:R-:W-:Y:S03]  /*6e50*/  IGMMA.64x32x32.S8.S8 R168, gdesc[UR28], R168, gsb0 ;  /* 0x012000001ca879f1 */ /* 0x000fe600080410a8 */
[----:B------:R-:W-:Y:S02]  /*6e60*/  WARPGROUP.DEPBAR.LE gsb0, 0x0 ;  /* 0x00008000000079c5 */ /* 0x000fe40000010000 */
[----:B---3--:R-:W-:-:S06]  /*6e70*/  WARPGROUP.ARRIVE ;  /* 0x00000000000079c5 */ /* 0x008fcc0000000000 */
[----:B------:R-:W-:Y:S03]  /*6e80*/  IGMMA.64x32x32.S8.S8 R104, gdesc[UR8], R104, gsb0 ;  /* 0x01200000086879f1 */ /* 0x000fe60008041068 */
[----:B------:R-:W-:Y:S02]  /*6e90*/  WARPGROUP.DEPBAR.LE gsb0, 0x0 ;  /* 0x00008000000079c5 */ /* 0x000fe40000010000 */
[----:B--2---:R-:W-:-:S06]  /*6ea0*/  WARPGROUP.ARRIVE ;  /* 0x00000000000079c5 */ /* 0x004fcc0000000000 */
[----:B------:R-:W-:Y:S01]  /*6eb0*/  IGMMA.64x32x32.S8.S8 R40, gdesc[UR12], R40, gsb0 ;  /* 0x012000000c2879f1 */ /* 0x000fe20008041028 */
[----:B------:R-:W-:Y:S01]  /*6ec0*/  UMOV UR12, UR58 ;  /* 0x0000003a000c7c82 */ /* 0x000fe20008000000 */
[----:B------:R-:W-:Y:S01]  /*6ed0*/  UMOV UR13, 0x80000020 ;  /* 0x80000020000d7882 */ /* 0x000fe20000000000 */
        /* <DEDUP_REMOVED lines=29> */
[----:B------:R-:W-:Y:S01]  /*70b0*/  UMOV UR20, UR12 ;  /* 0x0000000c00147c82 */ /* 0x000fe20008000000 */
[----:B------:R-:W-:Y:S01]  /*70c0*/  UMOV UR21, UR13 ;  /* 0x0000000d00157c82 */ /* 0x000fe20008000000 */
[----:B------:R-:W-:Y:S01]  /*70d0*/  UMOV UR16, UR12 ;  /* 0x0000000c00107c82 */ /* 0x000fe20008000000 */
        /* <DEDUP_REMOVED lines=16> */
[----:B------:R-:W-:Y:S01]  /*71e0*/  IMAD.MOV.U32 R215, RZ, RZ, R2 ;  /* 0x000000ffffd77224 */ /* 0x000fe200078e0002 */
[----:B------:R-:W-:Y:S01]  /*71f0*/  UMOV UR4, UR12 ;  /* 0x0000000c00047c82 */ /* 0x000fe20008000000 */
[----:B------:R-:W-:Y:S01]  /*7200*/  UMOV UR5, UR13 ;  /* 0x0000000d00057c82 */ /* 0x000fe20008000000 */
[----:B------:R0:W5:Y:S01]  /*7210*/  LDL.LU R0, [R1+0x4bc] ;  /* 0x0004bc0001007983 */ /* 0x0001620000300800 */
[----:B------:R-:W-:Y:S02]  /*7220*/  WARPGROUP.DEPBAR.LE gsb0, 0x0 ;  /* 0x00008000000079c5 */ /* 0x000fe40000010000 */
[----:B------:R-:W-:Y:S01]  /*7230*/  WARPGROUP.ARRIVE ;  /* 0x00000000000079c5 */ /* 0x000fe20000000000 */
[----:B------:R0:W5:Y:S04]  /*7240*/  LDL.LU R19, [R1+0x4b8] ;  /* 0x0004b80001137983 */ /* 0x0001680000300800 */
[----:B------:R0:W5:Y:S01]  /*7250*/  LDL.LU R18, [R1+0x4b4] ;  /* 0x0004b40001127983 */ /* 0x0001620000300800 */
[----:B------:R-:W-:Y:S03]  /*7260*/  IGMMA.64x32x32.S8.S8 R72, gdesc[UR20], R72, gsb0 ;  /* 0x01200000144879f1 */ /* 0x000fe60008041048 */
[----:B------:R0:W5:Y:S04]  /*7270*/  LDL.LU R17, [R1+0x4b0] ;  /* 0x0004b00001117983 */ /* 0x0001680000300800 */
[----:B------:R0:W5:Y:S04]  /*7280*/  LDL.LU R16, [R1+0x4ac] ;  /* 0x0004ac0001107983 */ /* 0x0001680000300800 */
[----:B------:R0:W5:Y:S01]  /*7290*/  LDL.LU R3, [R1+0x4a8] ;  /* 0x0004a80001037983 */ /* 0x0001620000300800 */
[----:B------:R-:W-:-:S02]  /*72a0*/  WARPGROUP.DEPBAR.LE gsb0, 0x0 ;  /* 0x00008000000079c5 */ /* 0x000fc40000010000 */
[----:B------:R-:W-:-:S06]  /*72b0*/  WARPGROUP.ARRIVE ;  /* 0x00000000000079c5 */ /* 0x000fcc0000000000 */
[----:B------:R-:W-:Y:S01]  /*72c0*/  IGMMA.64x32x32.S8.S8 R136, gdesc[UR16], R136, gsb0 ;  /* 0x01200000108879f1 */ /* 0x000fe20008041088 */
        /* <DEDUP_REMOVED lines=11> */
[----:B-1----:R0:W5:Y:S04]  /*7380*/  LDL.LU.64 R86, [R1+0x4a0] ;  /* 0x0004a00001567983 */ /* 0x0021680000300a00 */
[----:B------:R0:W5:Y:S04]  /*7390*/  LDL.LU.64 R84, [R1+0x498] ;  /* 0x0004980001547983 */ /* 0x0001680000300a00 */
[----:B------:R0:W5:Y:S04]  /*73a0*/  LDL.LU.64 R82, [R1+0x490] ;  /* 0x0004900001527983 */ /* 0x0001680000300a00 */
[----:B------:R0:W5:Y:S04]  /*73b0*/  LDL.LU.64 R80, [R1+0x488] ;  /* 0x0004880001507983 */ /* 0x0001680000300a00 */
[----:B------:R0:W5:Y:S04]  /*73c0*/  LDL.LU.64 R78, [R1+0x480] ;  /* 0x00048000014e7983 */ /* 0x0001680000300a00 */
[----:B------:R0:W5:Y:S04]  /*73d0*/  LDL.LU.64 R76, [R1+0x478] ;  /* 0x00047800014c7983 */ /* 0x0001680000300a00 */
[----:B------:R0:W5:Y:S04]  /*73e0*/  LDL.LU.64 R74, [R1+0x470] ;  /* 0x00047000014a7983 */ /* 0x0001680000300a00 */
[----:B------:R0:W5:Y:S04]  /*73f0*/  LDL.LU.64 R72, [R1+0x468] ;  /* 0x0004680001487983 */ /* 0x0001680000300a00 */
        /* <DEDUP_REMOVED lines=8> */
[----:B------:R-:W-:-:S03]  /*7480*/  WARPGROUP.DEPBAR.LE gsb0, 0x0 ;  /* 0x00008000000079c5 */ /* 0x000fc60000010000 */
        /* <DEDUP_REMOVED lines=23> */
[----:B------:R0:W5:Y:S01]  /*7600*/  LDL.LU.64 R200, [R1+0x3e8] ;  /* 0x0003e80001c87983 */ /* 0x0001620000300a00 */
[----:B------:R-:W-:Y:S05]  /*7610*/  @!P1 BRA `(.L_x_22) ;  /* 0x0000005c00089947 */ /* 0x000fea0003800000 */
[----:B------:R-:W-:Y:S02]  /*7620*/  UIADD3 UR33, UR48, 0x1, URZ ;  /* 0x0000000130217890 */ /* 0x000fe4000fffe03f */
[----:B------:R-:W-:Y:S02]  /*7630*/  UMOV UR32, UR48 ;  /* 0x0000003000207c82 */ /* 0x000fe40008000000 */
[----:B------:R-:W-:-:S04]  /*7640*/  UISETP.NE.AND UP0, UPT, UR33, 0x4, UPT ;  /* 0x000000042100788c */ /* 0x000fc8000bf05270 */
[----:B------:R-:W-:Y:S02]  /*7650*/  USEL UR4, URZ, 0x1, UP0 ;  /* 0x000000013f047887 */ /* 0x000fe40008000000 */
[----:B------:R-:W-:Y:S02]  /*7660*/  USEL UR33, UR33, URZ, UP0 ;  /* 0x0000003f21217287 */ /* 0x000fe40008000000 */
[----:B------:R-:W-:-:S06]  /*7670*/  ULOP3.LUT UR4, UR49, UR4, URZ, 0x3c, !UPT ;  /* 0x0000000431047292 */ /* 0x000fcc000f8e3c3f */
[----:B------:R-:W-:-:S07]  /*7680*/  IMAD.U32 R2, RZ, RZ, UR4 ;  /* 0x00000004ff027e24 */ /* 0x000fce000f8e00ff */
.L_x_29:
[----:B------:R-:W-:Y:S05]  /*7690*/  @!P0 BRA `(.L_x_23) ;  /* 0x0000000000048947 */ /* 0x000fea0003800000 */
[----:B------:R-:W-:Y:S01]  /*76a0*/  BPT.TRAP 0x1 ;  /* 0x000000040000795c */ /* 0x000fe20000300000 */
.L_x_23:
[----:B------:R-:W1:Y:S01]  /*76b0*/  S2UR UR5, SR_CgaCtaId ;  /* 0x00000000000579c3 */ /* 0x000e620000008800 */
[----:B------:R-:W-:Y:S01]  /*76c0*/  UMOV UR4, 0x400 ;  /* 0x0000040000047882 */ /* 0x000fe20000000000 */
[----:B------:R-:W-:Y:S01]  /*76d0*/  IMAD.U32 R4, RZ, RZ, UR33 ;  /* 0x00000021ff047e24 */ /* 0x000fe2000f8e00ff */
[----:B------:R-:W-:Y:S01]  /*76e0*/  SHF.L.U32 R5, R2, 0x1f, RZ ;  /* 0x0000001f02057819 */ /* 0x000fe200000006ff */
[----:B-1----:R-:W-:-:S06]  /*76f0*/  ULEA UR4, UR5, UR4, 0x18 ;  /* 0x0000000405047291 */ /* 0x002fcc000f8ec03f */
[----:B-----5:R-:W-:-:S04]  /*7700*/  IMAD.U32 R0, RZ, RZ, UR4 ;  /* 0x00000004ff007e24 */ /* 0x020fc8000f8e00ff */
[----:B------:R-:W-:-:S04]  /*7710*/  IMAD R4, R4, 0x8, R0 ;  /* 0x0000000804047824 */ /* 0x000fc800078e0200 */
[----:B------:R1:W2:Y:S01]  /*7720*/  SYNCS.PHASECHK.TRANS64.TRYWAIT P1, [R4+URZ], R5 ;  /* 0x00000005040075a7 */ /* 0x0002a2000802017f */
[----:B------:R-:W-:Y:S05]  /*7730*/  @!P0 BRA `(.L_x_24) ;  /* 0x0000000000048947 */ /* 0x000fea0003800000 */
[----:B------:R-:W-:Y:S01]  /*7740*/  BPT.TRAP 0x1 ;  /* 0x000000040000795c */ /* 0x000fe20000300000 */
.L_x_24:
[----:B--2---:R-:W-:Y:S05]  /*7750*/  @P1 BRA `(.L_x_25) ;  /* 0x0000000000081947 */ /* 0x004fea0003800000 */
[----:B------:R-:W2:Y:S02]  /*7760*/  SYNCS.PHASECHK.TRANS64.TRYWAIT P1, [R4+URZ], R5 ;  /* 0x00000005040075a7 */ /* 0x000ea4000802017f */
[----:B--2---:R-:W-:Y:S05]  /*7770*/  @!P1 BRA `(.L_x_26) ;  /* 0x0000020800a49947 */ /* 0x004fea0003800000 */
.L_x_25:
        /* <DEDUP_REMOVED lines=8> */
[----:B---3--:R-:W3:Y:S04]  /*7800*/  LDL.LU.64 R152, [R1+0x280] ;  /* 0x0002800001987983 */ /* 0x008ee80000300a00 */
        /* <DEDUP_REMOVED lines=12> */
[----:B------:R4:W-:Y:S04]  /*78d0*/  STL.64 [R1+0x808], R220 ;  /* 0x000808dc01007387 */ /* 0x0009e80000100a00 */
[----:B----4-:R-:W4:Y:S04]  /*78e0*/  LDL.LU.64 R220, [R1+0x380] ;  /* 0x0003800001dc7983 */ /* 0x010f280000300a00 */
[----:B------:R-:W4:Y:S04]  /*78f0*/  LDL.LU.64 R222, [R1+0x388] ;  /* 0x0003880001de7983 */ /* 0x000f280000300a00 */
[----:B------:R-:W4:Y:S04]  /*7900*/  LDL.LU.64 R224, [R1+0x390] ;  /* 0x0003900001e07983 */ /* 0x000f280000300a00 */
[----:B------:R-:W4:Y:S04]  /*7910*/  LDL.LU.64 R226, [R1+0x398] ;  /* 0x0003980001e27983 */ /* 0x000f280000300a00 */
[----:B------:R-:W4:Y:S04]  /*7920*/  LDL.LU.64 R228, [R1+0x3a0] ;  /* 0x0003a00001e47983 */ /* 0x000f280000300a00 */
[----:B------:R-:W4:Y:S04]  /*7930*/  LDL.LU.64 R230, [R1+0x3a8] ;  /* 0x0003a80001e67983 */ /* 0x000f280000300a00 */
[----:B------:R-:W4:Y:S04]  /*7940*/  LDL.LU.64 R232, [R1+0x3b0] ;  /* 0x0003b00001e87983 */ /* 0x000f280000300a00 */
[----:B------:R-:W4:Y:S01]  /*7950*/  LDL.LU.64 R234, [R1+0x3b8] ;  /* 0x0003b80001ea7983 */ /* 0x000f220000300a00 */
[----:B------:R-:W-:-:S02]  /*7960*/  ULEA UR34, UR33, UR54, 0xb ;  /* 0x0000003621227291 */ /* 0x000fc4000f8e583f */
[----:B------:R-:W-:Y:S01]  /*7970*/  UIMAD UR35, UR33, 0x380, UR55 ;  /* 0x00000380212378a4 */ /* 0x000fe2000f8e0237 */
[----:B------:R-:W-:Y:S01]  /*7980*/  STL [R1+0x4c0], R19 ;  /* 0x0004c01301007387 */ /* 0x000fe20000100800 */
[----:B------:R-:W-:Y:S01]  /*7990*/  UMOV UR5, 0x80000020 ;  /* 0x8000002000057882 */ /* 0x000fe20000000000 */
[----:B------:R-:W-:Y:S01]  /*79a0*/  UMOV UR7, 0x80000020 ;  /* 0x8000002000077882 */ /* 0x000fe20000000000 */
[----:B------:R-:W-:Y:S01]  /*79b0*/  UIADD3 UR10, UR35, 0x80, URZ ;  /* 0x00000080230a7890 */ /* 0x000fe2000fffe03f */
[----:B------:R-:W-:Y:S01]  /*79c0*/  STL [R1+0x4bc], R18 ;  /* 0x0004bc1201007387 */ /* 0x000fe20000100800 */
[----:B------:R-:W-:Y:S01]  /*79d0*/  UMOV UR4, UR34 ;  /* 0x0000002200047c82 */ /* 0x000fe20008000000 */
[----:B------:R-:W-:Y:S01]  /*79e0*/  UMOV UR6, UR35 ;  /* 0x0000002300067c82 */ /* 0x000fe20008000000 */
[----:B------:R-:W-:Y:S01]  /*79f0*/  UMOV UR11, 0x80000020 ;  /* 0x80000020000b7882 */ /* 0x000fe20000000000 */
[----:B------:R-:W-:Y:S01]  /*7a00*/  STL [R1+0x4b8], R17 ;  /* 0x0004b81101007387 */ /* 0x000fe20000100800 */
[----:B------:R-:W-:-:S03]  /*7a10*/  UIADD3 UR14, UR35, 0x100, URZ ;  /* 0x00000100230e7890 */ /* 0x000fc6000fffe03f */
[----:B------:R-:W-:Y:S04]  /*7a20*/  STL [R1+0x4b4], R16 ;  /* 0x0004b41001007387 */ /* 0x000fe80000100800 */
[----:B------:R-:W-:Y:S04]  /*7a30*/  STL [R1+0x4b0], R3 ;  /* 0x0004b00301007387 */ /* 0x000fe80000100800 */
[----:B------:R-:W-:Y:S04]  /*7a40*/  STL [R1+0x4ac], R2 ;  /* 0x0004ac0201007387 */ /* 0x000fe80000100800 */
[----:B------:R-:W-:Y:S01]  /*7a50*/  STL [R1+0x4a8], R0 ;  /* 0x0004a80001007387 */ /* 0x000fe20000100800 */
[----:B------:R-:W-:Y:S01]  /*7a60*/  UMOV UR8, UR4 ;  /* 0x0000000400087c82 */ /* 0x000fe20008000000 */
[----:B------:R-:W-:Y:S01]  /*7a70*/  UMOV UR9, UR5 ;  /* 0x0000000500097c82 */ /* 0x000fe20008000000 */
[----:B----4-:R-:W-:-:S06]  /*7a80*/  WARPGROUP.ARRIVE ;  /* 0x00000000000079c5 */ /* 0x010fcc0000000000 */
[----:B------:R-:W-:Y:S03]  /*7a90*/  IGMMA.64x32x32.S8.S8 R220, gdesc[UR4], R220, gsb0 ;  /* 0x0120000004dc79f1 */ /* 0x000fe600080410dc */
[----:B------:R-:W-:Y:S02]  /*7aa0*/  WARPGROUP.DEPBAR.LE gsb0, 0x0 ;  /* 0x00008000000079c5 */ /* 0x000fe40000010000 */
[----:B------:R4:W-:Y:S01]  /*7ab0*/  STL.64 [R1+0x380], R220 ;  /* 0x000380dc01007387 */ /* 0x0009e20000100a00 */
[----:B---3--:R-:W-:-:S03]  /*7ac0*/  WARPGROUP.ARRIVE ;  /* 0x00000000000079c5 */ /* 0x008fc60000000000 */
[----:B------:R3:W-:Y:S03]  /*7ad0*/  STL.64 [R1+0x388], R222 ;  /* 0x000388de01007387 */ /* 0x0007e60000100a00 */
[----:B------:R-:W-:Y:S01]  /*7ae0*/  IGMMA.64x32x32.S8.S8 R152, gdesc[UR8], R152, gsb0 ;  /* 0x01200000089879f1 */ /* 0x000fe20008041098 */
[----:B------:R0:W-:Y:S04]  /*7af0*/  STL.64 [R1+0x390], R224 ;  /* 0x000390e001007387 */ /* 0x0001e80000100a00 */
[----:B------:R1:W-:Y:S04]  /*7b00*/  STL.64 [R1+0x398], R226 ;  /* 0x000398e201007387 */ /* 0x0003e80000100a00 */
[----:B------:R2:W-:Y:S04]  /*7b10*/  STL.64 [R1+0x3a0], R228 ;  /* 0x0003a0e401007387 */ /* 0x0005e80000100a00 */
[----:B------:R2:W-:Y:S04]  /*7b20*/  STL.64 [R1+0x3a8], R230 ;  /* 0x0003a8e601007387 */ /* 0x0005e80000100a00 */
[----:B------:R2:W-:Y:S04]  /*7b30*/  STL.64 [R1+0x3b0], R232 ;  /* 0x0003b0e801007387 */ /* 0x0005e80000100a00 */
[----:B------:R2:W-:Y:S04]  /*7b40*/  STL.64 [R1+0x3b8], R234 ;  /* 0x0003b8ea01007387 */ /* 0x0005e80000100a00 */
[----:B----4-:R-:W4:Y:S04]  /*7b50*/  LDL.LU.64 R220, [R1+0x180] ;  /* 0x0001800001dc7983 */ /* 0x010f280000300a00 */
[----:B---3--:R-:W4:Y:S04]  /*7b60*/  LDL.LU.64 R222, [R1+0x188] ;  /* 0x0001880001de7983 */ /* 0x008f280000300a00 */
[----:B0-----:R-:W4:Y:S04]  /*7b70*/  LDL.LU.64 R224, [R1+0x190] ;  /* 0x0001900001e07983 */ /* 0x001f280000300a00 */
[----:B-1----:R-:W4:Y:S04]  /*7b80*/  LDL.LU.64 R226, [R1+0x198] ;  /* 0x0001980001e27983 */ /* 0x002f280000300a00 */
[----:B--2---:R-:W4:Y:S04]  /*7b90*/  LDL.LU.64 R228, [R1+0x1a0] ;  /* 0x0001a00001e47983 */ /* 0x004f280000300a00 */
[----:B------:R-:W4:Y:S04]  /*7ba0*/  LDL.LU.64 R230, [R1+0x1a8] ;  /* 0x0001a80001e67983 */ /* 0x000f280000300a00 */
[----:B------:R-:W4:Y:S04]  /*7bb0*/  LDL.LU.64 R232, [R1+0x1b0] ;  /* 0x0001b00001e87983 */ /* 0x000f280000300a00 */
[----:B------:R-:W4:Y:S01]  /*7bc0*/  LDL.LU.64 R234, [R1+0x1b8] ;  /* 0x0001b80001ea7983 */ /* 0x000f220000300a00 */
[----:B------:R-:W-:Y:S01]  /*7bd0*/  UMOV UR15, 0x80000020 ;  /* 0x80000020000f7882 */ /* 0x000fe20000000000 */
[----:B------:R-:W-:Y:S01]  /*7be0*/  UIADD3 UR18, UR35, 0x180, URZ ;  /* 0x0000018023127890 */ /* 0x000fe2000fffe03f */
[----:B------:R-:W-:-:S02]  /*7bf0*/  WARPGROUP.DEPBAR.LE gsb0, 0x0 ;  /* 0x00008000000079c5 */ /* 0x000fc40000010000 */
[----:B------:R0:W-:Y:S04]  /*7c00*/  STL.64 [R1+0x280], R152 ;  /* 0x0002809801007387 */ /* 0x0001e80000100a00 */
[----:B------:R1:W-:Y:S04]  /*7c10*/  STL.64 [R1+0x288], R154 ;  /* 0x0002889a01007387 */ /* 0x0003e80000100a00 */
[----:B------:R2:W-:Y:S04]  /*7c20*/  STL.64 [R1+0x290], R156 ;  /* 0x0002909c01007387 */ /* 0x0005e80000100a00 */
[----:B------:R3:W-:Y:S04]  /*7c30*/  STL.64 [R1+0x298], R158 ;  /* 0x0002989e01007387 */ /* 0x0007e80000100a00 */
[----:B------:R3:W-:Y:S04]  /*7c40*/  STL.64 [R1+0x2a0], R160 ;  /* 0x0002a0a001007387 */ /* 0x0007e80000100a00 */
[----:B------:R3:W-:Y:S04]  /*7c50*/  STL.64 [R1+0x2a8], R162 ;  /* 0x0002a8a201007387 */ /* 0x0007e80000100a00 */
[----:B------:R3:W-:Y:S04]  /*7c60*/  STL.64 [R1+0x2b0], R164 ;  /* 0x0002b0a401007387 */ /* 0x0007e80000100a00 */
[----:B------:R3:W-:Y:S04]  /*7c70*/  STL.64 [R1+0x2b8], R166 ;  /* 0x0002b8a601007387 */ /* 0x0007e80000100a00 */
[----:B0-----:R-:W4:Y:S04]  /*7c80*/  LDL.LU.64 R152, [R1+0x80] ;  /* 0x0000800001987983 */ /* 0x001f280000300a00 */
[----:B-1----:R-:W4:Y:S04]  /*7c90*/  LDL.LU.64 R154, [R1+0x88] ;  /* 0x00008800019a7983 */ /* 0x002f280000300a00 */
[----:B--2---:R-:W2:Y:S04]  /*7ca0*/  LDL.LU.64 R156, [R1+0x90] ;  /* 0x00009000019c7983 */ /* 0x004ea80000300a00 */
[----:B---3--:R-:W2:Y:S04]  /*7cb0*/  LDL.LU.64 R158, [R1+0x98] ;  /* 0x00009800019e7983 */ /* 0x008ea80000300a00 */
[----:B------:R-:W2:Y:S04]  /*7cc0*/  LDL.LU.64 R160, [R1+0xa0] ;  /* 0x0000a00001a07983 */ /* 0x000ea80000300a00 */
[----:B------:R-:W2:Y:S04]  /*7cd0*/  LDL.LU.64 R162, [R1+0xa8] ;  /* 0x0000a80001a27983 */ /* 0x000ea80000300a00 */
[----:B------:R-:W2:Y:S04]  /*7ce0*/  LDL.LU.64 R164, [R1+0xb0] ;  /* 0x0000b00001a47983 */ /* 0x000ea80000300a00 */
[----:B------:R-:W2:Y:S01]  /*7cf0*/  LDL.LU.64 R166, [R1+0xb8] ;  /* 0x0000b80001a67983 */ /* 0x000ea20000300a00 */
[----:B------:R-:W-:Y:S01]  /*7d00*/  UMOV UR12, UR4 ;  /* 0x00000004000c7c82 */ /* 0x000fe20008000000 */
[----:B------:R-:W-:Y:S01]  /*7d10*/  UMOV UR13, UR5 ;  /* 0x00000005000d7c82 */ /* 0x000fe20008000000 */
[----:B------:R-:W-:Y:S01]  /*7d20*/  UMOV UR16, UR4 ;  /* 0x0000000400107c82 */ /* 0x000fe20008000000 */
[----:B------:R-:W-:Y:S01]  /*7d30*/  UMOV UR17, UR5 ;  /* 0x0000000500117c82 */ /* 0x000fe20008000000 */
[----:B------:R-:W-:Y:S01]  /*7d40*/  UMOV UR19, 0x80000020 ;  /* 0x8000002000137882 */ /* 0x000fe20000000000 */
[----:B------:R-:W-:Y:S01]  /*7d50*/  UIADD3 UR22, UR35, 0x200, URZ ;  /* 0x0000020023167890 */ /* 0x000fe2000fffe03f */
[----:B------:R-:W-:Y:S01]  /*7d60*/  UMOV UR20, UR4 ;  /* 0x0000000400147c82 */ /* 0x000fe20008000000 */
[----:B------:R-:W-:Y:S01]  /*7d70*/  UMOV UR21, UR5 ;  /* 0x0000000500157c82 */ /* 0x000fe20008000000 */
[----:B------:R-:W-:Y:S01]  /*7d80*/  UMOV UR23, 0x80000020 ;  /* 0x8000002000177882 */ /* 0x000fe20000000000 */
[----:B------:R-:W-:Y:S01]  /*7d90*/  UIADD3 UR26, UR35, 0x280, URZ ;  /* 0x00000280231a7890 */ /* 0x000fe2000fffe03f */
[----:B------:R-:W-:Y:S01]  /*7da0*/  UMOV UR24, UR4 ;  /* 0x0000000400187c82 */ /* 0x000fe20008000000 */
[----:B------:R-:W-:Y:S01]  /*7db0*/  UMOV UR25, UR5 ;  /* 0x0000000500197c82 */ /* 0x000fe20008000000 */
[----:B------:R-:W-:Y:S01]  /*7dc0*/  UMOV UR27, 0x80000020 ;  /* 0x80000020001b7882 */ /* 0x000fe20000000000 */
[----:B----4-:R-:W-:-:S06]  /*7dd0*/  WARPGROUP.ARRIVE ;  /* 0x00000000000079c5 */ /* 0x010fcc0000000000 */
[----:B------:R-:W-:Y:S03]  /*7de0*/  IGMMA.64x32x32.S8.S8 R220, gdesc[UR12], R220, gsb0 ;  /* 0x012000000cdc79f1 */ /* 0x000fe600080410dc */
[----:B------:R-:W-:Y:S02]  /*7df0*/  WARPGROUP.DEPBAR.LE gsb0, 0x0 ;  /* 0x00008000000079c5 */ /* 0x000fe40000010000 */
[----:B------:R-:W-:Y:S01]  /*7e00*/  UIADD3 UR30, UR35, 0x300, URZ ;  /* 0x00000300231e7890 */ /* 0x000fe2000fffe03f */
[----:B--2---:R-:W-:Y:S01]  /*7e10*/  WARPGROUP.ARRIVE ;  /* 0x00000000000079c5 */ /* 0x004fe20000000000 */
[----:B------:R-:W-:Y:S01]  /*7e20*/  UMOV UR28, UR4 ;  /* 0x00000004001c7c82 */ /* 0x000fe20008000000 */
[----:B------:R-:W-:Y:S01]  /*7e30*/  UMOV UR29, UR5 ;  /* 0x00000005001d7c82 */ /* 0x000fe20008000000 */
[----:B------:R-:W-:Y:S01]  /*7e40*/  UMOV UR31, 0x80000020 ;  /* 0x80000020001f7882 */ /* 0x000fe20000000000 */
[----:B------:R-:W-:-:S02]  /*7e50*/  IMAD.MOV.U32 R23, RZ, RZ, R220 ;  /* 0x000000ffff177224 */ /* 0x000fc400078e00dc */
        /* <DEDUP_REMOVED lines=15> */
[----:B------:R-:W-:Y:S01]  /*7f50*/  IMAD.MOV.U32 R4, RZ, RZ, R235 ;  /* 0x000000ffff047224 */ /* 0x000fe200078e00eb */
[----:B------:R-:W-:Y:S02]  /*7f60*/  WARPGROUP.DEPBAR.LE gsb0, 0x0 ;  /* 0x00008000000079c5 */ /* 0x000fe40000010000 */
[----:B------:R-:W-:Y:S01]  /*7f70*/  WARPGROUP.ARRIVE ;  /* 0x00000000000079c5 */ /* 0x000fe20000000000 */
[----:B------:R0:W-:Y:S04]  /*7f80*/  STL.64 [R1+0x80], R152 ;  /* 0x0000809801007387 */ /* 0x0001e80000100a00 */
[----:B------:R1:W-:Y:S01]  /*7f90*/  STL.64 [R1+0x88], R154 ;  /* 0x0000889a01007387 */ /* 0x0003e20000100a00 */
[----:B------:R-:W-:Y:S03]  /*7fa0*/  IGMMA.64x32x32.S8.S8 R200, gdesc[UR20], R200, gsb0 ;  /* 0x0120000014c879f1 */ /* 0x000fe600080410c8 */
        /* <DEDUP_REMOVED lines=10> */
[----:B----4-:R-:W2:Y:S04]  /*8050*/  LDL.LU.64 R160, [R1+0x60] ;  /* 0x0000600001a07983 */ /* 0x010ea80000300a00 */
[----:B------:R-:W2:Y:S04]  /*8060*/  LDL.LU.64 R162, [R1+0x68] ;  /* 0x0000680001a27983 */ /* 0x000ea80000300a00 */
[----:B------:R-:W2:Y:S04]  /*8070*/  LDL.LU.64 R164, [R1+0x70] ;  /* 0x0000700001a47983 */ /* 0x000ea80000300a00 */
[----:B------:R-:W2:Y:S04]  /*8080*/  LDL.LU.64 R166, [R1+0x78] ;  /* 0x0000780001a67983 */ /* 0x000ea80000300a00 */
[----:B------:R-:W3:Y:S01]  /*8090*/  LDL.LU.64 R220, [R1+0x140] ;  /* 0x0001400001dc7983 */ /* 0x000ee20000300a00 */
[----:B------:R-:W-:-:S02]  /*80a0*/  WARPGROUP.DEPBAR.LE gsb0, 0x0 ;  /* 0x00008000000079c5 */ /* 0x000fc40000010000 */
[----:B------:R-:W-:Y:S01]  /*80b0*/  WARPGROUP.ARRIVE ;  /* 0x00000000000079c5 */ /* 0x000fe20000000000 */
[----:B------:R-:W3:Y:S04]  /*80c0*/  LDL.LU.64 R222, [R1+0x148] ;  /* 0x0001480001de7983 */ /* 0x000ee80000300a00 */
[----:B------:R-:W3:Y:S01]  /*80d0*/  LDL.LU.64 R224, [R1+0x150] ;  /* 0x0001500001e07983 */ /* 0x000ee20000300a00 */
[----:B------:R-:W-:Y:S03]  /*80e0*/  IGMMA.64x32x32.S8.S8 R136, gdesc[UR24], R136, gsb0 ;  /* 0x01200000188879f1 */ /* 0x000fe60008041088 */
[----:B------:R-:W3:Y:S04]  /*80f0*/  LDL.LU.64 R226, [R1+0x158] ;  /* 0x0001580001e27983 */ /* 0x000ee80000300a00 */
[----:B------:R-:W3:Y:S04]  /*8100*/  LDL.LU.64 R228, [R1+0x160] ;  /* 0x0001600001e47983 */ /* 0x000ee80000300a00 */
[----:B------:R-:W3:Y:S04]  /*8110*/  LDL.LU.64 R230, [R1+0x168] ;  /* 0x0001680001e67983 */ /* 0x000ee80000300a00 */
[----:B------:R-:W3:Y:S04]  /*8120*/  LDL.LU.64 R232, [R1+0x170] ;  /* 0x0001700001e87983 */ /* 0x000ee80000300a00 */
[----:B------:R-:W3:Y:S01]  /*8130*/  LDL.LU.64 R234, [R1+0x178] ;  /* 0x0001780001ea7983 */ /* 0x000ee20000300a00 */
[----:B------:R-:W-:Y:S01]  /*8140*/  UIADD3 UR8, UR34, 0x200, URZ ;  /* 0x0000020022087890 */ /* 0x000fe2000fffe03f */
[----:B------:R-:W-:-:S02]  /*8150*/  WARPGROUP.DEPBAR.LE gsb0, 0x0 ;  /* 0x00008000000079c5 */ /* 0x000fc40000010000 */
[----:B------:R-:W-:Y:S01]  /*8160*/  WARPGROUP.ARRIVE ;  /* 0x00000000000079c5 */ /* 0x000fe20000000000 */
[----:B------:R-:W-:Y:S04]  /*8170*/  STL [R1+0x800], R140 ;  /* 0x0008008c01007387 */ /* 0x000fe80000100800 */
[----:B------:R0:W-:Y:S01]  /*8180*/  STL [R1+0x7fc], R141 ;  /* 0x0007fc8d01007387 */ /* 0x0001e20000100800 */
[----:B------:R-:W-:Y:S01]  /*8190*/  IGMMA.64x32x32.S8.S8 R72, gdesc[UR28], R72, gsb0 ;  /* 0x012000001c4879f1 */ /* 0x000fe20008041048 */
        /* <DEDUP_REMOVED lines=8> */
[----:B------:R-:W-:-:S02]  /*8220*/  UMOV UR17, UR29 ;  /* 0x0000001d00117c82 */ /* 0x000fc40008000000 */
[----:B------:R1:W-:Y:S04]  /*8230*/  STL [R1+0x7f4], R143 ;  /* 0x0007f48f01007387 */ /* 0x0003e80000100800 */
[----:B------:R-:W-:Y:S04]  /*8240*/  STL [R1+0x7f0], R144 ;  /* 0x0007f09001007387 */ /* 0x000fe80000100800 */
[----:B------:R4:W-:Y:S04]  /*8250*/  STL [R1+0x7ec], R145 ;  /* 0x0007ec9101007387 */ /* 0x0009e80000100800 */
[----:B------:R-:W-:Y:S04]  /*8260*/  STL [R1+0x7e8], R146 ;  /* 0x0007e89201007387 */ /* 0x000fe80000100800 */
[----:B------:R3:W-:Y:S04]  /*8270*/  STL [R1+0x7e4], R147 ;  /* 0x0007e49301007387 */ /* 0x0007e80000100800 */
[----:B------:R-:W-:Y:S04]  /*8280*/  STL [R1+0x7e0], R148 ;  /* 0x0007e09401007387 */ /* 0x000fe80000100800 */
[----:B------:R3:W-:Y:S04]  /*8290*/  STL [R1+0x7dc], R149 ;  /* 0x0007dc9501007387 */ /* 0x0007e80000100800 */
[----:B------:R-:W-:Y:S04]  /*82a0*/  STL [R1+0x7d8], R150 ;  /* 0x0007d89601007387 */ /* 0x000fe80000100800 */
[----:B------:R3:W-:Y:S01]  /*82b0*/  STL [R1+0x7d4], R151 ;  /* 0x0007d49701007387 */ /* 0x0007e20000100800 */
[----:B------:R-:W-:-:S02]  /*82c0*/  WARPGROUP.DEPBAR.LE gsb0, 0x0 ;  /* 0x00008000000079c5 */ /* 0x000fc40000010000 */
[----:B------:R-:W-:Y:S01]  /*82d0*/  WARPGROUP.ARRIVE ;  /* 0x00000000000079c5 */ /* 0x000fe20000000000 */
[----:B------:R-:W-:Y:S04]  /*82e0*/  STL [R1+0x6c0], R72 ;  /* 0x0006c04801007387 */ /* 0x000fe80000100800 */
[----:B------:R-:W-:Y:S01]  /*82f0*/  STL [R1+0x6bc], R73 ;  /* 0x0006bc4901007387 */ /* 0x000fe20000100800 */
[----:B------:R-:W-:Y:S03]  /*8300*/  IGMMA.64x32x32.S8.S8 R56, gdesc[UR28], R56, gsb0 ;  /* 0x012000001c3879f1 */ /* 0x000fe60008041038 */
        /* <DEDUP_REMOVED lines=53> */
[----:B--2---:R-:W-:Y:S01]  /*8660*/  WARPGROUP.ARRIVE ;  /* 0x00000000000079c5 */ /* 0x004fe20000000000 */
        /* <DEDUP_REMOVED lines=17> */
[----:B0-----:R-:W2:Y:S01]  /*8780*/  LDL.LU.64 R140, [R1+0x240] ;  /* 0x00024000018c7983 */ /* 0x001ea20000300a00 */
[----:B------:R-:W-:-:S03]  /*8790*/  WARPGROUP.DEPBAR.LE gsb0, 0x0 ;  /* 0x00008000000079c5 */ /* 0x000fc60000010000 */
[----:B-1----:R-:W2:Y:S04]  /*87a0*/  LDL.LU.64 R142, [R1+0x248] ;  /* 0x00024800018e7983 */ /* 0x002ea80000300a00 */
[----:B----4-:R-:W2:Y:S04]  /*87b0*/  LDL.LU.64 R144, [R1+0x250] ;  /* 0x0002500001907983 */ /* 0x010ea80000300a00 */
[----:B------:R0:W-:Y:S04]  /*87c0*/  STL.64 [R1+0x40], R152 ;  /* 0x0000409801007387 */ /* 0x0001e80000100a00 */
[----:B------:R1:W-:Y:S01]  /*87d0*/  STL.64 [R1+0x48], R154 ;  /* 0x0000489a01007387 */ /* 0x0003e20000100a00 */
[----:B---3--:R-:W-:-:S03]  /*87e0*/  WARPGROUP.ARRIVE ;  /* 0x00000000000079c5 */ /* 0x008fc60000000000 */
[----:B------:R-:W-:Y:S04]  /*87f0*/  STL.64 [R1+0x50], R156 ;  /* 0x0000509c01007387 */ /* 0x000fe80000100a00 */
[----:B------:R-:W-:Y:S04]  /*8800*/  STL.64 [R1+0x58], R158 ;  /* 0x0000589e01007387 */ /* 0x000fe80000100a00 */
[----:B------:R-:W-:Y:S04]  /*8810*/  STL.64 [R1+0x60], R160 ;  /* 0x000060a001007387 */ /* 0x000fe80000100a00 */
[----:B------:R-:W-:Y:S01]  /*8820*/  STL.64 [R1+0x68], R162 ;  /* 0x000068a201007387 */ /* 0x000fe20000100a00 */
[----:B------:R-:W-:-:S03]  /*8830*/  UMOV UR12, UR28 ;  /* 0x0000001c000c7c82 */ /* 0x000fc60008000000 */
[----:B------:R-:W-:Y:S01]  /*8840*/  STL.64 [R1+0x70], R164 ;  /* 0x000070a401007387 */ /* 0x000fe20000100a00 */
[----:B------:R-:W-:Y:S02]  /*8850*/  UMOV UR13, UR29 ;  /* 0x0000001d000d7c82 */ /* 0x000fe40008000000 */
[----:B------:R-:W-:Y:S01]  /*8860*/  IGMMA.64x32x32.S8.S8 R220, gdesc[UR12], R220, gsb0 ;  /* 0x012000000cdc79f1 */ /* 0x000fe200080410dc */
[----:B------:R-:W-:Y:S04]  /*8870*/  STL.64 [R1+0x78], R166 ;  /* 0x000078a601007387 */ /* 0x000fe80000100a00 */
[----:B------:R-:W2:Y:S04]  /*8880*/  LDL.LU.64 R146, [R1+0x258] ;  /* 0x0002580001927983 */ /* 0x000ea80000300a00 */
[----:B------:R-:W2:Y:S04]  /*8890*/  LDL.LU.64 R148, [R1+0x260] ;  /* 0x0002600001947983 */ /* 0x000ea80000300a00 */
[----:B------:R-:W2:Y:S04]  /*88a0*/  LDL.LU.64 R150, [R1+0x268] ;  /* 0x0002680001967983 */ /* 0x000ea80000300a00 */
[----:B0-----:R-:W2:Y:S04]  /*88b0*/  LDL.LU.64 R152, [R1+0x270] ;  /* 0x0002700001987983 */ /* 0x001ea80000300a00 */
[----:B-1----:R-:W2:Y:S01]  /*88c0*/  LDL.LU.64 R154, [R1+0x278] ;  /* 0x00027800019a7983 */ /* 0x002ea20000300a00 */
[----:B------:R-:W-:-:S02]  /*88d0*/  WARPGROUP.DEPBAR.LE gsb0, 0x0 ;  /* 0x00008000000079c5 */ /* 0x000fc40000010000 */
[----:B------:R-:W-:Y:S02]  /*88e0*/  IMAD.MOV.U32 R72, RZ, RZ, R220 ;  /* 0x000000ffff487224 */ /* 0x000fe400078e00dc */
[----:B------:R-:W-:Y:S02]  /*88f0*/  IMAD.MOV.U32 R73, RZ, RZ, R221 ;  /* 0x000000ffff497224 */ /* 0x000fe400078e00dd */
[----:B------:R-:W-:Y:S01]  /*8900*/  IMAD.MOV.U32 R74, RZ, RZ, R222 ;  /* 0x000000ffff4a7224 */ /* 0x000fe200078e00de */
[----:B------:R-:W3:Y:S01]  /*8910*/  LDL.LU.64 R220, [R1+0x340] ;  /* 0x0003400001dc7983 */ /* 0x000ee20000300a00 */
[----:B------:R-:W-:Y:S02]  /*8920*/  IMAD.MOV.U32 R75, RZ, RZ, R223 ;  /* 0x000000ffff4b7224 */ /* 0x000fe400078e00df */
[----:B------:R-:W-:Y:S01]  /*8930*/  IMAD.MOV.U32 R76, RZ, RZ, R224 ;  /* 0x000000ffff4c7224 */ /* 0x000fe200078e00e0 */
[----:B------:R-:W3:Y:S01]  /*8940*/  LDL.LU.64 R222, [R1+0x348] ;  /* 0x0003480001de7983 */ /* 0x000ee20000300a00 */
[----:B------:R-:W-:-:S02]  /*8950*/  IMAD.MOV.U32 R77, RZ, RZ, R225 ;  /* 0x000000ffff4d7224 */ /* 0x000fc400078e00e1 */
[----:B------:R-:W-:Y:S01]  /*8960*/  IMAD.MOV.U32 R78, RZ, RZ, R226 ;  /* 0x000000ffff4e7224 */ /* 0x000fe200078e00e2 */
[----:B------:R-:W3:Y:S01]  /*8970*/  LDL.LU.64 R224, [R1+0x350] ;  /* 0x0003500001e07983 */ /* 0x000ee20000300a00 */
        /* <DEDUP_REMOVED lines=12> */
[----:B------:R-:W-:-:S03]  /*8a40*/  IMAD.MOV.U32 R87, RZ, RZ, R235 ;  /* 0x000000ffff577224 */ /* 0x000fc600078e00eb */
[----:B------:R-:W3:Y:S01]  /*8a50*/  LDL.LU.64 R234, [R1+0x378] ;  /* 0x0003780001ea7983 */ /* 0x000ee20000300a00 */
[----:B------:R-:W-:Y:S01]  /*8a60*/  UMOV UR8, UR28 ;  /* 0x0000001c00087c82 */ /* 0x000fe20008000000 */
[----:B------:R-:W-:Y:S02]  /*8a70*/  UMOV UR9, UR29 ;  /* 0x0000001d00097c82 */ /* 0x000fe40008000000 */
[----:B------:R-:W-:Y:S04]  /*8a80*/  STL [R1+0x784], R87 ;  /* 0x0007845701007387 */ /* 0x000fe80000100800 */
[----:B------:R0:W-:Y:S04]  /*8a90*/  STL [R1+0x780], R86 ;  /* 0x0007805601007387 */ /* 0x0001e80000100800 */
        /* <DEDUP_REMOVED lines=13> */
[----:B------:R4:W-:Y:S01]  /*8b70*/  STL [R1+0x748], R72 ;  /* 0x0007484801007387 */ /* 0x0009e20000100800 */
[----:B------:R-:W-:Y:S01]  /*8b80*/  UMOV UR4, UR28 ;  /* 0x0000001c00047c82 */ /* 0x000fe20008000000 */
[----:B------:R-:W-:Y:S01]  /*8b90*/  UMOV UR5, UR29 ;  /* 0x0000001d00057c82 */ /* 0x000fe20008000000 */
[----:B--2---:R-:W-:-:S06]  /*8ba0*/  WARPGROUP.ARRIVE ;  /* 0x00000000000079c5 */ /* 0x004fcc0000000000 */
[----:B------:R-:W-:Y:S03]  /*8bb0*/  IGMMA.64x32x32.S8.S8 R140, gdesc[UR8], R140, gsb0 ;  /* 0x01200000088c79f1 */ /* 0x000fe6000804108c */
[----:B------:R-:W-:Y:S02]  /*8bc0*/  WARPGROUP.DEPBAR.LE gsb0, 0x0 ;  /* 0x00008000000079c5 */ /* 0x000fe40000010000 */
[----:B------:R-:W-:Y:S02]  /*8bd0*/  IMAD.MOV.U32 R123, RZ, RZ, R140 ;  /* 0x000000ffff7b7224 */ /* 0x000fe400078e008c */
[----:B------:R-:W-:Y:S02]  /*8be0*/  IMAD.MOV.U32 R124, RZ, RZ, R141 ;  /* 0x000000ffff7c7224 */ /* 0x000fe400078e008d */
[----:B------:R-:W-:Y:S01]  /*8bf0*/  IMAD.MOV.U32 R125, RZ, RZ, R142 ;  /* 0x000000ffff7d7224 */ /* 0x000fe200078e008e */
[----:B------:R-:W2:Y:S01]  /*8c00*/  LDL.LU.64 R140, [R1+0x300] ;  /* 0x00030000018c7983 */ /* 0x000ea20000300a00 */
[----:B------:R-:W-:Y:S01]  /*8c10*/  IMAD.MOV.U32 R126, RZ, RZ, R143 ;  /* 0x000000ffff7e7224 */ /* 0x000fe200078e008f */
[----:B---3--:R-:W-:Y:S01]  /*8c20*/  WARPGROUP.ARRIVE ;  /* 0x00000000000079c5 */ /* 0x008fe20000000000 */
[----:B------:R-:W-:Y:S01]  /*8c30*/  IMAD.MOV.U32 R127, RZ, RZ, R144 ;  /* 0x000000ffff7f7224 */ /* 0x000fe200078e0090 */
[----:B------:R-:W2:Y:S01]  /*8c40*/  LDL.LU.64 R142, [R1+0x308] ;  /* 0x00030800018e7983 */ /* 0x000ea20000300a00 */
[----:B------:R-:W-:-:S02]  /*8c50*/  IMAD.MOV.U32 R128, RZ, RZ, R145 ;  /* 0x000000ffff807224 */ /* 0x000fc400078e0091 */
[----:B------:R-:W-:Y:S01]  /*8c60*/  IMAD.MOV.U32 R129, RZ, RZ, R146 ;  /* 0x000000ffff817224 */ /* 0x000fe200078e0092 */
[----:B------:R-:W2:Y:S01]  /*8c70*/  LDL.LU.64 R144, [R1+0x310] ;  /* 0x0003100001907983 */ /* 0x000ea20000300a00 */
[----:B------:R-:W-:Y:S01]  /*8c80*/  IMAD.MOV.U32 R130, RZ, RZ, R147 ;  /* 0x000000ffff827224 */ /* 0x000fe200078e0093 */
[----:B------:R-:W-:Y:S01]  /*8c90*/  IGMMA.64x32x32.S8.S8 R220, gdesc[UR4], R220, gsb0 ;  /* 0x0120000004dc79f1 */ /* 0x000fe200080410dc */
[----:B------:R-:W-:Y:S01]  /*8ca0*/  IMAD.MOV.U32 R131, RZ, RZ, R148 ;  /* 0x000000ffff837224 */ /* 0x000fe200078e0094 */
[----:B------:R-:W2:Y:S01]  /*8cb0*/  LDL.LU.64 R146, [R1+0x318] ;  /* 0x0003180001927983 */ /* 0x000ea20000300a00 */
[----:B------:R-:W-:Y:S02]  /*8cc0*/  IMAD.MOV.U32 R132, RZ, RZ, R149 ;  /* 0x000000ffff847224 */ /* 0x000fe400078e0095 */
[----:B------:R-:W-:Y:S01]  /*8cd0*/  IMAD.MOV.U32 R133, RZ, RZ, R150 ;  /* 0x000000ffff857224 */ /* 0x000fe200078e0096 */
[----:B------:R-:W2:Y:S01]  /*8ce0*/  LDL.LU.64 R148, [R1+0x320] ;  /* 0x0003200001947983 */ /* 0x000ea20000300a00 */
[----:B------:R-:W-:-:S02]  /*8cf0*/  IMAD.MOV.U32 R134, RZ, RZ, R151 ;  /* 0x000000ffff867224 */ /* 0x000fc400078e0097 */
[----:B------:R-:W-:Y:S01]  /*8d00*/  IMAD.MOV.U32 R56, RZ, RZ, R152 ;  /* 0x000000ffff387224 */ /* 0x000fe200078e0098 */
[----:B------:R-:W2:Y:S01]  /*8d10*/  LDL.LU.64 R150, [R1+0x328] ;  /* 0x0003280001967983 */ /* 0x000ea20000300a00 */
[----:B------:R-:W-:Y:S02]  /*8d20*/  IMAD.MOV.U32 R57, RZ, RZ, R153 ;  /* 0x000000ffff397224 */ /* 0x000fe400078e0099 */
[----:B------:R-:W-:Y:S01]  /*8d30*/  IMAD.MOV.U32 R58, RZ, RZ, R154 ;  /* 0x000000ffff3a7224 */ /* 0x000fe200078e009a */
[----:B------:R-:W2:Y:S01]  /*8d40*/  LDL.LU.64 R152, [R1+0x330] ;  /* 0x0003300001987983 */ /* 0x000ea20000300a00 */
[----:B------:R-:W-:-:S03]  /*8d50*/  IMAD.MOV.U32 R59, RZ, RZ, R155 ;  /* 0x000000ffff3b7224 */ /* 0x000fc600078e009b */
[----:B------:R-:W2:Y:S04]  /*8d60*/  LDL.LU.64 R154, [R1+0x338] ;  /* 0x00033800019a7983 */ /* 0x000ea80000300a00 */
        /* <DEDUP_REMOVED lines=13> */
[----:B------:R-:W-:Y:S01]  /*8e40*/  STL [R1+0x794], R126 ;  /* 0x0007947e01007387 */ /* 0x000fe20000100800 */
[----:B------:R-:W-:-:S03]  /*8e50*/  IMAD.MOV.U32 R185, RZ, RZ, R220 ;  /* 0x000000ffffb97224 */ /* 0x000fc600078e00dc */
[----:B------:R-:W-:Y:S01]  /*8e60*/  STL [R1+0x790], R125 ;  /* 0x0007907d01007387 */ /* 0x000fe20000100800 */
[----:B------:R-:W-:-:S03]  /*8e70*/  IMAD.MOV.U32 R186, RZ, RZ, R221 ;  /* 0x000000ffffba7224 */ /* 0x000fc600078e00dd */
[----:B------:R-:W-:Y:S01]  /*8e80*/  STL [R1+0x78c], R124 ;  /* 0x00078c7c01007387 */ /* 0x000fe20000100800 */
[----:B------:R-:W-:Y:S02]  /*8e90*/  IMAD.MOV.U32 R187, RZ, RZ, R222 ;  /* 0x000000ffffbb7224 */ /* 0x000fe400078e00de */
[----:B------:R-:W-:Y:S01]  /*8ea0*/  IMAD.MOV.U32 R188, RZ, RZ, R223 ;  /* 0x000000ffffbc7224 */ /* 0x000fe200078e00df */
[----:B------:R-:W-:Y:S01]  /*8eb0*/  STL [R1+0x788], R123 ;  /* 0x0007887b01007387 */ /* 0x000fe20000100800 */
        /* <DEDUP_REMOVED lines=17> */
[----:B------:R-:W3:Y:S04]  /*8fd0*/  LDL.LU.64 R230, [R1+0x228] ;  /* 0x0002280001e67983 */ /* 0x000ee80000300a00 */
[----:B------:R-:W3:Y:S04]  /*8fe0*/  LDL.LU.64 R232, [R1+0x230] ;  /* 0x0002300001e87983 */ /* 0x000ee80000300a00 */
[----:B------:R-:W3:Y:S01]  /*8ff0*/  LDL.LU.64 R234, [R1+0x238] ;  /* 0x0002380001ea7983 */ /* 0x000ee20000300a00 */
[----:B------:R-:W-:Y:S01]  /*9000*/  UIADD3 UR12, UR34, 0x400, URZ ;  /* 0x00000400220c7890 */ /* 0x000fe2000fffe03f */
[----:B------:R-:W-:-:S06]  /*9010*/  UMOV UR5, 0x80000020 ;  /* 0x8000002000057882 */ /* 0x000fcc0000000000 */
[----:B------:R-:W-:Y:S01]  /*9020*/  UMOV UR4, UR12 ;  /* 0x0000000c00047c82 */ /* 0x000fe20008000000 */
[----:B------:R-:W-:Y:S04]  /*9030*/  STL [R1+0x7d0], R187 ;  /* 0x0007d0bb01007387 */ /* 0x000fe80000100800 */
[----:B------:R-:W-:Y:S04]  /*9040*/  STL [R1+0x7cc], R186 ;  /* 0x0007ccba01007387 */ /* 0x000fe80000100800 */
[----:B------:R-:W-:Y:S01]  /*9050*/  STL [R1+0x7c8], R185 ;  /* 0x0007c8b901007387 */ /* 0x000fe20000100800 */
[----:B------:R-:W-:Y:S01]  /*9060*/  UMOV UR8, UR4 ;  /* 0x0000000400087c82 */ /* 0x000fe20008000000 */
[----:B------:R-:W-:Y:S01]  /*9070*/  UMOV UR9, UR5 ;  /* 0x0000000500097c82 */ /* 0x000fe20008000000 */
[----:B--2---:R-:W-:-:S06]  /*9080*/  WARPGROUP.ARRIVE ;  /* 0x00000000000079c5 */ /* 0x004fcc0000000000 */
[----:B------:R-:W-:Y:S03]  /*9090*/  IGMMA.64x32x32.S8.S8 R140, gdesc[UR4], R140, gsb0 ;  /* 0x01200000048c79f1 */ /* 0x000fe6000804108c */
[----:B------:R-:W-:Y:S02]  /*90a0*/  WARPGROUP.DEPBAR.LE gsb0, 0x0 ;  /* 0x00008000000079c5 */ /* 0x000fe40000010000 */
[----:B0-----:R-:W-:Y:S02]  /*90b0*/  IMAD.MOV.U32 R86, RZ, RZ, R140 ;  /* 0x000000ffff567224 */ /* 0x001fe400078e008c */
[----:B-1----:R-:W-:Y:S02]  /*90c0*/  IMAD.MOV.U32 R85, RZ, RZ, R141 ;  /* 0x000000ffff557224 */ /* 0x002fe400078e008d */
[----:B----4-:R-:W-:Y:S01]  /*90d0*/  IMAD.MOV.U32 R84, RZ, RZ, R142 ;  /* 0x000000ffff547224 */ /* 0x010fe200078e008e */
[----:B------:R-:W2:Y:S01]  /*90e0*/  LDL.LU.64 R140, [R1+0x100] ;  /* 0x00010000018c7983 */ /* 0x000ea20000300a00 */
[----:B------:R-:W-:-:S02]  /*90f0*/  IMAD.MOV.U32 R83, RZ, RZ, R143 ;  /* 0x000000ffff537224 */ /* 0x000fc400078e008f */
[----:B------:R-:W-:Y:S01]  /*9100*/  IMAD.MOV.U32 R82, RZ, RZ, R144 ;  /* 0x000000ffff527224 */ /* 0x000fe200078e0090 */
[----:B------:R-:W2:Y:S01]  /*9110*/  LDL.LU.64 R142, [R1+0x108] ;  /* 0x00010800018e7983 */ /* 0x000ea20000300a00 */
[----:B------:R-:W-:Y:S02]  /*9120*/  IMAD.MOV.U32 R81, RZ, RZ, R145 ;  /* 0x000000ffff517224 */ /* 0x000fe400078e0091 */
        /* <DEDUP_REMOVED lines=8> */
[----:B------:R-:W-:Y:S01]  /*91b0*/  IMAD.MOV.U32 R75, RZ, RZ, R151 ;  /* 0x000000ffff4b7224 */ /* 0x000fe200078e0097 */
[----:B---3--:R-:W-:Y:S01]  /*91c0*/  WARPGROUP.ARRIVE ;  /* 0x00000000000079c5 */ /* 0x008fe20000000000 */
[----:B------:R-:W-:Y:S01]  /*91d0*/  IMAD.MOV.U32 R74, RZ, RZ, R152 ;  /* 0x000000ffff4a7224 */ /* 0x000fe200078e0098 */
[----:B------:R-:W2:Y:S01]  /*91e0*/  LDL.LU.64 R150, [R1+0x128] ;  /* 0x0001280001967983 */ /* 0x000ea20000300a00 */
[----:B------:R-:W-:Y:S02]  /*91f0*/  IMAD.MOV.U32 R73, RZ, RZ, R153 ;  /* 0x000000ffff497224 */ /* 0x000fe400078e0099 */
[----:B------:R-:W-:Y:S01]  /*9200*/  IMAD.MOV.U32 R72, RZ, RZ, R154 ;  /* 0x000000ffff487224 */ /* 0x000fe200078e009a */
[----:B------:R-:W2:Y:S01]  /*9210*/  LDL.LU.64 R152, [R1+0x130] ;  /* 0x0001300001987983 */ /* 0x000ea20000300a00 */
[----:B------:R-:W-:Y:S01]  /*9220*/  IMAD.MOV.U32 R184, RZ, RZ, R155 ;  /* 0x000000ffffb87224 */ /* 0x000fe200078e009b */
[----:B------:R-:W-:Y:S02]  /*9230*/  IGMMA.64x32x32.S8.S8 R220, gdesc[UR8], R220, gsb0 ;  /* 0x0120000008dc79f1 */ /* 0x000fe400080410dc */
[----:B------:R-:W2:Y:S01]  /*9240*/  LDL.LU.64 R154, [R1+0x138] ;  /* 0x00013800019a7983 */ /* 0x000ea20000300a00 */
[----:B------:R-:W-:-:S02]  /*9250*/  WARPGROUP.DEPBAR.LE gsb0, 0x0 ;  /* 0x00008000000079c5 */ /* 0x000fc40000010000 */
[----:B------:R-:W-:Y:S01]  /*9260*/  IMAD.MOV.U32 R60, RZ, RZ, R220 ;  /* 0x000000ffff3c7224 */ /* 0x000fe200078e00dc */
[----:B------:R0:W-:Y:S01]  /*9270*/  STL [R1+0x23c], R235 ;  /* 0x00023ceb01007387 */ /* 0x0001e20000100800 */
[----:B------:R-:W-:Y:S02]  /*9280*/  IMAD.MOV.U32 R61, RZ, RZ, R221 ;  /* 0x000000ffff3d7224 */ /* 0x000fe400078e00dd */
[----:B------:R-:W-:Y:S01]  /*9290*/  IMAD.MOV.U32 R62, RZ, RZ, R222 ;  /* 0x000000ffff3e7224 */ /* 0x000fe200078e00de */
[----:B------:R-:W3:Y:S01]  /*92a0*/  LDL.LU.64 R220, [R1] ;  /* 0x0000000001dc7983 */ /* 0x000ee20000300a00 */
        /* <DEDUP_REMOVED lines=17> */
[----:B------:R-:W3:Y:S04]  /*93c0*/  LDL.LU.64 R232, [R1+0x30] ;  /* 0x0000300001e87983 */ /* 0x000ee80000300a00 */
[----:B0-----:R-:W3:Y:S01]  /*93d0*/  LDL.LU.64 R234, [R1+0x38] ;  /* 0x0000380001ea7983 */ /* 0x001ee20000300a00 */
[----:B------:R-:W-:Y:S01]  /*93e0*/  UMOV UR12, UR4 ;  /* 0x00000004000c7c82 */ /* 0x000fe20008000000 */
[----:B------:R-:W-:Y:S01]  /*93f0*/  UMOV UR13, UR5 ;  /* 0x00000005000d7c82 */ /* 0x000fe20008000000 */
[----:B------:R-:W-:Y:S01]  /*9400*/  UMOV UR16, UR4 ;  /* 0x0000000400107c82 */ /* 0x000fe20008000000 */
[----:B------:R-:W-:Y:S01]  /*9410*/  UMOV UR17, UR5 ;  /* 0x0000000500117c82 */ /* 0x000fe20008000000 */
[----:B------:R-:W-:Y:S01]  /*9420*/  UMOV UR20, UR4 ;  /* 0x0000000400147c82 */ /* 0x000fe20008000000 */
[----:B------:R-:W-:Y:S01]  /*9430*/  UMOV UR21, UR5 ;  /* 0x0000000500157c82 */ /* 0x000fe20008000000 */
[----:B------:R-:W4:Y:S04]  /*9440*/  LDL.LU.64 R166, [R1+0x870] ;  /* 0x0008700001a67983 */ /* 0x000f280000300a00 */
[----:B------:R-:W4:Y:S04]  /*9450*/  LDL.LU.64 R164, [R1+0x868] ;  /* 0x0008680001a47983 */ /* 0x000f280000300a00 */
[----:B------:R-:W4:Y:S04]  /*9460*/  LDL.LU.64 R162, [R1+0x860] ;  /* 0x0008600001a27983 */ /* 0x000f280000300a00 */
[----:B------:R-:W4:Y:S04]  /*9470*/  LDL.LU.64 R160, [R1+0x858] ;  /* 0x0008580001a07983 */ /* 0x000f280000300a00 */
[----:B------:R-:W4:Y:S04]  /*9480*/  LDL.LU.64 R158, [R1+0x850] ;  /* 0x00085000019e7983 */ /* 0x000f280000300a00 */
[----:B------:R-:W4:Y:S01]  /*9490*/  LDL.LU.64 R156, [R1+0x848] ;  /* 0x00084800019c7983 */ /* 0x000f220000300a00 */
[----:B--2---:R-:W-:-:S06]  /*94a0*/  WARPGROUP.ARRIVE ;  /* 0x00000000000079c5 */ /* 0x004fcc0000000000 */
[----:B------:R-:W-:Y:S03]  /*94b0*/  IGMMA.64x32x32.S8.S8 R140, gdesc[UR12], R140, gsb0 ;  /* 0x012000000c8c79f1 */ /* 0x000fe6000804108c */
[----:B------:R-:W-:Y:S02]  /*94c0*/  WARPGROUP.DEPBAR.LE gsb0, 0x0 ;  /* 0x00008000000079c5 */ /* 0x000fe40000010000 */
[----:B---3--:R-:W-:-:S06]  /*94d0*/  WARPGROUP.ARRIVE ;  /* 0x00000000000079c5 */ /* 0x008fcc0000000000 */
[----:B------:R-:W-:Y:S01]  /*94e0*/  IGMMA.64x32x32.S8.S8 R220, gdesc[UR16], R220, gsb0 ;  /* 0x0120000010dc79f1 */ /* 0x000fe200080410dc */
[----:B------:R-:W-:Y:S02]  /*94f0*/  IMAD.MOV.U32 R123, RZ, RZ, R154 ;  /* 0x000000ffff7b7224 */ /* 0x000fe400078e009a */
[----:B------:R-:W-:Y:S02]  /*9500*/  IMAD.MOV.U32 R87, RZ, RZ, R155 ;  /* 0x000000ffff577224 */ /* 0x000fe400078e009b */
[----:B------:R-:W-:Y:S01]  /*9510*/  IMAD.MOV.U32 R125, RZ, RZ, R152 ;  /* 0x000000ffff7d7224 */ /* 0x000fe200078e0098 */
[----:B------:R-:W4:Y:S01]  /*9520*/  LDL.LU.64 R154, [R1+0x840] ;  /* 0x00084000019a7983 */ /* 0x000f220000300a00 */
[----:B------:R-:W-:-:S03]  /*9530*/  IMAD.MOV.U32 R124, RZ, RZ, R153 ;  /* 0x000000ffff7c7224 */ /* 0x000fc600078e0099 */
[----:B------:R-:W4:Y:S01]  /*9540*/  LDL.LU.64 R152, [R1+0x838] ;  /* 0x0008380001987983 */ /* 0x000f220000300a00 */
[----:B------:R-:W-:Y:S02]  /*9550*/  WARPGROUP.DEPBAR.LE gsb0, 0x0 ;  /* 0x00008000000079c5 */ /* 0x000fe40000010000 */
[----:B------:R-:W-:-:S06]  /*9560*/  WARPGROUP.ARRIVE ;  /* 0x00000000000079c5 */ /* 0x000fcc0000000000 */
[----:B------:R-:W-:Y:S01]  /*9570*/  IGMMA.64x32x32.S8.S8 R168, gdesc[UR20], R168, gsb0 ;  /* 0x0120000014a879f1 */ /* 0x000fe200080410a8 */
[----:B------:R-:W-:Y:S01]  /*9580*/  UMOV UR24, UR4 ;  /* 0x0000000400187c82 */ /* 0x000fe20008000000 */
[----:B------:R-:W-:Y:S01]  /*9590*/  UMOV UR25, UR5 ;  /* 0x0000000500197c82 */ /* 0x000fe20008000000 */
[----:B------:R-:W-:Y:S02]  /*95a0*/  IMAD.MOV.U32 R127, RZ, RZ, R150 ;  /* 0x000000ffff7f7224 */ /* 0x000fe400078e0096 */
[----:B------:R-:W-:Y:S02]  /*95b0*/  IMAD.MOV.U32 R126, RZ, RZ, R151 ;  /* 0x000000ffff7e7224 */ /* 0x000fe400078e0097 */
[----:B------:R-:W-:Y:S02]  /*95c0*/  IMAD.MOV.U32 R129, RZ, RZ, R148 ;  /* 0x000000ffff817224 */ /* 0x000fe400078e0094 */
[----:B------:R-:W-:Y:S02]  /*95d0*/  IMAD.MOV.U32 R128, RZ, RZ, R149 ;  /* 0x000000ffff807224 */ /* 0x000fe400078e0095 */
[----:B------:R-:W-:-:S02]  /*95e0*/  IMAD.MOV.U32 R150, RZ, RZ, R230 ;  /* 0x000000ffff967224 */ /* 0x000fc400078e00e6 */
[----:B------:R-:W-:Y:S02]  /*95f0*/  IMAD.MOV.U32 R151, RZ, RZ, R231 ;  /* 0x000000ffff977224 */ /* 0x000fe400078e00e7 */
[----:B------:R-:W-:Y:S01]  /*9600*/  IMAD.MOV.U32 R131, RZ, RZ, R146 ;  /* 0x000000ffff837224 */ /* 0x000fe200078e0092 */
[----:B------:R-:W2:Y:S01]  /*9610*/  LDL.LU.64 R230, [R1+0x830] ;  /* 0x0008300001e67983 */ /* 0x000ea20000300a00 */
[----:B------:R-:W-:Y:S02]  /*9620*/  IMAD.MOV.U32 R130, RZ, RZ, R147 ;  /* 0x000000ffff827224 */ /* 0x000fe400078e0093 */
[----:B------:R-:W-:Y:S02]  /*9630*/  IMAD.MOV.U32 R148, RZ, RZ, R228 ;  /* 0x000000ffff947224 */ /* 0x000fe400078e00e4 */
[----:B------:R-:W-:Y:S02]  /*9640*/  IMAD.MOV.U32 R149, RZ, RZ, R229 ;  /* 0x000000ffff957224 */ /* 0x000fe400078e00e5 */
[----:B------:R-:W-:Y:S01]  /*9650*/  IMAD.MOV.U32 R133, RZ, RZ, R144 ;  /* 0x000000ffff857224 */ /* 0x000fe200078e0090 */
[----:B------:R-:W2:Y:S01]  /*9660*/  LDL.LU.64 R228, [R1+0x828] ;  /* 0x0008280001e47983 */ /* 0x000ea20000300a00 */
[----:B------:R-:W-:-:S02]  /*9670*/  IMAD.MOV.U32 R132, RZ, RZ, R145 ;  /* 0x000000ffff847224 */ /* 0x000fc400078e0091 */
[----:B------:R-:W-:Y:S01]  /*9680*/  IMAD.MOV.U32 R146, RZ, RZ, R226 ;  /* 0x000000ffff927224 */ /* 0x000fe200078e00e2 */
[----:B------:R-:W-:Y:S02]  /*9690*/  WARPGROUP.DEPBAR.LE gsb0, 0x0 ;  /* 0x00008000000079c5 */ /* 0x000fe40000010000 */
[----:B------:R-:W-:-:S06]  /*96a0*/  WARPGROUP.ARRIVE ;  /* 0x00000000000079c5 */ /* 0x000fcc0000000000 */
[----:B------:R-:W-:Y:S01]  /*96b0*/  IGMMA.64x32x32.S8.S8 R104, gdesc[UR24], R104, gsb0 ;  /* 0x01200000186879f1 */ /* 0x000fe20008041068 */
        /* <DEDUP_REMOVED lines=9> */
[----:B------:R-:W-:Y:S02]  /*9750*/  IMAD.MOV.U32 R142, RZ, RZ, R222 ;  /* 0x000000ffff8e7224 */ /* 0x000fe400078e00de */
[----:B------:R-:W-:Y:S02]  /*9760*/  IMAD.MOV.U32 R143, RZ, RZ, R223 ;  /* 0x000000ffff8f7224 */ /* 0x000fe400078e00df */
[----:B------:R-:W-:Y:S01]  /*9770*/  IMAD.MOV.U32 R140, RZ, RZ, R220 ;  /* 0x000000ffff8c7224 */ /* 0x000fe200078e00dc */
[----:B------:R-:W2:Y:S01]  /*9780*/  LDL.LU.64 R222, [R1+0x810] ;  /* 0x0008100001de7983 */ /* 0x000ea20000300a00 */
[----:B------:R-:W-:-:S03]  /*9790*/  IMAD.MOV.U32 R141, RZ, RZ, R221 ;  /* 0x000000ffff8d7224 */ /* 0x000fc600078e00dd */
[----:B------:R-:W2:Y:S01]  /*97a0*/  LDL.LU.64 R220, [R1+0x808] ;  /* 0x0008080001dc7983 */ /* 0x000ea20000300a00 */
[----:B------:R-:W-:Y:S01]  /*97b0*/  UMOV UR28, UR4 ;  /* 0x00000004001c7c82 */ /* 0x000fe20008000000 */
[----:B------:R-:W-:Y:S02]  /*97c0*/  UMOV UR29, UR5 ;  /* 0x00000005001d7c82 */ /* 0x000fe40008000000 */
[----:B------:R-:W-:Y:S04]  /*97d0*/  STL [R1+0x500], R168 ;  /* 0x000500a801007387 */ /* 0x000fe80000100800 */
[----:B------:R0:W-:Y:S04]  /*97e0*/  STL [R1+0x4fc], R169 ;  /* 0x0004fca901007387 */ /* 0x0001e80000100800 */
[----:B------:R-:W-:Y:S04]  /*97f0*/  STL [R1+0x4f8], R170 ;  /* 0x0004f8aa01007387 */ /* 0x000fe80000100800 */
[----:B------:R1:W-:Y:S01]  /*9800*/  STL [R1+0x4f4], R171 ;  /* 0x0004f4ab01007387 */ /* 0x0003e20000100800 */
[----:B------:R-:W-:-:S02]  /*9810*/  WARPGROUP.DEPBAR.LE gsb0, 0x0 ;  /* 0x00008000000079c5 */ /* 0x000fc40000010000 */
[----:B------:R-:W-:-:S06]  /*9820*/  WARPGROUP.ARRIVE ;  /* 0x00000000000079c5 */ /* 0x000fcc0000000000 */
[----:B------:R-:W-:Y:S01]  /*9830*/  IGMMA.64x32x32.S8.S8 R40, gdesc[UR28], R40, gsb0 ;  /* 0x012000001c2879f1 */ /* 0x000fe20008041028 */
[----:B------:R-:W-:Y:S04]  /*9840*/  STL [R1+0x4f0], R172 ;  /* 0x0004f0ac01007387 */ /* 0x000fe80000100800 */
        /* <DEDUP_REMOVED lines=11> */
[----:B0-----:R-:W2:Y:S04]  /*9900*/  LDL.LU.64 R168, [R1+0xc0] ;  /* 0x0000c00001a87983 */ /* 0x001ea80000300a00 */
[----:B-1----:R-:W2:Y:S04]  /*9910*/  LDL.LU.64 R170, [R1+0xc8] ;  /* 0x0000c80001aa7983 */ /* 0x002ea80000300a00 */
[----:B---3--:R-:W3:Y:S04]  /*9920*/  LDL.LU.64 R172, [R1+0xd0] ;  /* 0x0000d00001ac7983 */ /* 0x008ee80000300a00 */
        /* <DEDUP_REMOVED lines=8> */
[----:B------:R-:W-:-:S03]  /*99b0*/  UMOV UR29, 0x80000020 ;  /* 0x80000020001d7882 */ /* 0x000fc60000000000 */
        /* <DEDUP_REMOVED lines=18> */
[----:B------:R-:W-:-:S02]  /*9ae0*/  WARPGROUP.DEPBAR.LE gsb0, 0x0 ;  /* 0x00008000000079c5 */ /* 0x000fc40000010000 */
[----:B------:R-:W-:Y:S01]  /*9af0*/  WARPGROUP.ARRIVE ;  /* 0x00000000000079c5 */ /* 0x000fe20000000000 */
[----:B------:R-:W-:Y:S01]  /*9b00*/  UMOV UR24, UR28 ;  /* 0x0000001c00187c82 */ /* 0x000fe20008000000 */
[----:B------:R-:W-:-:S04]  /*9b10*/  UMOV UR25, UR29 ;  /* 0x0000001d00197c82 */ /* 0x000fc80008000000 */
[----:B------:R-:W-:Y:S01]  /*9b20*/  IGMMA.64x32x32.S8.S8 R88, gdesc[UR24], R88, gsb0 ;  /* 0x01200000185879f1 */ /* 0x000fe20008041058 */
[----:B------:R-:W-:Y:S01]  /*9b30*/  UMOV UR20, UR28 ;  /* 0x0000001c00147c82 */ /* 0x000fe20008000000 */
[----:B------:R-:W-:Y:S01]  /*9b40*/  UMOV UR21, UR29 ;  /* 0x0000001d00157c82 */ /* 0x000fe20008000000 */
[----:B------:R-:W-:Y:S02]  /*9b50*/  WARPGROUP.DEPBAR.LE gsb0, 0x0 ;  /* 0x00008000000079c5 */ /* 0x000fe40000010000 */
[----:B----4-:R-:W-:-:S06]  /*9b60*/  WARPGROUP.ARRIVE ;  /* 0x00000000000079c5 */ /* 0x010fcc0000000000 */
[----:B------:R-:W-:Y:S01]  /*9b70*/  IGMMA.64x32x32.S8.S8 R152, gdesc[UR20], R152, gsb0 ;  /* 0x01200000149879f1 */ /* 0x000fe20008041098 */
[----:B------:R-:W-:Y:S01]  /*9b80*/  UMOV UR16, UR28 ;  /* 0x0000001c00107c82 */ /* 0x000fe20008000000 */
[----:B------:R-:W-:Y:S01]  /*9b90*/  UMOV UR17, UR29 ;  /* 0x0000001d00117c82 */ /* 0x000fe20008000000 */
[----:B------:R-:W-:Y:S02]  /*9ba0*/  WARPGROUP.DEPBAR.LE gsb0, 0x0 ;  /* 0x00008000000079c5 */ /* 0x000fe40000010000 */
[----:B--2---:R-:W-:-:S06]  /*9bb0*/  WARPGROUP.ARRIVE ;  /* 0x00000000000079c5 */ /* 0x004fcc0000000000 */
[----:B------:R-:W-:Y:S01]  /*9bc0*/  IGMMA.64x32x32.S8.S8 R216, gdesc[UR16], R216, gsb0 ;  /* 0x0120000010d879f1 */ /* 0x000fe200080410d8 */
[----:B------:R-:W-:Y:S01]  /*9bd0*/  UMOV UR12, UR28 ;  /* 0x0000001c000c7c82 */ /* 0x000fe20008000000 */
[----:B------:R-:W-:Y:S01]  /*9be0*/  UMOV UR13, UR29 ;  /* 0x0000001d000d7c82 */ /* 0x000fe20008000000 */
[----:B------:R-:W-:Y:S02]  /*9bf0*/  WARPGROUP.DEPBAR.LE gsb0, 0x0 ;  /* 0x00008000000079c5 */ /* 0x000fe40000010000 */
[----:B---3--:R-:W-:-:S06]  /*9c00*/  WARPGROUP.ARRIVE ;  /* 0x00000000000079c5 */ /* 0x008fcc0000000000 */
        /* <DEDUP_REMOVED lines=36> */
[----:B------:R-:W-:Y:S01]  /*9e50*/  STL.64 [R1+0x610], R154 ;  /* 0x0006109a01007387 */ /* 0x000fe20000100a00 */
[----:B------:R-:W-:-:S03]  /*9e60*/  WARPGROUP.DEPBAR.LE gsb0, 0x0 ;  /* 0x00008000000079c5 */ /* 0x000fc60000010000 */
[----:B------:R-:W-:Y:S04]  /*9e70*/  STL.64 [R1+0x608], R152 ;  /* 0x0006089801007387 */ /* 0x000fe80000100a00 */
[----:B------:R0:W-:Y:S04]  /*9e80*/  STL.64 [R1+0xc0], R168 ;  /* 0x0000c0a801007387 */ /* 0x0001e80000100a00 */
[----:B------:R1:W-:Y:S04]  /*9e90*/  STL.64 [R1+0xc8], R170 ;  /* 0x0000c8aa01007387 */ /* 0x0003e80000100a00 */
[----:B------:R2:W-:Y:S01]  /*9ea0*/  STL [R1+0xd0], R172 ;  /* 0x0000d0ac01007387 */ /* 0x0005e20000100800 */
[----:B0-----:R-:W-:-:S02]  /*9eb0*/  IMAD.MOV.U32 R168, RZ, RZ, R104 ;  /* 0x000000ffffa87224 */ /* 0x001fc400078e0068 */
[----:B------:R-:W-:Y:S01]  /*9ec0*/  IMAD.MOV.U32 R169, RZ, RZ, R105 ;  /* 0x000000ffffa97224 */ /* 0x000fe200078e0069 */
[----:B------:R-:W3:Y:S01]  /*9ed0*/  LDL.LU R104, [R1+0x80] ;  /* 0x0000800001687983 */ /* 0x000ee20000300800 */
[----:B-1----:R-:W-:Y:S02]  /*9ee0*/  IMAD.MOV.U32 R170, RZ, RZ, R106 ;  /* 0x000000ffffaa7224 */ /* 0x002fe400078e006a */
[----:B------:R-:W-:Y:S01]  /*9ef0*/  IMAD.MOV.U32 R171, RZ, RZ, R107 ;  /* 0x000000ffffab7224 */ /* 0x000fe200078e006b */
[----:B------:R-:W3:Y:S01]  /*9f00*/  LDL.LU R105, [R1+0x84] ;  /* 0x0000840001697983 */ /* 0x000ee20000300800 */
[----:B------:R-:W-:Y:S02]  /*9f10*/  IMAD.MOV.U32 R19, RZ, RZ, R173 ;  /* 0x000000ffff137224 */ /* 0x000fe400078e00ad */
[----:B--2---:R-:W-:Y:S01]  /*9f20*/  IMAD.MOV.U32 R172, RZ, RZ, R108 ;  /* 0x000000ffffac7224 */ /* 0x004fe200078e006c */
[----:B------:R-:W3:Y:S01]  /*9f30*/  LDL.LU R106, [R1+0x88] ;  /* 0x00008800016a7983 */ /* 0x000ee20000300800 */
[----:B------:R-:W-:-:S02]  /*9f40*/  IMAD.MOV.U32 R18, RZ, RZ, R174 ;  /* 0x000000ffff127224 */ /* 0x000fc400078e00ae */
[----:B------:R-:W-:Y:S01]  /*9f50*/  IMAD.MOV.U32 R173, RZ, RZ, R109 ;  /* 0x000000ffffad7224 */ /* 0x000fe200078e006d */
[----:B------:R-:W3:Y:S01]  /*9f60*/  LDL.LU R107, [R1+0x8c] ;  /* 0x00008c00016b7983 */ /* 0x000ee20000300800 */
        /* <DEDUP_REMOVED lines=51> */
[----:B------:R-:W4:Y:S04]  /*a2a0*/  LDL.LU.64 R152, [R1+0x2c0] ;  /* 0x0002c00001987983 */ /* 0x000f280000300a00 */
[----:B------:R-:W4:Y:S04]  /*a2b0*/  LDL.LU.64 R154, [R1+0x2c8] ;  /* 0x0002c800019a7983 */ /* 0x000f280000300a00 */
[----:B------:R-:W4:Y:S04]  /*a2c0*/  LDL.LU.64 R156, [R1+0x2d0] ;  /* 0x0002d000019c7983 */ /* 0x000f280000300a00 */
[----:B------:R-:W4:Y:S04]  /*a2d0*/  LDL.LU.64 R158, [R1+0x2d8] ;  /* 0x0002d800019e7983 */ /* 0x000f280000300a00 */
[----:B------:R-:W4:Y:S04]  /*a2e0*/  LDL.LU.64 R160, [R1+0x2e0] ;  /* 0x0002e00001a07983 */ /* 0x000f280000300a00 */
[----:B------:R-:W4:Y:S04]  /*a2f0*/  LDL.LU.64 R162, [R1+0x2e8] ;  /* 0x0002e80001a27983 */ /* 0x000f280000300a00 */
[----:B------:R-:W4:Y:S04]  /*a300*/  LDL.LU.64 R164, [R1+0x2f0] ;  /* 0x0002f00001a47983 */ /* 0x000f280000300a00 */
[----:B------:R-:W4:Y:S04]  /*a310*/  LDL.LU.64 R166, [R1+0x2f8] ;  /* 0x0002f80001a67983 */ /* 0x000f280000300a00 */
        /* <DEDUP_REMOVED lines=15> */
[----:B------:R-:W3:Y:S01]  /*a410*/  LDL.LU R103, [R1+0x3bc] ;  /* 0x0003bc0001677983 */ /* 0x000ee20000300800 */
[----:B------:R-:W-:Y:S01]  /*a420*/  UMOV UR30, UR6 ;  /* 0x00000006001e7c82 */ /* 0x000fe20008000000 */
[----:B------:R-:W-:Y:S01]  /*a430*/  UMOV UR31, UR7 ;  /* 0x00000007001f7c82 */ /* 0x000fe20008000000 */
[----:B------:R-:W-:-:S02]  /*a440*/  UIADD3 UR4, UR34, 0x2, URZ ;  /* 0x0000000222047890 */ /* 0x000fc4000fffe03f */
[----:B------:R-:W-:Y:S01]  /*a450*/  UIADD3 UR12, UR35, 0x2, URZ ;  /* 0x00000002230c7890 */ /* 0x000fe2000fffe03f */
[----:B------:R-:W-:Y:S01]  /*a460*/  UMOV UR5, 0x80000020 ;  /* 0x8000002000057882 */ /* 0x000fe20000000000 */
[----:B------:R-:W-:-:S05]  /*a470*/  UMOV UR7, 0x80000020 ;  /* 0x8000002000077882 */ /* 0x000fca0000000000 */
[----:B------:R-:W-:Y:S01]  /*a480*/  UMOV UR6, UR12 ;  /* 0x0000000c00067c82 */ /* 0x000fe20008000000 */
[----:B------:R-:W-:Y:S01]  /*a490*/  UIADD3 UR10, UR35, 0x82, URZ ;  /* 0x00000082230a7890 */ /* 0x000fe2000fffe03f */
[----:B------:R-:W-:Y:S01]  /*a4a0*/  UMOV UR8, UR4 ;  /* 0x0000000400087c82 */ /* 0x000fe20008000000 */
[----:B------:R-:W-:Y:S01]  /*a4b0*/  UMOV UR9, UR5 ;  /* 0x0000000500097c82 */ /* 0x000fe20008000000 */
[----:B------:R-:W-:Y:S01]  /*a4c0*/  UMOV UR11, 0x80000020 ;  /* 0x80000020000b7882 */ /* 0x000fe20000000000 */
        /* <DEDUP_REMOVED lines=20> */
[----:B------:R-:W-:Y:S02]  /*a610*/  IMAD.MOV.U32 R52, RZ, RZ, R7 ;  /* 0x000000ffff347224 */ /* 0x000fe400078e0007 */
[----:B------:R-:W-:Y:S02]  /*a620*/  IMAD.MOV.U32 R53, RZ, RZ, R6 ;  /* 0x000000ffff357224 */ /* 0x000fe400078e0006 */
[----:B------:R-:W-:Y:S02]  /*a630*/  IMAD.MOV.U32 R54, RZ, RZ, R5 ;  /* 0x000000ffff367224 */ /* 0x000fe400078e0005 */
[----:B------:R-:W-:Y:S01]  /*a640*/  IMAD.MOV.U32 R55, RZ, RZ, R4 ;  /* 0x000000ffff377224 */ /* 0x000fe200078e0004 */
[----:B------:R-:W-:Y:S01]  /*a650*/  UIADD3 UR14, UR35, 0x102, URZ ;  /* 0x00000102230e7890 */ /* 0x000fe2000fffe03f */
[----:B------:R-:W-:Y:S01]  /*a660*/  UMOV UR12, UR4 ;  /* 0x00000004000c7c82 */ /* 0x000fe20008000000 */
[----:B------:R-:W-:Y:S01]  /*a670*/  UMOV UR13, UR5 ;  /* 0x00000005000d7c82 */ /* 0x000fe20008000000 */
[----:B------:R-:W-:Y:S01]  /*a680*/  UMOV UR15, 0x80000020 ;  /* 0x80000020000f7882 */ /* 0x000fe20000000000 */
[----:B------:R-:W-:-:S02]  /*a690*/  WARPGROUP.DEPBAR.LE gsb0, 0x0 ;  /* 0x00008000000079c5 */ /* 0x000fc40000010000 */
[----:B------:R-:W-:-:S06]  /*a6a0*/  WARPGROUP.ARRIVE ;  /* 0x00000000000079c5 */ /* 0x000fcc0000000000 */
[----:B------:R-:W-:Y:S01]  /*a6b0*/  IGMMA.64x32x32.S8.S8 R40, gdesc[UR12], R40, gsb0 ;  /* 0x012000000c2879f1 */ /* 0x000fe20008041028 */
[----:B------:R-:W-:Y:S01]  /*a6c0*/  UIADD3 UR18, UR35, 0x182, URZ ;  /* 0x0000018223127890 */ /* 0x000fe2000fffe03f */
[----:B------:R-:W-:Y:S01]  /*a6d0*/  UMOV UR16, UR4 ;  /* 0x0000000400107c82 */ /* 0x000fe20008000000 */
[----:B------:R-:W-:Y:S01]  /*a6e0*/  UMOV UR17, UR5 ;  /* 0x0000000500117c82 */ /* 0x000fe20008000000 */
[----:B------:R-:W-:Y:S01]  /*a6f0*/  UMOV UR19, 0x80000020 ;  /* 0x8000002000137882 */ /* 0x000fe20000000000 */
[----:B------:R-:W-:Y:S02]  /*a700*/  WARPGROUP.DEPBAR.LE gsb0, 0x0 ;  /* 0x00008000000079c5 */ /* 0x000fe40000010000 */
[----:B------:R-:W-:-:S06]  /*a710*/  WARPGROUP.ARRIVE ;  /* 0x00000000000079c5 */ /* 0x000fcc0000000000 */
[----:B------:R-:W-:Y:S01]  /*a720*/  IGMMA.64x32x32.S8.S8 R104, gdesc[UR16], R104, gsb0 ;  /* 0x01200000106879f1 */ /* 0x000fe20008041068 */
[----:B------:R-:W-:Y:S01]  /*a730*/  UIADD3 UR22, UR35, 0x202, URZ ;  /* 0x0000020223167890 */ /* 0x000fe2000fffe03f */
[----:B------:R-:W-:Y:S01]  /*a740*/  UMOV UR20, UR4 ;  /* 0x0000000400147c82 */ /* 0x000fe20008000000 */
[----:B------:R-:W-:Y:S01]  /*a750*/  UMOV UR21, UR5 ;  /* 0x0000000500157c82 */ /* 0x000fe20008000000 */
[----:B------:R-:W-:Y:S01]  /*a760*/  UMOV UR23, 0x80000020 ;  /* 0x8000002000177882 */ /* 0x000fe20000000000 */
        /* <DEDUP_REMOVED lines=72> */
[----:B------:R-:W-:-:S02]  /*abf0*/  IMAD.MOV.U32 R212, RZ, RZ, R187 ;  /* 0x000000ffffd47224 */ /* 0x000fc400078e00bb */
[----:B------:R-:W3:Y:S01]  /*ac00*/  LDL.LU R187, [R1+0x7d0] ;  /* 0x0007d00001bb7983 */ /* 0x000ee20000300800 */
[----:B------:R-:W-:Y:S02]  /*ac10*/  IMAD.MOV.U32 R213, RZ, RZ, R186 ;  /* 0x000000ffffd57224 */ /* 0x000fe400078e00ba */
[----:B------:R-:W-:Y:S01]  /*ac20*/  IMAD.MOV.U32 R214, RZ, RZ, R185 ;  /* 0x000000ffffd67224 */ /* 0x000fe200078e00b9 */
[----:B------:R-:W4:Y:S01]  /*ac30*/  LDL.LU R186, [R1+0x7cc] ;  /* 0x0007cc0001ba7983 */ /* 0x000f220000300800 */
[----:B------:R-:W-:-:S03]  /*ac40*/  IMAD.MOV.U32 R215, RZ, RZ, R59 ;  /* 0x000000ffffd77224 */ /* 0x000fc600078e003b */
[----:B------:R-:W3:Y:S04]  /*ac50*/  LDL.LU R185, [R1+0x7c8] ;  /* 0x0007c80001b97983 */ /* 0x000ee80000300800 */
[----:B------:R-:W4:Y:S01]  /*ac60*/  LDL.LU R59, [R1+0x7c4] ;  /* 0x0007c400013b7983 */ /* 0x000f220000300800 */
        /* <DEDUP_REMOVED lines=33> */
[----:B------:R-:W3:Y:S01]  /*ae80*/  LDL.LU R57, [R1+0x7bc] ;  /* 0x0007bc0001397983 */ /* 0x000ee20000300800 */
[----:B------:R-:W-:-:S03]  /*ae90*/  IMAD.MOV.U32 R141, RZ, RZ, R132 ;  /* 0x000000ffff8d7224 */ /* 0x000fc600078e0084 */
        /* <DEDUP_REMOVED lines=38> */
[----:B------:R-:W-:-:S02]  /*b100*/  IMAD.MOV.U32 R119, RZ, RZ, R184 ;  /* 0x000000ffff777224 */ /* 0x000fc400078e00b8 */
[----:B------:R-:W-:Y:S01]  /*b110*/  IMAD.MOV.U32 R40, RZ, RZ, R185 ;  /* 0x000000ffff287224 */ /* 0x000fe200078e00b9 */
[----:B------:R-:W3:Y:S01]  /*b120*/  LDL.LU R184, [R1+0x744] ;  /* 0x0007440001b87983 */ /* 0x000ee20000300800 */
[----:B----4-:R-:W-:Y:S02]  /*b130*/  IMAD.MOV.U32 R41, RZ, RZ, R186 ;  /* 0x000000ffff297224 */ /* 0x010fe400078e00ba */
[----:B------:R-:W-:Y:S01]  /*b140*/  IMAD.MOV.U32 R42, RZ, RZ, R187 ;  /* 0x000000ffff2a7224 */ /* 0x000fe200078e00bb */
        /* <DEDUP_REMOVED lines=28> */
[----:B------:R-:W4:Y:S01]  /*b310*/  LDL.LU R122, [R1+0x704] ;  /* 0x00070400017a7983 */ /* 0x000f220000300800 */
[----:B------:R-:W-:Y:S02]  /*b320*/  IMAD.MOV.U32 R39, RZ, RZ, R59 ;  /* 0x000000ffff277224 */ /* 0x000fe400078e003b */
[----:B--2---:R-:W-:-:S02]  /*b330*/  IMAD.MOV.U32 R38, RZ, RZ, R58 ;  /* 0x000000ffff267224 */ /* 0x004fc400078e003a */
[----:B---3--:R-:W-:Y:S02]  /*b340*/  IMAD.MOV.U32 R37, RZ, RZ, R57 ;  /* 0x000000ffff257224 */ /* 0x008fe400078e0039 */
        /* <DEDUP_REMOVED lines=25> */
[----:B------:R-:W2:Y:S04]  /*b4e0*/  LDL.LU R56, [R1+0x6d0] ;  /* 0x0006d00001387983 */ /* 0x000ea80000300800 */
[----:B------:R-:W2:Y:S04]  /*b4f0*/  LDL.LU R57, [R1+0x6cc] ;  /* 0x0006cc0001397983 */ /* 0x000ea80000300800 */
[----:B------:R-:W2:Y:S01]  /*b500*/  LDL.LU R58, [R1+0x6c8] ;  /* 0x0006c800013a7983 */ /* 0x000ea20000300800 */
[----:B------:R-:W-:-:S02]  /*b510*/  IMAD.MOV.U32 R90, RZ, RZ, R74 ;  /* 0x000000ffff5a7224 */ /* 0x000fc400078e004a */
[----:B------:R-:W-:Y:S01]  /*b520*/  IMAD.MOV.U32 R89, RZ, RZ, R73 ;  /* 0x000000ffff597224 */ /* 0x000fe200078e0049 */
[----:B------:R-:W2:Y:S01]  /*b530*/  LDL.LU R59, [R1+0x6c4] ;  /* 0x0006c400013b7983 */ /* 0x000ea20000300800 */
        /* <DEDUP_REMOVED lines=29> */
[----:B------:R-:W3:Y:S01]  /*b710*/  LDL.LU R87, [R1+0x684] ;  /* 0x0006840001577983 */ /* 0x000ee20000300800 */
[----:B------:R-:W-:Y:S01]  /*b720*/  UIADD3 UR30, UR35, 0x302, URZ ;  /* 0x00000302231e7890 */ /* 0x000fe2000fffe03f */
[----:B------:R-:W-:Y:S01]  /*b730*/  UMOV UR28, UR4 ;  /* 0x00000004001c7c82 */ /* 0x000fe20008000000 */
[----:B------:R-:W-:Y:S01]  /*b740*/  UMOV UR29, UR5 ;  /* 0x00000005001d7c82 */ /* 0x000fe20008000000 */
[----:B------:R-:W-:Y:S01]  /*b750*/  UMOV UR31, 0x80000020 ;  /* 0x80000020001f7882 */ /* 0x000fe20000000000 */
[----:B------:R-:W-:-:S02]  /*b760*/  IMAD.MOV.U32 R23, RZ, RZ, R152 ;  /* 0x000000ffff177224 */ /* 0x000fc400078e0098 */
[----:B------:R-:W-:Y:S01]  /*b770*/  IMAD.MOV.U32 R22, RZ, RZ, R153 ;  /* 0x000000ffff167224 */ /* 0x000fe200078e0099 */
[----:B------:R-:W4:Y:S01]  /*b780*/  LDL.LU R152, [R1+0x40] ;  /* 0x0000400001987983 */ /* 0x000f220000300800 */
[----:B------:R-:W-:Y:S02]  /*b790*/  IMAD.MOV.U32 R21, RZ, RZ, R154 ;  /* 0x000000ffff157224 */ /* 0x000fe400078e009a */
        /* <DEDUP_REMOVED lines=28> */
[----:B---3--:R-:W-:-:S06]  /*b960*/  WARPGROUP.ARRIVE ;  /* 0x00000000000079c5 */ /* 0x008fcc0000000000 */
        /* <DEDUP_REMOVED lines=12> */
[----:B---3--:R-:W-:Y:S02]  /*ba30*/  IMAD.MOV.U32 R74, RZ, RZ, R62 ;  /* 0x000000ffff4a7224 */ /* 0x008fe400078e003e */
[----:B--2---:R-:W-:Y:S02]  /*ba40*/  IMAD.MOV.U32 R72, RZ, RZ, R60 ;  /* 0x000000ffff487224 */ /* 0x004fe400078e003c */
        /* <DEDUP_REMOVED lines=359> */
[----:B------:R-:W-:Y:S01]  /*d0c0*/  BPT.TRAP 0x1 ;  /* 0x000000040000795c */ /* 0x000fe20000300000 */
.L_x_27:
[----:B------:R-:W2:Y:S04]  /*d0d0*/  LDL R4, [R1+0x3cc] ;  /* 0x0003cc0001047983 */ /* 0x000ea80000100800 */
[----:B------:R-:W3:Y:S01]  /*d0e0*/  LDL R5, [R1+0x3d0] ;  /* 0x0003d00001057983 */ /* 0x000ee20000100800 */
[----:B------:R-:W-:Y:S01]  /*d0f0*/  UISETP.GT.U32.AND UP0, UPT, UR36, 0x1, UPT ;  /* 0x000000012400788c */ /* 0x000fe2000bf04070 */
[----:B--2---:R-:W-:Y:S01]  /*d100*/  ISETP.NE.AND P1, PT, R4, RZ, PT ;  /* 0x000000ff0400720c */ /* 0x004fe20003f25270 */
[----:B------:R-:W-:-:S12]  /*d110*/  IMAD.U32 R4, RZ, RZ, UR32 ;  /* 0x00000020ff047e24 */ /* 0x000fd8000f8e00ff */
[----:B-----5:R-:W-:-:S04]  /*d120*/  @P1 IMAD R4, R4, 0x8, R0 ;  /* 0x0000000804041824 */ /* 0x020fc800078e0200 */
[----:B------:R-:W-:-:S05]  /*d130*/  @P1 VIADD R4, R4, 0x20 ;  /* 0x0000002004041836 */ /* 0x000fca0000000000 */
[----:B---3--:R-:W-:-:S04]  /*d140*/  @P1 PRMT R4, R5, 0x654, R4 ;  /* 0x0000065405041816 */ /* 0x008fc80000000004 */
[----:B------:R1:W-:Y:S01]  /*d150*/  @P1 SYNCS.ARRIVE.TRANS64.RED.A1T0 RZ, [R4+URZ], RZ ;  /* 0x000000ff04ff19a7 */ /* 0x0003e2000810043f */
[----:B------:R-:W-:-:S13]  /*d160*/  PLOP3.LUT P1, PT, PT, PT, UP0, 0x80, 0x0 ;  /* 0x000000000000781c */ /* 0x000fda0003f2f008 */
[----:B-1----:R-:W-:Y:S05]  /*d170*/  @P1 BRA `(.L_x_28) ;  /* 0x0000000000041947 */ /* 0x002fea0003800000 */
[----:B------:R-:W-:Y:S01]  /*d180*/  BPT.TRAP 0x1 ;  /* 0x000000040000795c */ /* 0x000fe20000300000 */
.L_x_28:
[----:B------:R-:W-:Y:S01]  /*d190*/  UIADD3 UR33, UR33, 0x1, URZ ;  /* 0x0000000121217890 */ /* 0x000fe2000fffe03f */
[C---:B------:R-:W-:Y:S01]  /*d1a0*/  ISETP.GT.AND P1, PT, R3.reuse, 0x1, PT ;  /* 0x000000010300780c */ /* 0x040fe20003f24270 */
[----:B------:R-:W-:Y:S01]  /*d1b0*/  UIADD3 UR32, UR32, 0x1, URZ ;  /* 0x0000000120207890 */ /* 0x000fe2000fffe03f */
[----:B------:R-:W-:Y:S01]  /*d1c0*/  VIADD R3, R3, 0xffffffff ;  /* 0xffffffff03037836 */ /* 0x000fe20000000000 */
[----:B------:R-:W-:Y:S02]  /*d1d0*/  UISETP.NE.AND UP0, UPT, UR33, 0x4, UPT ;  /* 0x000000042100788c */ /* 0x000fe4000bf05270 */
[----:B------:R-:W-:Y:S02]  /*d1e0*/  UISETP.NE.AND UP1, UPT, UR32, 0x4, UPT ;  /* 0x000000042000788c */ /* 0x000fe4000bf25270 */
[----:B------:R-:W-:Y:S02]  /*d1f0*/  USEL UR4, URZ, 0x1, UP0 ;  /* 0x000000013f047887 */ /* 0x000fe40008000000 */
[----:B------:R-:W-:-:S02]  /*d200*/  USEL UR33, UR33, URZ, UP0 ;  /* 0x0000003f21217287 */ /* 0x000fc40008000000 */
[----:B------:R-:W-:Y:S02]  /*d210*/  USEL UR32, UR32, URZ, UP1 ;  /* 0x0000003f20207287 */ /* 0x000fe40008800000 */
[----:B------:R-:W-:Y:S01]  /*d220*/  LOP3.LUT R2, R2, UR4, RZ, 0x3c, !PT ;  /* 0x0000000402027c12 */ /* 0x000fe2000f8e3cff */
[----:B------:R-:W-:Y:S09]  /*d230*/  @P1 BRA `(.L_x_29) ;  /* 0xffffffa400141947 */ /* 0x000ff2000383ffff */
.L_x_22:
[----:B------:R-:W1:Y:S02]  /*d240*/  LDC R2, c[0x0][0x28c] ;  /* 0x0000a300ff027b82 */ /* 0x000e640000000800 */
[----:B-1----:R-:W-:-:S13]  /*d250*/  ISETP.GE.AND P1, PT, R2, 0x1, PT ;  /* 0x000000010200780c */ /* 0x002fda0003f26270 */
[----:B------:R-:W-:Y:S05]  /*d260*/  @!P1 BRA `(.L_x_30) ;  /* 0x00000000004c9947 */ /* 0x000fea0003800000 */
[----:B------:R-:W-:Y:S05]  /*d270*/  @!P0 BRA `(.L_x_31) ;  /* 0x0000000000048947 */ /* 0x000fea0003800000 */
[----:B------:R-:W-:Y:S01]  /*d280*/  BPT.TRAP 0x1 ;  /* 0x000000040000795c */ /* 0x000fe20000300000 */
.L_x_31:
[----:B------:R-:W2:Y:S04]  /*d290*/  LDL R2, [R1+0x3cc] ;  /* 0x0003cc0001027983 */ /* 0x000ea80000100800 */
[----:B-----5:R-:W3:Y:S01]  /*d2a0*/  LDL R3, [R1+0x3d0] ;  /* 0x0003d00001037983 */ /* 0x020ee20000100800 */
[----:B------:R-:W-:Y:S01]  /*d2b0*/  UISETP.LT.AND UP1, UPT, UR50, 0x1, UPT ;  /* 0x000000013200788c */ /* 0x000fe2000bf21270 */
[----:B--2---:R-:W-:-:S13]  /*d2c0*/  ISETP.NE.AND P0, PT, R2, RZ, PT ;  /* 0x000000ff0200720c */ /* 0x004fda0003f05270 */
[----:B------:R-:W-:-:S05]  /*d2d0*/  VOTEU.ANY UP0, P0 ;  /* 0x00000000003f7886 */ /* 0x000fca0000000100 */
[----:B------:R-:W-:-:S04]  /*d2e0*/  @UP0 USEL UR4, UR50, 0x1, UP1 ;  /* 0x0000000132040887 */ /* 0x000fc80008800000 */
[----:B------:R-:W-:-:S06]  /*d2f0*/  @UP0 UIADD3 UR4, UR48, UR50, -UR4 ;  /* 0x0000003230040290 */ /* 0x000fcc000fffe804 */
[----:B------:R-:W-:-:S04]  /*d300*/  IMAD.U32 R2, RZ, RZ, UR4 ;  /* 0x00000004ff027e24 */ /* 0x000fc8000f8e00ff */
[----:B------:R-:W-:-:S05]  /*d310*/  @P0 IMAD.SHL.U32 R2, R2, 0x8, RZ ;  /* 0x0000000802020824 */ /* 0x000fca00078e00ff */
[----:B------:R-:W-:Y:S01]  /*d320*/  @P0 LOP3.LUT R2, R2, 0x18, RZ, 0xc0, !PT ;  /* 0x0000001802020812 */ /* 0x000fe200078ec0ff */
[----:B------:R-:W-:-:S03]  /*d330*/  UISETP.GT.U32.AND UP0, UPT, UR36, 0x1, UPT ;  /* 0x000000012400788c */ /* 0x000fc6000bf04070 */
[----:B------:R-:W-:-:S04]  /*d340*/  @P0 IADD3 R0, R0, 0x20, R2 ;  /* 0x0000002000000810 */ /* 0x000fc80007ffe002 */
[----:B---3--:R-:W-:-:S04]  /*d350*/  @P0 PRMT R0, R3, 0x654, R0 ;  /* 0x0000065403000816 */ /* 0x008fc80000000000 */
[----:B------:R1:W-:Y:S01]  /*d360*/  @P0 SYNCS.ARRIVE.TRANS64.RED.A1T0 RZ, [R0+URZ], RZ ;  /* 0x000000ff00ff09a7 */ /* 0x0003e2000810043f */
[----:B------:R-:W-:-:S13]  /*d370*/  PLOP3.LUT P0, PT, PT, PT, UP0, 0x80, 0x0 ;  /* 0x000000000000781c */ /* 0x000fda0003f0f008 */
[----:B-1----:R-:W-:Y:S05]  /*d380*/  @P0 BRA `(.L_x_30) ;  /* 0x0000000000040947 */ /* 0x002fea0003800000 */
[----:B------:R-:W-:Y:S01]  /*d390*/  BPT.TRAP 0x1 ;  /* 0x000000040000795c */ /* 0x000fe20000300000 */
.L_x_30:
[----:B------:R-:W1:Y:S01]  /*d3a0*/  S2R R6, SR_TID.X ;  /* 0x0000000000067919 */ /* 0x000e620000002100 */
[----:B------:R-:W-:Y:S01]  /*d3b0*/  UIMAD UR52, UR52, 0xe0, URZ ;  /* 0x000000e0343478a4 */ /* 0x000fe2000f8e023f */
[----:B------:R-:W-:Y:S01]  /*d3c0*/  IMAD.MOV.U32 R7, RZ, RZ, -0x2 ;  /* 0xfffffffeff077424 */ /* 0x000fe200078e00ff */
[----:B------:R-:W-:Y:S02]  /*d3d0*/  UIMAD.WIDE UR6, UR53, 0x200, URZ ;  /* 0x00000200350678a5 */ /* 0x000fe4000f8e023f */
[----:B------:R-:W-:Y:S02]  /*d3e0*/  USHF.R.S32.HI UR10, URZ, 0x1f, UR51 ;  /* 0x0000001f3f0a7899 */ /* 0x000fe40008011433 */
[----:B------:R-:W-:Y:S01]  /*d3f0*/  IMAD.U32 R20, RZ, RZ, UR52 ;  /* 0x00000034ff147e24 */ /* 0x000fe2000f8e00ff */
[----:B------:R-:W-:Y:S01]  /*d400*/  ULDC.64 UR8, c[0x0][0x5d0] ;  /* 0x0001740000087ab9 */ /* 0x000fe20000000a00 */
[----:B------:R-:W-:Y:S01]  /*d410*/  ULDC UR5, c[0x0][0x284] ;  /* 0x0000a10000057ab9 */ /* 0x000fe20000000800 */
[----:B------:R-:W-:-:S02]  /*d420*/  UIMAD UR4, UR10, UR8, URZ ;  /* 0x000000080a0472a4 */ /* 0x000fc4000f8e023f */
[----:B------:R-:W-:Y:S02]  /*d430*/  USHF.L.U32 UR53, UR53, 0x9, URZ ;  /* 0x0000000935357899 */ /* 0x000fe4000800063f */
[----:B------:R-:W-:Y:S02]  /*d440*/  UIMAD UR4, UR51, UR9, UR4 ;  /* 0x00000009330472a4 */ /* 0x000fe4000f8e0204 */
[----:B------:R-:W-:-:S04]  /*d450*/  UIADD3 UR48, UR50, UR48, URZ ;  /* 0x0000003032307290 */ /* 0x000fc8000fffe03f */
[----:B------:R-:W-:-:S04]  /*d460*/  UISETP.GT.U32.AND UP0, UPT, UR48, 0x3, UPT ;  /* 0x000000033000788c */ /* 0x000fc8000bf04070 */
[----:B------:R-:W-:Y:S01]  /*d470*/  UISETP.LT.U32.AND UP0, UPT, UR50, 0x4, UP0 ;  /* 0x000000043200788c */ /* 0x000fe20008701070 */
[--C-:B-1----:R-:W-:Y:S01]  /*d480*/  SHF.R.U32.HI R2, RZ, 0x7, R6.reuse ;  /* 0x00000007ff027819 */ /* 0x102fe20000011606 */
[----:B------:R-:W-:Y:S01]  /*d490*/  IMAD.SHL.U32 R21, R6, 0x2, RZ ;  /* 0x0000000206157824 */ /* 0x000fe200078e00ff */
[----:B-----5:R-:W-:Y:S02]  /*d4a0*/  SHF.R.U32.HI R0, RZ, 0x2, R6 ;  /* 0x00000002ff007819 */ /* 0x020fe40000011606 */
[----:B------:R-:W-:Y:S02]  /*d4b0*/  LOP3.LUT R2, R2, 0x1, RZ, 0xc0, !PT ;  /* 0x0000000102027812 */ /* 0x000fe400078ec0ff */
[----:B------:R-:W-:Y:S02]  /*d4c0*/  LOP3.LUT R4, R6, 0x60, RZ, 0xc0, !PT ;  /* 0x0000006006047812 */ /* 0x000fe400078ec0ff */
[----:B------:R-:W-:Y:S01]  /*d4d0*/  LOP3.LUT R0, R0, 0x7, RZ, 0xc0, !PT ;  /* 0x0000000700007812 */ /* 0x000fe200078ec0ff */
[----:B------:R-:W-:Y:S01]  /*d4e0*/  IMAD.SHL.U32 R3, R2, 0x40, RZ ;  /* 0x0000004002037824 */ /* 0x000fe200078e00ff */
[----:B------:R-:W-:-:S02]  /*d4f0*/  SHF.R.U32.HI R4, RZ, 0x1, R4 ;  /* 0x00000001ff047819 */ /* 0x000fc40000011604 */
[----:B------:R-:W-:Y:S02]  /*d500*/  LOP3.LUT R20, R20, 0x6, R21, 0xf8, !PT ;  /* 0x0000000614147812 */ /* 0x000fe400078ef815 */
[--C-:B------:R-:W-:Y:S02]  /*d510*/  LOP3.LUT R3, R3, 0x40, R0.reuse, 0xe2, !PT ;  /* 0x0000004003037812 */ /* 0x100fe400078ee200 */
[----:B------:R-:W-:Y:S02]  /*d520*/  IADD3 R0, RZ, -R4, -R0 ;  /* 0x80000004ff007210 */ /* 0x000fe40007ffe800 */
[----:B------:R-:W-:Y:S01]  /*d530*/  LOP3.LUT R3, R3, UR6, R4, 0xfe, !PT ;  /* 0x0000000603037c12 */ /* 0x000fe2000f8efe04 */
[----:B------:R-:W-:Y:S01]  /*d540*/  IMAD.U32 R4, RZ, RZ, UR8 ;  /* 0x00000008ff047e24 */ /* 0x000fe2000f8e00ff */
[----:B------:R-:W-:Y:S01]  /*d550*/  SHF.R.S32.HI R21, RZ, 0x1f, R20 ;  /* 0x0000001fff157819 */ /* 0x000fe20000011414 */
[----:B------:R-:W-:Y:S01]  /*d560*/  IMAD R0, R2, -0x40, R0 ;  /* 0xffffffc002007824 */ /* 0x000fe200078e0200 */
[----:B------:R-:W-:Y:S01]  /*d570*/  ULDC UR8, c[0x0][0x288] ;  /* 0x0000a20000087ab9 */ /* 0x000fe20000000800 */
[----:B------:R-:W-:Y:S01]  /*d580*/  IMAD.U32 R2, RZ, RZ, UR5 ;  /* 0x00000005ff027e24 */ /* 0x000fe2000f8e00ff */
[----:B------:R-:W-:Y:S01]  /*d590*/  UISETP.GE.AND UP1, UPT, UR52, UR8, UPT ;  /* 0x000000083400728c */ /* 0x000fe2000bf26270 */
[----:B------:R-:W-:-:S03]  /*d5a0*/  IMAD.WIDE.U32 R4, R4, UR51, R20 ;  /* 0x0000003304047c25 */ /* 0x000fc6000f8e0014 */
[----:B------:R-:W-:Y:S01]  /*d5b0*/  IADD3 R235, R2, -UR53, R0 ;  /* 0x8000003502eb7c10 */ /* 0x000fe2000fffe000 */
[----:B------:R-:W-:Y:S01]  /*d5c0*/  VIADD R5, R5, UR4 ;  /* 0x0000000405057c36 */ /* 0x000fe20008000000 */
[----:B------:R-:W-:Y:S01]  /*d5d0*/  USHF.R.U32.HI UR4, URZ, 0x2, UR48 ;  /* 0x000000023f047899 */ /* 0x000fe20008011630 */
[----:B------:R-:W-:Y:S01]  /*d5e0*/  LOP3.LUT R0, R6, 0x3, RZ, 0xc0, !PT ;  /* 0x0000000306007812 */ /* 0x000fe200078ec0ff */
[----:B------:R-:W-:Y:S01]  /*d5f0*/  UISETP.GE.OR UP1, UPT, UR53, UR5, UP1 ;  /* 0x000000053500728c */ /* 0x000fe20008f26670 */
[----:B------:R1:W-:Y:S01]  /*d600*/  STL [R1+0x3c8], R235 ;  /* 0x0003c8eb01007387 */ /* 0x0003e20000100800 */
[----:B------:R-:W-:Y:S02]  /*d610*/  ULOP3.LUT UR4, UR4, 0x1, URZ, 0xc0, !UPT ;  /* 0x0000000104047892 */ /* 0x000fe4000f8ec03f */
[----:B------:R-:W-:Y:S01]  /*d620*/  IMAD R0, R0, R7, UR8 ;  /* 0x0000000800007e24 */ /* 0x000fe2000f8e0207 */
[----:B------:R-:W-:Y:S01]  /*d630*/  USEL UR5, URZ, 0x1, !UP0 ;  /* 0x000000013f057887 */ /* 0x000fe2000c000000 */
[----:B------:R-:W-:Y:S01]  /*d640*/  PLOP3.LUT P0, PT, PT, PT, UP1, 0x80, 0x0 ;  /* 0x000000000000781c */ /* 0x000fe20003f0f018 */
[----:B------:R-:W-:Y:S01]  /*d650*/  UISETP.NE.U32.AND UP2, UPT, UR4, 0x1, UPT ;  /* 0x000000010400788c */ /* 0x000fe2000bf45070 */
[----:B------:R-:W-:Y:S01]  /*d660*/  VIADD R0, R0, -UR52 ;  /* 0x8000003400007c36 */ /* 0x000fe20008000000 */
[----:B------:R-:W-:-:S02]  /*d670*/  ULOP3.LUT UR48, UR48, 0x3, URZ, 0xc0, !UPT ;  /* 0x0000000330307892 */ /* 0x000fc4000f8ec03f */
[----:B------:R-:W-:Y:S01]  /*d680*/  UISETP.GT.U32.AND UP2, UPT, UR50, 0x3, !UP2 ;  /* 0x000000033200788c */ /* 0x000fe2000d744070 */
[----:B------:R-:W-:-:S03]  /*d690*/  UMOV UR53, 0xffffffff ;  /* 0xffffffff00357882 */ /* 0x000fc60000000000 */
[----:B------:R-:W-:-:S04]  /*d6a0*/  USEL UR4, URZ, 0x1, !UP2 ;  /* 0x000000013f047887 */ /* 0x000fc8000d000000 */
[----:B------:R-:W-:Y:S01]  /*d6b0*/  ULOP3.LUT UR49, UR4, UR49, UR5, 0x96, !UPT ;  /* 0x0000003104317292 */ /* 0x000fe2000f8e9605 */
[----:B-1----:R-:W-:Y:S11]  /*d6c0*/  @P0 BRA `(.L_x_32) ;  /* 0x0000018c00140947 */ /* 0x002ff60003800000 */
[----:B------:R-:W-:Y:S01]  /*d6d0*/  ISETP.NE.AND P0, PT, R18, RZ, PT ;  /* 0x000000ff1200720c */ /* 0x000fe20003f05270 */
[----:B------:R-:W-:Y:S01]  /*d6e0*/  ULDC.64 UR12, c[0x0][0x5c8] ;  /* 0x00017200000c7ab9 */ /* 0x000fe20000000a00 */
[----:B------:R-:W-:Y:S01]  /*d6f0*/  BSSY B0, `(.L_x_32) ;  /* 0x00018c2000007945 */ /* 0x000fe20003800000 */
[----:B------:R-:W-:Y:S01]  /*d700*/  UIMAD UR4, UR7, UR12, URZ ;  /* 0x0000000c070472a4 */ /* 0x000fe2000f8e023f */
[----:B------:R-:W-:Y:S02]  /*d710*/  IMAD.U32 R13, RZ, RZ, UR13 ;  /* 0x0000000dff0d7e24 */ /* 0x000fe4000f8e00ff */
[----:B------:R-:W-:-:S04]  /*d720*/  IMAD.WIDE.U32 R4, R3, UR12, R4 ;  /* 0x0000000c03047c25 */ /* 0x000fc8000f8e0004 */
[----:B------:R-:W-:-:S04]  /*d730*/  IMAD R13, R3, R13, UR4 ;  /* 0x00000004030d7e24 */ /* 0x000fc8000f8e020d */
[----:B------:R-:W-:Y:S01]  /*d740*/  IMAD.IADD R13, R5, 0x1, R13 ;  /* 0x00000001050d7824 */ /* 0x000fe200078e020d */
[----:B------:R-:W-:Y:S06]  /*d750*/  @!P0 BRA `(.L_x_33) ;  /* 0x0000010000bc8947 */ /* 0x000fec0003800000 */
[----:B------:R-:W1:Y:S01]  /*d760*/  LDC.64 R6, c[0x0][0x5b0] ;  /* 0x00016c00ff067b82 */ /* 0x000e620000000a00 */
[----:B------:R-:W-:Y:S01]  /*d770*/  ULDC.64 UR8, c[0x0][0x5b8] ;  /* 0x00016e0000087ab9 */ /* 0x000fe20000000a00 */
[----:B------:R-:W-:Y:S01]  /*d780*/  ISETP.GE.AND P5, PT, R235, 0x1, PT ;  /* 0x00000001eb00780c */ /* 0x000fe20003fa6270 */
[----:B------:R-:W-:Y:S02]  /*d790*/  UIMAD UR4, UR10, UR8, URZ ;  /* 0x000000080a0472a4 */ /* 0x000fe4000f8e023f */
[----:B------:R-:W-:Y:S01]  /*d7a0*/  IMAD.U32 R2, RZ, RZ, UR8 ;  /* 0x00000008ff027e24 */ /* 0x000fe2000f8e00ff */
[----:B------:R-:W-:Y:S01]  /*d7b0*/  LOP3.LUT R19, R19, 0xffffffef, RZ, 0xc0, !PT ;  /* 0xffffffef13137812 */ /* 0x000fe200078ec0ff */
[----:B------:R-:W-:Y:S01]  /*d7c0*/  BSSY B1, `(.L_x_34) ;  /* 0x0000010000017945 */ /* 0x000fe20003800000 */
[----:B------:R-:W-:Y:S01]  /*d7d0*/  UIMAD UR4, UR51, UR9, UR4 ;  /* 0x00000009330472a4 */ /* 0x000fe2000f8e0204 */
[----:B------:R-:W2:Y:S01]  /*d7e0*/  LDC.64 R14, c[0x0][0x5a8] ;  /* 0x00016a00ff0e7b82 */ /* 0x000ea20000000a00 */
[----:B------:R-:W-:Y:S01]  /*d7f0*/  IMAD.WIDE.U32 R20, R2, UR51, R20 ;  /* 0x0000003302147c25 */ /* 0x000fe2000f8e0014 */
[----:B------:R-:W-:-:S03]  /*d800*/  ISETP.LT.OR P1, PT, R0, 0x1, !P5 ;  /* 0x000000010000780c */ /* 0x000fc60006f21670 */
[----:B------:R-:W-:Y:S02]  /*d810*/  VIADD R9, R21, UR4 ;  /* 0x0000000415097c36 */ /* 0x000fe40008000000 */
[----:B------:R-:W-:Y:S01]  /*d820*/  IMAD.MOV.U32 R8, RZ, RZ, R20 ;  /* 0x000000ffff087224 */ /* 0x000fe200078e0014 */
[----:B------:R-:W-:Y:S01]  /*d830*/  @P5 LOP3.LUT R19, R19, 0x10, RZ, 0xfc, !PT ;  /* 0x0000001013135812 */ /* 0x000fe200078efcff */
[----:B-1----:R-:W-:Y:S02]  /*d840*/  IMAD R22, R6, UR7, RZ ;  /* 0x0000000706167c24 */ /* 0x002fe4000f8e02ff */
[----:B------:R-:W-:-:S04]  /*d850*/  IMAD.WIDE.U32 R10, R3, R6, R8 ;  /* 0x00000006030a7225 */ /* 0x000fc800078e0008 */
[----:B------:R-:W-:Y:S01]  /*d860*/  IMAD R22, R3, R7, R22 ;  /* 0x0000000703167224 */ /* 0x000fe200078e0216 */
[----:B--2---:R-:W-:-:S04]  /*d870*/  IADD3 R232, P0, R10, R14, RZ ;  /* 0x0000000e0ae87210 */ /* 0x004fc80007f1e0ff */
[----:B------:R-:W-:-:S05]  /*d880*/  IADD3.X R233, R15, R11, R22, P0, !PT ;  /* 0x0000000b0fe97210 */ /* 0x000fca00007fe416 */
[----:B------:R1:W-:Y:S01]  /*d890*/  STL.64 [R1+0x3c0], R232 ;  /* 0x0003c0e801007387 */ /* 0x0003e20000100a00 */
[----:B------:R-:W-:Y:S05]  /*d8a0*/  @P1 BRA `(.L_x_35) ;  /* 0x0000000000041947 */ /* 0x000fea0003800000 */
[----:B------:R2:W5:Y:S02]  /*d8b0*/  LDG.E.U8 R16, desc[UR56][R232.64] ;  /* 0x00000038e8107981 */ /* 0x000564000c1e1100 */
.L_x_35:
[----:B------:R-:W-:Y:S05]  /*d8c0*/  BSYNC B1 ;  /* 0x0000000000017941 */ /* 0x000fea0003800000 */
.L_x_34:
[----:B------:R-:W3:Y:S01]  /*d8d0*/  LDL.LU R10, [R1+0x380] ;  /* 0x00038000010a7983 */ /* 0x000ee20000300800 */
[----:B-----5:R-:W-:Y:S01]  /*d8e0*/  LOP3.LUT R2, R16, 0xffff, RZ, 0xc0, !PT ;  /* 0x0000ffff10027812 */ /* 0x020fe200078ec0ff */
[----:B------:R-:W-:Y:S01]  /*d8f0*/  ULDC.64 UR4, c[0x0][0x5c0] ;  /* 0x0001700000047ab9 */ /* 0x000fe20000000a00 */
[----:B------:R-:W-:Y:S01]  /*d900*/  ISETP.LT.OR P2, PT, R0, 0x2, !P5 ;  /* 0x000000020000780c */ /* 0x000fe20006f41670 */
[----:B------:R-:W-:Y:S01]  /*d910*/  BSSY B1, `(.L_x_36) ;  /* 0x000000b000017945 */ /* 0x000fe20003800000 */
[----:B------:R-:W-:Y:S02]  /*d920*/  PRMT R2, R2, 0x8880, RZ ;  /* 0x0000888002027816 */ /* 0x000fe400000000ff */
[----:B------:R-:W-:-:S03]  /*d930*/  IADD3 R12, P0, R4, UR4, RZ ;  /* 0x00000004040c7c10 */ /* 0x000fc6000ff1e0ff */
[----:B------:R-:W-:Y:S01]  /*d940*/  IMAD R2, R2, R18, RZ ;  /* 0x0000001202027224 */ /* 0x000fe200078e02ff */
[----:B------:R-:W-:-:S03]  /*d950*/  IADD3.X R13, R13, UR5, RZ, P0, !PT ;  /* 0x000000050d0d7c10 */ /* 0x000fc600087fe4ff */
[----:B---3--:R-:W-:-:S05]  /*d960*/  @!P1 IMAD R4, R10, R17, R2 ;  /* 0x000000110a049224 */ /* 0x008fca00078e0202 */
[----:B------:R3:W-:Y:S01]  /*d970*/  @!P1 STG.E.U8 desc[UR56][R12.64], R4 ;  /* 0x000000040c009986 */ /* 0x0007e2000c101138 */
[----:B------:R-:W-:Y:S05]  /*d980*/  @P2 BRA `(.L_x_37) ;  /* 0x00000000000c2947 */ /* 0x000fea0003800000 */
[----:B------:R-:W4:Y:S02]  /*d990*/  LDG.E.U8 R16, desc[UR56][R232.64+0x1] ;  /* 0x00000138e8107981 */ /* 0x000f24000c1e1100 */
[----:B----4-:R-:W-:-:S05]  /*d9a0*/  PRMT R2, R16, 0x8880, RZ ;  /* 0x0000888010027816 */ /* 0x010fca00000000ff */
[----:B------:R-:W-:-:S07]  /*d9b0*/  IMAD R2, R2, R18, RZ ;  /* 0x0000001202027224 */ /* 0x000fce00078e02ff */
.L_x_37:
[----:B------:R-:W-:Y:S05]  /*d9c0*/  BSYNC B1 ;  /* 0x0000000000017941 */ /* 0x000fea0003800000 */
.L_x_36:
[----:B---3--:R-:W3:Y:S01]  /*d9d0*/  LDL.LU R4, [R1+0x384] ;  /* 0x0003840001047983 */ /* 0x008ee20000300800 */
[----:B------:R-:W-:Y:S01]  /*d9e0*/  @!P2 IMAD.MOV.U32 R5, RZ, RZ, R13 ;  /* 0x000000ffff05a224 */ /* 0x000fe200078e000d */
[C---:B-12---:R-:W-:Y:S01]  /*d9f0*/  SHF.L.U64.HI R233, R6.reuse, 0x3, R7 ;  /* 0x0000000306e97819 */ /* 0x046fe20000010207 */
[----:B------:R-:W-:Y:S01]  /*da00*/  IMAD.SHL.U32 R232, R6, 0x8, RZ ;  /* 0x0000000806e87824 */ /* 0x000fe200078e00ff */
[----:B------:R-:W-:Y:S01]  /*da10*/  ISETP.GE.AND P6, PT, R235, 0x9, PT ;  /* 0x00000009eb00780c */ /* 0x000fe20003fc6270 */
[----:B------:R-:W-:Y:S03]  /*da20*/  BSSY B1, `(.L_x_38) ;  /* 0x0000011000017945 */ /* 0x000fe60003800000 */
[----:B------:R-:W-:Y:S01]  /*da30*/  STL.64 [R1+0x3d8], R232 ;  /* 0x0003d8e801007387 */ /* 0x000fe20000100a00 */
[C---:B------:R-:W-:Y:S02]  /*da40*/  ISETP.LT.OR P4, PT, R0.reuse, 0x1, !P6 ;  /* 0x000000010000780c */ /* 0x040fe40007781670 */
[----:B------:R-:W-:Y:S01]  /*da50*/  ISETP.LT.OR P0, PT, R0, 0x2, !P6 ;  /* 0x000000020000780c */ /* 0x000fe20007701670 */
[----:B---3--:R-:W-:-:S02]  /*da60*/  @!P2 IMAD R10, R4, R17, R2 ;  /* 0x00000011040aa224 */ /* 0x008fc400078e0202 */
[----:B------:R-:W-:-:S05]  /*da70*/  @!P2 IMAD.MOV.U32 R4, RZ, RZ, R12 ;  /* 0x000000ffff04a224 */ /* 0x000fca00078e000c */
[----:B------:R1:W-:Y:S02]  /*da80*/  @!P2 STG.E.U8 desc[UR56][R4.64+0x1], R10 ;  /* 0x0000010a0400a986 */ /* 0x0003e4000c101138 */
[----:B-1----:R-:W-:-:S04]  /*da90*/  IMAD.WIDE.U32 R4, R3, R6, R232 ;  /* 0x0000000603047225 */ /* 0x002fc800078e00e8 */
[----:B------:R-:W-:Y:S01]  /*daa0*/  IMAD.IADD R22, R22, 0x1, R5 ;  /* 0x0000000116167824 */ /* 0x000fe200078e0205 */
[----:B------:R-:W-:Y:S02]  /*dab0*/  IADD3 R10, P1, P2, R20, R14, R4 ;  /* 0x0000000e140a7210 */ /* 0x000fe40007a3e004 */
[----:B------:R-:W-:Y:S02]  /*dac0*/  @!P4 IADD3 R4, P3, R12, UR41, RZ ;  /* 0x000000290c04cc10 */ /* 0x000fe4000ff7e0ff */
[----:B------:R-:W-:-:S05]  /*dad0*/  IADD3.X R11, R9, R15, R22, P1, P2 ;  /* 0x0000000f090b7210 */ /* 0x000fca0000fe4416 */
[----:B------:R1:W-:Y:S01]  /*dae0*/  STL.64 [R1+0x380], R10 ;  /* 0x0003800a01007387 */ /* 0x0003e20000100a00 */
[----:B------:R-:W-:Y:S05]  /*daf0*/  @P4 BRA `(.L_x_39) ;  /* 0x00000000000c4947 */ /* 0x000fea0003800000 */
[----:B------:R-:W2:Y:S02]  /*db00*/  LDG.E.U8 R16, desc[UR56][R10.64] ;  /* 0x000000380a107981 */ /* 0x000ea4000c1e1100 */
[----:B--2---:R-:W-:-:S05]  /*db10*/  PRMT R2, R16, 0x8880, RZ ;  /* 0x0000888010027816 */ /* 0x004fca00000000ff */
[----:B------:R-:W-:-:S07]  /*db20*/  IMAD R2, R2, R18, RZ ;  /* 0x0000001202027224 */ /* 0x000fce00078e02ff */
.L_x_39:
[----:B------:R-:W-:Y:S05]  /*db30*/  BSYNC B1 ;  /* 0x0000000000017941 */ /* 0x000fea0003800000 */
.L_x_38:
[----:B-1----:R-:W2:Y:S04]  /*db40*/  LDL.LU R10, [R1+0x388] ;  /* 0x00038800010a7983 */ /* 0x002ea80000300800 */
[----:B------:R1:W5:Y:S01]  /*db50*/  LDL.64 R22, [R1+0x380] ;  /* 0x0003800001167983 */ /* 0x0003620000100a00 */
[----:B------:R-:W-:Y:S01]  /*db60*/  @!P4 IADD3.X R5, R13, UR40, RZ, P3, !PT ;  /* 0x000000280d05cc10 */ /* 0x000fe20009ffe4ff */
[----:B------:R-:W-:Y:S01]  /*db70*/  BSSY B1, `(.L_x_40) ;  /* 0x000000b000017945 */ /* 0x000fe20003800000 */
[C---:B------:R-:W-:Y:S02]  /*db80*/  ISETP.LT.OR P2, PT, R0.reuse, 0x9, !P5 ;  /* 0x000000090000780c */ /* 0x040fe40006f41670 */
[C---:B------:R-:W-:Y:S02]  /*db90*/  ISETP.LT.OR P3, PT, R0.reuse, 0xa, !P5 ;  /* 0x0000000a0000780c */ /* 0x040fe40006f61670 */
[----:B------:R-:W-:Y:S01]  /*dba0*/  ISETP.LT.OR P1, PT, R0, 0x9, !P6 ;  /* 0x000000090000780c */ /* 0x000fe20007721670 */
[----:B--2---:R-:W-:-:S05]  /*dbb0*/  @!P4 IMAD R10, R10, R17, R2 ;  /* 0x000000110a0ac224 */ /* 0x004fca00078e0202 */
[----:B------:R2:W-:Y:S02]  /*dbc0*/  @!P4 STG.E.U8 desc[UR56][R4.64], R10 ;  /* 0x0000000a0400c986 */ /* 0x0005e4000c101138 */
[----:B--2---:R-:W-:Y:S01]  /*dbd0*/  @!P0 IADD3 R4, P4, R12, UR41, RZ ;  /* 0x000000290c048c10 */ /* 0x004fe2000ff9e0ff */
[----:B-1----:R-:W-:-:S12]  /*dbe0*/  @P0 BRA `(.L_x_41) ;  /* 0x00000000000c0947 */ /* 0x002fd80003800000 */
[----:B-----5:R-:W2:Y:S02]  /*dbf0*/  LDG.E.U8 R16, desc[UR56][R22.64+0x1] ;  /* 0x0000013816107981 */ /* 0x020ea4000c1e1100 */
[----:B--2---:R-:W-:-:S05]  /*dc00*/  PRMT R2, R16, 0x8880, RZ ;  /* 0x0000888010027816 */ /* 0x004fca00000000ff */
[----:B------:R-:W-:-:S07]  /*dc10*/  IMAD R2, R2, R18, RZ ;  /* 0x0000001202027224 */ /* 0x000fce00078e02ff */
.L_x_41:
[----:B------:R-:W-:Y:S05]  /*dc20*/  BSYNC B1 ;  /* 0x0000000000017941 */ /* 0x000fea0003800000 */
.L_x_40:
[----:B------:R-:W2:Y:S01]  /*dc30*/  LDL.LU R10, [R1+0x38c] ;  /* 0x00038c00010a7983 */ /* 0x000ea20000300800 */
[----:B------:R-:W-:Y:S01]  /*dc40*/  @!P0 IADD3.X R5, R13, UR40, RZ, P4, !PT ;  /* 0x000000280d058c10 */ /* 0x000fe2000a7fe4ff */
[----:B------:R-:W-:Y:S01]  /*dc50*/  BSSY B1, `(.L_x_42) ;  /* 0x0000008000017945 */ /* 0x000fe20003800000 */
[----:B--2---:R-:W-:-:S05]  /*dc60*/  @!P0 IMAD R10, R10, R17, R2 ;  /* 0x000000110a0a8224 */ /* 0x004fca00078e0202 */
[----:B------:R1:W-:Y:S01]  /*dc70*/  @!P0 STG.E.U8 desc[UR56][R4.64+0x1], R10 ;  /* 0x0000010a04008986 */ /* 0x0003e2000c101138 */
[----:B------:R-:W-:Y:S05]  /*dc80*/  @P2 BRA `(.L_x_43) ;  /* 0x0000000000102947 */ /* 0x000fea0003800000 */
[----:B-1----:R-:W2:Y:S04]  /*dc90*/  LDL.64 R4, [R1+0x3c0] ;  /* 0x0003c00001047983 */ /* 0x002ea80000100a00 */
[----:B--2---:R-:W2:Y:S02]  /*dca0*/  LDG.E.U8 R16, desc[UR56][R4.64+0x8] ;  /* 0x0000083804107981 */ /* 0x004ea4000c1e1100 */
[----:B--2---:R-:W-:-:S05]  /*dcb0*/  PRMT R2, R16, 0x8880, RZ ;  /* 0x0000888010027816 */ /* 0x004fca00000000ff */
[----:B------:R-:W-:-:S07]  /*dcc0*/  IMAD R2, R2, R18, RZ ;  /* 0x0000001202027224 */ /* 0x000fce00078e02ff */
.L_x_43:
[----:B------:R-:W-:Y:S05]  /*dcd0*/  BSYNC B1 ;  /* 0x0000000000017941 */ /* 0x000fea0003800000 */
.L_x_42:
[----:B-1----:R-:W2:Y:S01]  /*dce0*/  LDL.LU R4, [R1+0x390] ;  /* 0x0003900001047983 */ /* 0x002ea20000300800 */
[----:B------:R-:W-:Y:S01]  /*dcf0*/  @!P2 IMAD.MOV.U32 R5, RZ, RZ, R13 ;  /* 0x000000ffff05a224 */ /* 0x000fe200078e000d */
[----:B------:R-:W-:Y:S01]  /*dd00*/  BSSY B1, `(.L_x_44) ;  /* 0x0000009000017945 */ /* 0x000fe20003800000 */
[----:B--2---:R-:W-:Y:S02]  /*dd10*/  @!P2 IMAD R10, R4, R17, R2 ;  /* 0x00000011040aa224 */ /* 0x004fe400078e0202 */
[----:B------:R-:W-:-:S05]  /*dd20*/  @!P2 IMAD.MOV.U32 R4, RZ, RZ, R12 ;  /* 0x000000ffff04a224 */ /* 0x000fca00078e000c */
[----:B------:R1:W-:Y:S01]  /*dd30*/  @!P2 STG.E.U8 desc[UR56][R4.64+0x8], R10 ;  /* 0x0000080a0400a986 */ /* 0x0003e2000c101138 */
[----:B------:R-:W-:Y:S05]  /*dd40*/  @P3 BRA `(.L_x_45) ;  /* 0x0000000000103947 */ /* 0x000fea0003800000 */
[----:B-1----:R-:W2:Y:S04]  /*dd50*/  LDL.64 R4, [R1+0x3c0] ;  /* 0x0003c00001047983 */ /* 0x002ea80000100a00 */
[----:B--2---:R-:W2:Y:S02]  /*dd60*/  LDG.E.U8 R16, desc[UR56][R4.64+0x9] ;  /* 0x0000093804107981 */ /* 0x004ea4000c1e1100 */
[----:B--2---:R-:W-:-:S05]  /*dd70*/  PRMT R2, R16, 0x8880, RZ ;  /* 0x0000888010027816 */ /* 0x004fca00000000ff */
[----:B------:R-:W-:-:S07]  /*dd80*/  IMAD R2, R2, R18, RZ ;  /* 0x0000001202027224 */ /* 0x000fce00078e02ff */
.L_x_45:
[----:B------:R-:W-:Y:S05]  /*dd90*/  BSYNC B1 ;  /* 0x0000000000017941 */ /* 0x000fea0003800000 */
.L_x_44:
[----:B-1----:R-:W2:Y:S01]  /*dda0*/  LDL.LU R4, [R1+0x394] ;  /* 0x0003940001047983 */ /* 0x002ea20000300800 */
[----:B------:R-:W-:Y:S01]  /*ddb0*/  @!P3 IMAD.MOV.U32 R5, RZ, RZ, R13 ;  /* 0x000000ffff05b224 */ /* 0x000fe200078e000d */
[----:B------:R-:W-:Y:S01]  /*ddc0*/  BSSY B1, `(.L_x_46) ;  /* 0x000000a000017945 */ /* 0x000fe20003800000 */
[----:B------:R-:W-:Y:S01]  /*ddd0*/  ISETP.LT.OR P0, PT, R0, 0xa, !P6 ;  /* 0x0000000a0000780c */ /* 0x000fe20007701670 */
[----:B--2---:R-:W-:Y:S02]  /*dde0*/  @!P3 IMAD R10, R4, R17, R2 ;  /* 0x00000011040ab224 */ /* 0x004fe400078e0202 */
[----:B------:R-:W-:-:S05]  /*ddf0*/  @!P3 IMAD.MOV.U32 R4, RZ, RZ, R12 ;  /* 0x000000ffff04b224 */ /* 0x000fca00078e000c */
[----:B------:R1:W-:Y:S02]  /*de00*/  @!P3 STG.E.U8 desc[UR56][R4.64+0x9], R10 ;  /* 0x0000090a0400b986 */ /* 0x0003e4000c101138 */
[----:B-1----:R-:W-:Y:S01]  /*de10*/  @!P1 IADD3 R4, P2, R12, UR41, RZ ;  /* 0x000000290c049c10 */ /* 0x002fe2000ff5e0ff */
[----:B------:R-:W-:-:S12]  /*de20*/  @P1 BRA `(.L_x_47) ;  /* 0x00000000000c1947 */ /* 0x000fd80003800000 */
[----:B-----5:R-:W2:Y:S02]  /*de30*/  LDG.E.U8 R16, desc[UR56][R22.64+0x8] ;  /* 0x0000083816107981 */ /* 0x020ea4000c1e1100 */
[----:B--2---:R-:W-:-:S05]  /*de40*/  PRMT R2, R16, 0x8880, RZ ;  /* 0x0000888010027816 */ /* 0x004fca00000000ff */
[----:B------:R-:W-:-:S07]  /*de50*/  IMAD R2, R2, R18, RZ ;  /* 0x0000001202027224 */ /* 0x000fce00078e02ff */
.L_x_47:
[----:B------:R-:W-:Y:S05]  /*de60*/  BSYNC B1 ;  /* 0x0000000000017941 */ /* 0x000fea0003800000 */
.L_x_46:
[----:B------:R-:W2:Y:S01]  /*de70*/  LDL.LU R10, [R1+0x398] ;  /* 0x00039800010a7983 */ /* 0x000ea20000300800 */
[----:B------:R-:W-:Y:S01]  /*de80*/  @!P1 IADD3.X R5, R13, UR40, RZ, P2, !PT ;  /* 0x000000280d059c10 */ /* 0x000fe200097fe4ff */
[----:B------:R-:W-:Y:S01]  /*de90*/  BSSY B1, `(.L_x_48) ;  /* 0x000000b000017945 */ /* 0x000fe20003800000 */
[C---:B------:R-:W-:Y:S02]  /*dea0*/  ISETP.LT.OR P2, PT, R0.reuse, 0x11, !P5 ;  /* 0x000000110000780c */ /* 0x040fe40006f41670 */
[----:B------:R-:W-:Y:S01]  /*deb0*/  ISETP.LT.OR P3, PT, R0, 0x12, !P5 ;  /* 0x000000120000780c */ /* 0x000fe20006f61670 */
[----:B--2---:R-:W-:-:S05]  /*dec0*/  @!P1 IMAD R10, R10, R17, R2 ;  /* 0x000000110a0a9224 */ /* 0x004fca00078e0202 */
[----:B------:R1:W-:Y:S01]  /*ded0*/  @!P1 STG.E.U8 desc[UR56][R4.64+0x8], R10 ;  /* 0x0000080a04009986 */ /* 0x0003e2000c101138 */
[----:B------:R-:W-:Y:S02]  /*dee0*/  ISETP.LT.OR P1, PT, R0, 0x11, !P6 ;  /* 0x000000110000780c */ /* 0x000fe40007721670 */
[----:B-1----:R-:W-:Y:S01]  /*def0*/  @!P0 IADD3 R4, P4, R12, UR41, RZ ;  /* 0x000000290c048c10 */ /* 0x002fe2000ff9e0ff */
[----:B------:R-:W-:-:S12]  /*df00*/  @P0 BRA `(.L_x_49) ;  /* 0x00000000000c0947 */ /* 0x000fd80003800000 */
[----:B-----5:R-:W2:Y:S02]  /*df10*/  LDG.E.U8 R16, desc[UR56][R22.64+0x9] ;  /* 0x0000093816107981 */ /* 0x020ea4000c1e1100 */
[----:B--2---:R-:W-:-:S05]  /*df20*/  PRMT R2, R16, 0x8880, RZ ;  /* 0x0000888010027816 */ /* 0x004fca00000000ff */
[----:B------:R-:W-:-:S07]  /*df30*/  IMAD R2, R2, R18, RZ ;  /* 0x0000001202027224 */ /* 0x000fce00078e02ff */
.L_x_49:
[----:B------:R-:W-:Y:S05]  /*df40*/  BSYNC B1 ;  /* 0x0000000000017941 */ /* 0x000fea0003800000 */
.L_x_48:
        /* <DEDUP_REMOVED lines=10> */
.L_x_51:
[----:B------:R-:W-:Y:S05]  /*dff0*/  BSYNC B1 ;  /* 0x0000000000017941 */ /* 0x000fea0003800000 */
.L_x_50:
        /* <DEDUP_REMOVED lines=11> */
.L_x_53:
[----:B------:R-:W-:Y:S05]  /*e0b0*/  BSYNC B1 ;  /* 0x0000000000017941 */ /* 0x000fea0003800000 */
.L_x_52:
        /* <DEDUP_REMOVED lines=12> */
.L_x_55:
[----:B------:R-:W-:Y:S05]  /*e180*/  BSYNC B1 ;  /* 0x0000000000017941 */ /* 0x000fea0003800000 */
.L_x_54:
        /* <DEDUP_REMOVED lines=13> */
.L_x_57:
[----:B------:R-:W-:Y:S05]  /*e260*/  BSYNC B1 ;  /* 0x0000000000017941 */ /* 0x000fea0003800000 */
.L_x_56:
        /* <DEDUP_REMOVED lines=10> */
.L_x_59:
[----:B------:R-:W-:Y:S05]  /*e310*/  BSYNC B1 ;  /* 0x0000000000017941 */ /* 0x000fea0003800000 */
.L_x_58:
        /* <DEDUP_REMOVED lines=11> */
.L_x_61:
[----:B------:R-:W-:Y:S05]  /*e3d0*/  BSYNC B1 ;  /* 0x0000000000017941 */ /* 0x000fea0003800000 */
.L_x_60:
        /* <DEDUP_REMOVED lines=12> */
.L_x_63:
[----:B------:R-:W-:Y:S05]  /*e4a0*/  BSYNC B1 ;  /* 0x0000000000017941 */ /* 0x000fea0003800000 */
.L_x_62:
[----:B------:R-:W2:Y:S01]  /*e4b0*/  LDL.LU R10, [R1+0x3b8] ;  /* 0x0003b800010a7983 */ /* 0x000ea20000300800 */
[----:B------:R-:W-:Y:S01]  /*e4c0*/  @!P1 IADD3.X R5, R13, UR40, RZ, P2, !PT ;  /* 0x000000280d059c10 */ /* 0x000fe200097fe4ff */
[----:B------:R-:W-:Y:S01]  /*e4d0*/  BSSY B1, `(.L_x_64) ;  /* 0x0000008000017945 */ /* 0x000fe20003800000 */
[----:B--2---:R-:W-:-:S05]  /*e4e0*/  @!P1 IMAD R10, R10, R17, R2 ;  /* 0x000000110a0a9224 */ /* 0x004fca00078e0202 */
[----:B------:R1:W-:Y:S02]  /*e4f0*/  @!P1 STG.E.U8 desc[UR56][R4.64+0x18], R10 ;  /* 0x0000180a04009986 */ /* 0x0003e4000c101138 */
[----:B-1----:R-:W-:Y:S01]  /*e500*/  @!P0 IADD3 R4, P1, R12, UR41, RZ ;  /* 0x000000290c048c10 */ /* 0x002fe2000ff3e0ff */
[----:B------:R-:W-:-:S12]  /*e510*/  @P0 BRA `(.L_x_65) ;  /* 0x00000000000c0947 */ /* 0x000fd80003800000 */
[----:B-----5:R-:W2:Y:S02]  /*e520*/  LDG.E.U8 R16, desc[UR56][R22.64+0x19] ;  /* 0x0000193816107981 */ /* 0x020ea4000c1e1100 */
[----:B--2---:R-:W-:-:S05]  /*e530*/  PRMT R2, R16, 0x8880, RZ ;  /* 0x0000888010027816 */ /* 0x004fca00000000ff */
[----:B------:R-:W-:-:S07]  /*e540*/  IMAD R2, R2, R18, RZ ;  /* 0x0000001202027224 */ /* 0x000fce00078e02ff */
.L_x_65:
[----:B------:R-:W-:Y:S05]  /*e550*/  BSYNC B1 ;  /* 0x0000000000017941 */ /* 0x000fea0003800000 */
.L_x_64:
[----:B------:R-:W2:Y:S01]  /*e560*/  LDL.LU R10, [R1+0x3bc] ;  /* 0x0003bc00010a7983 */ /* 0x000ea20000300800 */
[----:B------:R-:W-:Y:S01]  /*e570*/  @!P0 IADD3.X R5, R13, UR40, RZ, P1, !PT ;  /* 0x000000280d058c10 */ /* 0x000fe20008ffe4ff */
[----:B------:R-:W-:Y:S01]  /*e580*/  BSSY B1, `(.L_x_66) ;  /* 0x0000014000017945 */ /* 0x000fe20003800000 */
[----:B------:R-:W-:Y:S02]  /*e590*/  ISETP.GE.AND P4, PT, R235, 0x81, PT ;  /* 0x00000081eb00780c */ /* 0x000fe40003f86270 */
[----:B------:R-:W-:Y:S02]  /*e5a0*/  LOP3.LUT R19, R19, 0xfffffff7, RZ, 0xc0, !PT ;  /* 0xfffffff713137812 */ /* 0x000fe400078ec0ff */
[C---:B------:R-:W-:Y:S02]  /*e5b0*/  ISETP.LT.OR P1, PT, R0.reuse, 0x1, !P4 ;  /* 0x000000010000780c */ /* 0x040fe40006721670 */
[----:B------:R-:W-:-:S07]  /*e5c0*/  ISETP.LT.OR P2, PT, R0, 0x2, !P4 ;  /* 0x000000020000780c */ /* 0x000fce0006741670 */
[----:B------:R-:W-:Y:S01]  /*e5d0*/  @P4 LOP3.LUT R19, R19, 0x8, RZ, 0xfc, !PT ;  /* 0x0000000813134812 */ /* 0x000fe200078efcff */
[----:B--2---:R-:W-:-:S05]  /*e5e0*/  @!P0 IMAD R10, R10, R17, R2 ;  /* 0x000000110a0a8224 */ /* 0x004fca00078e0202 */
[----:B------:R1:W-:Y:S01]  /*e5f0*/  @!P0 STG.E.U8 desc[UR56][R4.64+0x19], R10 ;  /* 0x0000190a04008986 */ /* 0x0003e2000c101138 */
[----:B------:R-:W-:-:S05]  /*e600*/  IADD3 R234, P0, R3, 0x80, RZ ;  /* 0x0000008003ea7810 */ /* 0x000fca0007f1e0ff */
[----:B-1----:R-:W-:-:S04]  /*e610*/  IMAD.X R4, RZ, RZ, UR7, P0 ;  /* 0x00000007ff047e24 */ /* 0x002fc800080e06ff */
[-C--:B-----5:R-:W-:Y:S02]  /*e620*/  IMAD R22, R4, R6.reuse, RZ ;  /* 0x0000000604167224 */ /* 0x0a0fe400078e02ff */
[----:B------:R-:W-:-:S04]  /*e630*/  IMAD.WIDE.U32 R4, R234, R6, R8 ;  /* 0x00000006ea047225 */ /* 0x000fc800078e0008 */
[----:B------:R-:W-:Y:S01]  /*e640*/  IMAD R22, R234, R7, R22 ;  /* 0x00000007ea167224 */ /* 0x000fe200078e0216 */
[----:B------:R-:W-:-:S04]  /*e650*/  IADD3 R236, P0, R4, R14, RZ ;  /* 0x0000000e04ec7210 */ /* 0x000fc80007f1e0ff */
[----:B------:R-:W-:Y:S02]  /*e660*/  IADD3.X R237, R15, R5, R22, P0, !PT ;  /* 0x000000050fed7210 */ /* 0x000fe400007fe416 */
[----:B------:R-:W-:Y:S01]  /*e670*/  IADD3 R10, P0, R12, UR39, RZ ;  /* 0x000000270c0a7c10 */ /* 0x000fe2000ff1e0ff */
[----:B------:R-:W-:-:S12]  /*e680*/  @P1 BRA `(.L_x_67) ;  /* 0x00000000000c1947 */ /* 0x000fd80003800000 */
[----:B------:R-:W2:Y:S02]  /*e690*/  LDG.E.U8 R16, desc[UR56][R236.64] ;  /* 0x00000038ec107981 */ /* 0x000ea4000c1e1100 */
[----:B--2---:R-:W-:-:S05]  /*e6a0*/  PRMT R2, R16, 0x8880, RZ ;  /* 0x0000888010027816 */ /* 0x004fca00000000ff */
[----:B------:R-:W-:-:S07]  /*e6b0*/  IMAD R2, R2, R18, RZ ;  /* 0x0000001202027224 */ /* 0x000fce00078e02ff */
.L_x_67:
[----:B------:R-:W-:Y:S05]  /*e6c0*/  BSYNC B1 ;  /* 0x0000000000017941 */ /* 0x000fea0003800000 */
.L_x_66:
[----:B------:R-:W2:Y:S01]  /*e6d0*/  LDL.LU R4, [R1+0x340] ;  /* 0x0003400001047983 */ /* 0x000ea20000300800 */
[----:B------:R-:W-:Y:S01]  /*e6e0*/  IADD3.X R11, R13, UR38, RZ, P0, !PT ;  /* 0x000000260d0b7c10 */ /* 0x000fe200087fe4ff */
[----:B------:R-:W-:Y:S01]  /*e6f0*/  BSSY B1, `(.L_x_68) ;  /* 0x0000007000017945 */ /* 0x000fe20003800000 */
[----:B--2---:R-:W-:-:S05]  /*e700*/  @!P1 IMAD R4, R4, R17, R2 ;  /* 0x0000001104049224 */ /* 0x004fca00078e0202 */
[----:B------:R1:W-:Y:S01]  /*e710*/  @!P1 STG.E.U8 desc[UR56][R10.64], R4 ;  /* 0x000000040a009986 */ /* 0x0003e2000c101138 */
[----:B------:R-:W-:Y:S05]  /*e720*/  @P2 BRA `(.L_x_69) ;  /* 0x00000000000c2947 */ /* 0x000fea0003800000 */
[----:B------:R-:W2:Y:S02]  /*e730*/  LDG.E.U8 R16, desc[UR56][R236.64+0x1] ;  /* 0x00000138ec107981 */ /* 0x000ea4000c1e1100 */
[----:B--2---:R-:W-:-:S05]  /*e740*/  PRMT R2, R16, 0x8880, RZ ;  /* 0x0000888010027816 */ /* 0x004fca00000000ff */
[----:B------:R-:W-:-:S07]  /*e750*/  IMAD R2, R2, R18, RZ ;  /* 0x0000001202027224 */ /* 0x000fce00078e02ff */
.L_x_69:
[----:B------:R-:W-:Y:S05]  /*e760*/  BSYNC B1 ;  /* 0x0000000000017941 */ /* 0x000fea0003800000 */
.L_x_68:
[----:B-1----:R-:W2:Y:S01]  /*e770*/  LDL.LU R4, [R1+0x344] ;  /* 0x0003440001047983 */ /* 0x002ea20000300800 */
[----:B------:R-:W-:Y:S01]  /*e780*/  ISETP.GE.AND P3, PT, R235, 0x89, PT ;  /* 0x00000089eb00780c */ /* 0x000fe20003f66270 */
[----:B------:R-:W-:Y:S01]  /*e790*/  @!P2 IMAD.MOV.U32 R5, RZ, RZ, R11 ;  /* 0x000000ffff05a224 */ /* 0x000fe200078e000b */
[----:B------:R-:W-:Y:S01]  /*e7a0*/  BSSY B1, `(.L_x_70) ;  /* 0x000000f000017945 */ /* 0x000fe20003800000 */
[----:B------:R-:W-:Y:S01]  /*e7b0*/  IMAD.WIDE.U32 R234, R234, R6, R232 ;  /* 0x00000006eaea7225 */ /* 0x000fe200078e00e8 */
[----:B------:R-:W-:-:S03]  /*e7c0*/  ISETP.LT.OR P0, PT, R0, 0x1, !P3 ;  /* 0x000000010000780c */ /* 0x000fc60005f01670 */
[----:B------:R-:W-:Y:S02]  /*e7d0*/  IMAD.IADD R22, R22, 0x1, R235 ;  /* 0x0000000116167824 */ /* 0x000fe400078e02eb */
[----:B--2---:R-:W-:Y:S02]  /*e7e0*/  @!P2 IMAD R23, R4, R17, R2 ;  /* 0x000000110417a224 */ /* 0x004fe400078e0202 */
[----:B------:R-:W-:-:S05]  /*e7f0*/  @!P2 IMAD.MOV.U32 R4, RZ, RZ, R10 ;  /* 0x000000ffff04a224 */ /* 0x000fca00078e000a */
[----:B------:R1:W-:Y:S01]  /*e800*/  @!P2 STG.E.U8 desc[UR56][R4.64+0x1], R23 ;  /* 0x000001170400a986 */ /* 0x0003e2000c101138 */
[----:B------:R-:W-:-:S04]  /*e810*/  IADD3 R234, P1, P2, R20, R14, R234 ;  /* 0x0000000e14ea7210 */ /* 0x000fc80007a3e0ea */
[----:B------:R-:W-:Y:S02]  /*e820*/  IADD3.X R235, R9, R15, R22, P1, P2 ;  /* 0x0000000f09eb7210 */ /* 0x000fe40000fe4416 */
[----:B------:R-:W-:Y:S02]  /*e830*/  ISETP.LT.OR P1, PT, R0, 0x2, !P3 ;  /* 0x000000020000780c */ /* 0x000fe40005f21670 */
[----:B-1----:R-:W-:Y:S01]  /*e840*/  @!P0 IADD3 R4, P2, R10, UR41, RZ ;  /* 0x000000290a048c10 */ /* 0x002fe2000ff5e0ff */
[----:B------:R-:W-:-:S12]  /*e850*/  @P0 BRA `(.L_x_71) ;  /* 0x00000000000c0947 */ /* 0x000fd80003800000 */
[----:B------:R-:W2:Y:S02]  /*e860*/  LDG.E.U8 R16, desc[UR56][R234.64] ;  /* 0x00000038ea107981 */ /* 0x000ea4000c1e1100 */
[----:B--2---:R-:W-:-:S05]  /*e870*/  PRMT R2, R16, 0x8880, RZ ;  /* 0x0000888010027816 */ /* 0x004fca00000000ff */
[----:B------:R-:W-:-:S07]  /*e880*/  IMAD R2, R2, R18, RZ ;  /* 0x0000001202027224 */ /* 0x000fce00078e02ff */
.L_x_71:
[----:B------:R-:W-:Y:S05]  /*e890*/  BSYNC B1 ;  /* 0x0000000000017941 */ /* 0x000fea0003800000 */
.L_x_70:
[----:B------:R-:W2:Y:S01]  /*e8a0*/  LDL.LU R22, [R1+0x348] ;  /* 0x0003480001167983 */ /* 0x000ea20000300800 */
[----:B------:R-:W-:Y:S01]  /*e8b0*/  @!P0 IADD3.X R5, R11, UR40, RZ, P2, !PT ;  /* 0x000000280b058c10 */ /* 0x000fe200097fe4ff */
[----:B------:R-:W-:Y:S01]  /*e8c0*/  BSSY B1, `(.L_x_72) ;  /* 0x0000008000017945 */ /* 0x000fe20003800000 */
[----:B--2---:R-:W-:-:S05]  /*e8d0*/  @!P0 IMAD R22, R22, R17, R2 ;  /* 0x0000001116168224 */ /* 0x004fca00078e0202 */
[----:B------:R1:W-:Y:S02]  /*e8e0*/  @!P0 STG.E.U8 desc[UR56][R4.64], R22 ;  /* 0x0000001604008986 */ /* 0x0003e4000c101138 */
[----:B-1----:R-:W-:Y:S01]  /*e8f0*/  @!P1 IADD3 R4, P0, R10, UR41, RZ ;  /* 0x000000290a049c10 */ /* 0x002fe2000ff1e0ff */
[----:B------:R-:W-:-:S12]  /*e900*/  @P1 BRA `(.L_x_73) ;  /* 0x00000000000c1947 */ /* 0x000fd80003800000 */
[----:B------:R-:W2:Y:S02]  /*e910*/  LDG.E.U8 R16, desc[UR56][R234.64+0x1] ;  /* 0x00000138ea107981 */ /* 0x000ea4000c1e1100 */
[----:B--2---:R-:W-:-:S05]  /*e920*/  PRMT R2, R16, 0x8880, RZ ;  /* 0x0000888010027816 */ /* 0x004fca00000000ff */
[----:B------:R-:W-:-:S07]  /*e930*/  IMAD R2, R2, R18, RZ ;  /* 0x0000001202027224 */ /* 0x000fce00078e02ff */
.L_x_73:
[----:B------:R-:W-:Y:S05]  /*e940*/  BSYNC B1 ;  /* 0x0000000000017941 */ /* 0x000fea0003800000 */
.L_x_72:
[----:B------:R-:W2:Y:S01]  /*e950*/  LDL.LU R22, [R1+0x34c] ;  /* 0x00034c0001167983 */ /* 0x000ea20000300800 */
[----:B------:R-:W-:Y:S01]  /*e960*/  @!P1 IADD3.X R5, R11, UR40, RZ, P0, !PT ;  /* 0x000000280b059c10 */ /* 0x000fe200087fe4ff */
[----:B------:R-:W-:Y:S01]  /*e970*/  BSSY B1, `(.L_x_74) ;  /* 0x000000a000017945 */ /* 0x000fe20003800000 */
[C---:B------:R-:W-:Y:S02]  /*e980*/  ISETP.LT.OR P2, PT, R0.reuse, 0xa, !P4 ;  /* 0x0000000a0000780c */ /* 0x040fe40006741670 */
[----:B------:R-:W-:Y:S01]  /*e990*/  ISETP.LT.OR P0, PT, R0, 0x9, !P3 ;  /* 0x000000090000780c */ /* 0x000fe20005f01670 */
[----:B--2---:R-:W-:-:S05]  /*e9a0*/  @!P1 IMAD R22, R22, R17, R2 ;  /* 0x0000001116169224 */ /* 0x004fca00078e0202 */
[----:B------:R1:W-:Y:S01]  /*e9b0*/  @!P1 STG.E.U8 desc[UR56][R4.64+0x1], R22 ;  /* 0x0000011604009986 */ /* 0x0003e2000c101138 */
[----:B------:R-:W-:-:S13]  /*e9c0*/  ISETP.LT.OR P1, PT, R0, 0x9, !P4 ;  /* 0x000000090000780c */ /* 0x000fda0006721670 */
[----:B-1----:R-:W-:Y:S05]  /*e9d0*/  @P1 BRA `(.L_x_75) ;  /* 0x00000000000c1947 */ /* 0x002fea0003800000 */
[----:B------:R-:W2:Y:S02]  /*e9e0*/  LDG.E.U8 R16, desc[UR56][R236.64+0x8] ;  /* 0x00000838ec107981 */ /* 0x000ea4000c1e1100 */
[----:B--2---:R-:W-:-:S05]  /*e9f0*/  PRMT R2, R16, 0x8880, RZ ;  /* 0x0000888010027816 */ /* 0x004fca00000000ff */
[----:B------:R-:W-:-:S07]  /*ea00*/  IMAD R2, R2, R18, RZ ;  /* 0x0000001202027224 */ /* 0x000fce00078e02ff */
.L_x_75:
[----:B------:R-:W-:Y:S05]  /*ea10*/  BSYNC B1 ;  /* 0x0000000000017941 */ /* 0x000fea0003800000 */
.L_x_74:
[----:B------:R-:W2:Y:S01]  /*ea20*/  LDL.LU R4, [R1+0x350] ;  /* 0x0003500001047983 */ /* 0x000ea20000300800 */
[----:B------:R-:W-:Y:S01]  /*ea30*/  @!P1 IMAD.MOV.U32 R5, RZ, RZ, R11 ;  /* 0x000000ffff059224 */ /* 0x000fe200078e000b */
[----:B------:R-:W-:Y:S01]  /*ea40*/  BSSY B1, `(.L_x_76) ;  /* 0x0000008000017945 */ /* 0x000fe20003800000 */
[----:B--2---:R-:W-:Y:S02]  /*ea50*/  @!P1 IMAD R22, R4, R17, R2 ;  /* 0x0000001104169224 */ /* 0x004fe400078e0202 */
[----:B------:R-:W-:-:S05]  /*ea60*/  @!P1 IMAD.MOV.U32 R4, RZ, RZ, R10 ;  /* 0x000000ffff049224 */ /* 0x000fca00078e000a */
[----:B------:R1:W-:Y:S01]  /*ea70*/  @!P1 STG.E.U8 desc[UR56][R4.64+0x8], R22 ;  /* 0x0000081604009986 */ /* 0x0003e2000c101138 */
[----:B------:R-:W-:Y:S05]  /*ea80*/  @P2 BRA `(.L_x_77) ;  /* 0x00000000000c2947 */ /* 0x000fea0003800000 */
[----:B------:R-:W2:Y:S02]  /*ea90*/  LDG.E.U8 R16, desc[UR56][R236.64+0x9] ;  /* 0x00000938ec107981 */ /* 0x000ea4000c1e1100 */
[----:B--2---:R-:W-:-:S05]  /*eaa0*/  PRMT R2, R16, 0x8880, RZ ;  /* 0x0000888010027816 */ /* 0x004fca00000000ff */
[----:B------:R-:W-:-:S07]  /*eab0*/  IMAD R2, R2, R18, RZ ;  /* 0x0000001202027224 */ /* 0x000fce00078e02ff */
.L_x_77:
[----:B------:R-:W-:Y:S05]  /*eac0*/  BSYNC B1 ;  /* 0x0000000000017941 */ /* 0x000fea0003800000 */
.L_x_76:
        /* <DEDUP_REMOVED lines=9> */
[----:B------:R-:W2:Y:S02]  /*eb60*/  LDG.E.U8 R16, desc[UR56][R234.64+0x8] ;  /* 0x00000838ea107981 */ /* 0x000ea4000c1e1100 */
[----:B--2---:R-:W-:-:S05]  /*eb70*/  PRMT R2, R16, 0x8880, RZ ;  /* 0x0000888010027816 */ /* 0x004fca00000000ff */
[----:B------:R-:W-:-:S07]  /*eb80*/  IMAD R2, R2, R18, RZ ;  /* 0x0000001202027224 */ /* 0x000fce00078e02ff */
.L_x_79:
[----:B------:R-:W-:Y:S05]  /*eb90*/  BSYNC B1 ;  /* 0x0000000000017941 */ /* 0x000fea0003800000 */
.L_x_78:
        /* <DEDUP_REMOVED lines=10> */
.L_x_81:
[----:B------:R-:W-:Y:S05]  /*ec40*/  BSYNC B1 ;  /* 0x0000000000017941 */ /* 0x000fea0003800000 */
.L_x_80:
        /* <DEDUP_REMOVED lines=12> */
.L_x_83:
[----:B------:R-:W-:Y:S05]  /*ed10*/  BSYNC B1 ;  /* 0x0000000000017941 */ /* 0x000fea0003800000 */
.L_x_82:
        /* <DEDUP_REMOVED lines=10> */
.L_x_85:
[----:B------:R-:W-:Y:S05]  /*edc0*/  BSYNC B1 ;  /* 0x0000000000017941 */ /* 0x000fea0003800000 */
.L_x_84:
        /* <DEDUP_REMOVED lines=12> */
.L_x_87:
[----:B------:R-:W-:Y:S05]  /*ee90*/  BSYNC B1 ;  /* 0x0000000000017941 */ /* 0x000fea0003800000 */
.L_x_86:
        /* <DEDUP_REMOVED lines=10> */
.L_x_89:
[----:B------:R-:W-:Y:S05]  /*ef40*/  BSYNC B1 ;  /* 0x0000000000017941 */ /* 0x000fea0003800000 */
.L_x_88:
        /* <DEDUP_REMOVED lines=12> */
.L_x_91:
[----:B------:R-:W-:Y:S05]  /*f010*/  BSYNC B1 ;  /* 0x0000000000017941 */ /* 0x000fea0003800000 */
.L_x_90:
        /* <DEDUP_REMOVED lines=10> */
.L_x_93:
[----:B------:R-:W-:Y:S05]  /*f0c0*/  BSYNC B1 ;  /* 0x0000000000017941 */ /* 0x000fea0003800000 */
.L_x_92:
        /* <DEDUP_REMOVED lines=12> */
.L_x_95:
[----:B------:R-:W-:Y:S05]  /*f190*/  BSYNC B1 ;  /* 0x0000000000017941 */ /* 0x000fea0003800000 */
.L_x_94:
[----:B------:R-:W2:Y:S01]  /*f1a0*/  LDL.LU R232, [R1+0x378] ;  /* 0x0003780001e87983 */ /* 0x000ea20000300800 */
[----:B------:R-:W-:Y:S01]  /*f1b0*/  @!P0 IADD3.X R23, R11, UR40, RZ, P2, !PT ;  /* 0x000000280b178c10 */ /* 0x000fe200097fe4ff */
[----:B------:R-:W-:Y:S01]  /*f1c0*/  BSSY B1, `(.L_x_96) ;  /* 0x0000008000017945 */ /* 0x000fe20003800000 */
[----:B------:R-:W-:Y:S01]  /*f1d0*/  @!P1 IADD3 R4, P2, R10, UR41, RZ ;  /* 0x000000290a049c10 */ /* 0x000fe2000ff5e0ff */
[----:B--2---:R-:W-:-:S05]  /*f1e0*/  @!P0 IMAD R232, R232, R17, R2 ;  /* 0x00000011e8e88224 */ /* 0x004fca00078e0202 */
[----:B------:R1:W-:Y:S01]  /*f1f0*/  @!P0 STG.E.U8 desc[UR56][R22.64+0x18], R232 ;  /* 0x000018e816008986 */ /* 0x0003e2000c101138 */
[----:B------:R-:W-:Y:S06]  /*f200*/  @P1 BRA `(.L_x_97) ;  /* 0x00000000000c1947 */ /* 0x000fec0003800000 */
[----:B------:R-:W2:Y:S02]  /*f210*/  LDG.E.U8 R16, desc[UR56][R234.64+0x19] ;  /* 0x00001938ea107981 */ /* 0x000ea4000c1e1100 */
[----:B--2---:R-:W-:-:S05]  /*f220*/  PRMT R2, R16, 0x8880, RZ ;  /* 0x0000888010027816 */ /* 0x004fca00000000ff */
[----:B------:R-:W-:-:S07]  /*f230*/  IMAD R2, R2, R18, RZ ;  /* 0x0000001202027224 */ /* 0x000fce00078e02ff */
.L_x_97:
[----:B------:R-:W-:Y:S05]  /*f240*/  BSYNC B1 ;  /* 0x0000000000017941 */ /* 0x000fea0003800000 */
.L_x_96:
[----:B-1----:R-:W2:Y:S01]  /*f250*/  LDL.LU R22, [R1+0x37c] ;  /* 0x00037c0001167983 */ /* 0x002ea20000300800 */
[----:B------:R-:W-:-:S03]  /*f260*/  @!P1 IADD3.X R5, R11, UR40, RZ, P2, !PT ;  /* 0x000000280b059c10 */ /* 0x000fc600097fe4ff */
[----:B------:R-:W-:Y:S01]  /*f270*/  STL [R1+0x3e4], R16 ;  /* 0x0003e41001007387 */ /* 0x000fe20000100800 */
[----:B--2---:R-:W-:-:S05]  /*f280*/  @!P1 IMAD R22, R22, R17, R2 ;  /* 0x0000001116169224 */ /* 0x004fca00078e0202 */
[----:B------:R1:W-:Y:S02]  /*f290*/  @!P1 STG.E.U8 desc[UR56][R4.64+0x19], R22 ;  /* 0x0000191604009986 */ /* 0x0003e4000c101138 */
[----:B-1----:R-:W-:-:S05]  /*f2a0*/  IADD3 R22, P0, R3, 0x100, RZ ;  /* 0x0000010003167810 */ /* 0x002fca0007f1e0ff */
[----:B------:R-:W-:-:S04]  /*f2b0*/  IMAD.X R4, RZ, RZ, UR7, P0 ;  /* 0x00000007ff047e24 */ /* 0x000fc800080e06ff */
[-C--:B------:R-:W-:Y:S02]  /*f2c0*/  IMAD R23, R4, R6.reuse, RZ ;  /* 0x0000000604177224 */ /* 0x080fe400078e02ff */
[----:B------:R-:W-:-:S04]  /*f2d0*/  IMAD.WIDE.U32 R4, R22, R6, R8 ;  /* 0x0000000616047225 */ /* 0x000fc800078e0008 */
[----:B------:R-:W-:Y:S02]  /*f2e0*/  IMAD R16, R22, R7, R23 ;  /* 0x0000000716107224 */ /* 0x000fe400078e0217 */
[----:B------:R-:W2:Y:S01]  /*f2f0*/  LDL R23, [R1+0x3c8] ;  /* 0x0003c80001177983 */ /* 0x000ea20000100800 */
[----:B------:R-:W-:-:S03]  /*f300*/  IADD3 R232, P0, R4, R14, RZ ;  /* 0x0000000e04e87210 */ /* 0x000fc60007f1e0ff */
[----:B------:R1:W-:Y:S01]  /*f310*/  STL [R1+0x340], R16 ;  /* 0x0003401001007387 */ /* 0x0003e20000100800 */
[----:B------:R-:W-:-:S03]  /*f320*/  IADD3.X R233, R15, R5, R16, P0, !PT ;  /* 0x000000050fe97210 */ /* 0x000fc600007fe410 */
[----:B-1----:R1:W5:Y:S01]  /*f330*/  LDL.LU R16, [R1+0x3e4] ;  /* 0x0003e40001107983 */ /* 0x0023620000300800 */
[----:B------:R-:W-:Y:S01]  /*f340*/  IADD3 R4, P1, R12, UR43, RZ ;  /* 0x0000002b0c047c10 */ /* 0x000fe2000ff3e0ff */
[----:B------:R-:W-:Y:S01]  /*f350*/  BSSY B1, `(.L_x_98) ;  /* 0x000000b000017945 */ /* 0x000fe20003800000 */
[----:B------:R-:W-:Y:S02]  /*f360*/  LOP3.LUT R19, R19, 0xfffffffb, RZ, 0xc0, !PT ;  /* 0xfffffffb13137812 */ /* 0x000fe400078ec0ff */
[----:B------:R-:W-:Y:S02]  /*f370*/  IADD3.X R5, R13, UR42, RZ, P1, !PT ;  /* 0x0000002a0d057c10 */ /* 0x000fe40008ffe4ff */
[----:B--2---:R-:W-:-:S04]  /*f380*/  ISETP.GE.AND P5, PT, R23, 0x101, PT ;  /* 0x000001011700780c */ /* 0x004fc80003fa6270 */
[C---:B------:R-:W-:Y:S02]  /*f390*/  ISETP.LT.OR P0, PT, R0.reuse, 0x1, !P5 ;  /* 0x000000010000780c */ /* 0x040fe40006f01670 */
[----:B------:R-:W-:-:S07]  /*f3a0*/  ISETP.LT.OR P1, PT, R0, 0x2, !P5 ;  /* 0x000000020000780c */ /* 0x000fce0006f21670 */
[----:B------:R-:W-:-:S04]  /*f3b0*/  @P5 LOP3.LUT R19, R19, 0x4, RZ, 0xfc, !PT ;  /* 0x0000000413135812 */ /* 0x000fc800078efcff */
[----:B-1----:R-:W-:Y:S05]  /*f3c0*/  @P0 BRA `(.L_x_99) ;  /* 0x00000000000c0947 */ /* 0x002fea0003800000 */
[----:B-----5:R-:W2:Y:S02]  /*f3d0*/  LDG.E.U8 R16, desc[UR56][R232.64] ;  /* 0x00000038e8107981 */ /* 0x020ea4000c1e1100 */
[----:B--2---:R-:W-:-:S05]  /*f3e0*/  PRMT R2, R16, 0x8880, RZ ;  /* 0x0000888010027816 */ /* 0x004fca00000000ff */
[----:B------:R-:W-:-:S07]  /*f3f0*/  IMAD R2, R2, R18, RZ ;  /* 0x0000001202027224 */ /* 0x000fce00078e02ff */
.L_x_99:
[----:B------:R-:W-:Y:S05]  /*f400*/  BSYNC B1 ;  /* 0x0000000000017941 */ /* 0x000fea0003800000 */
.L_x_98:
[----:B------:R-:W2:Y:S01]  /*f410*/  LDL.LU R23, [R1+0x300] ;  /* 0x0003000001177983 */ /* 0x000ea20000300800 */
[----:B------:R-:W-:Y:S01]  /*f420*/  BSSY B1, `(.L_x_100) ;  /* 0x0000007000017945 */ /* 0x000fe20003800000 */
[----:B--2---:R-:W-:-:S05]  /*f430*/  @!P0 IMAD R23, R23, R17, R2 ;  /* 0x0000001117178224 */ /* 0x004fca00078e0202 */
[----:B------:R1:W-:Y:S01]  /*f440*/  @!P0 STG.E.U8 desc[UR56][R4.64], R23 ;  /* 0x0000001704008986 */ /* 0x0003e2000c101138 */
[----:B------:R-:W-:Y:S05]  /*f450*/  @P1 BRA `(.L_x_101) ;  /* 0x00000000000c1947 */ /* 0x000fea0003800000 */
[----:B-----5:R-:W2:Y:S02]  /*f460*/  LDG.E.U8 R16, desc[UR56][R232.64+0x1] ;  /* 0x00000138e8107981 */ /* 0x020ea4000c1e1100 */
[----:B--2---:R-:W-:-:S05]  /*f470*/  PRMT R2, R16, 0x8880, RZ ;  /* 0x0000888010027816 */ /* 0x004fca00000000ff */
[----:B------:R-:W-:-:S07]  /*f480*/  IMAD R2, R2, R18, RZ ;  /* 0x0000001202027224 */ /* 0x000fce00078e02ff */
.L_x_101:
[----:B------:R-:W-:Y:S05]  /*f490*/  BSYNC B1 ;  /* 0x0000000000017941 */ /* 0x000fea0003800000 */
.L_x_100:
[----:B-1----:R-:W2:Y:S01]  /*f4a0*/  LDL R23, [R1+0x304] ;  /* 0x0003040001177983 */ /* 0x002ea20000100800 */
[----:B------:R-:W-:-:S03]  /*f4b0*/  IADD3 R3, P0, R3, 0x180, RZ ;  /* 0x0000018003037810 */ /* 0x000fc60007f1e0ff */
[----:B------:R1:W-:Y:S04]  /*f4c0*/  STL.64 [R1+0x3f0], R12 ;  /* 0x0003f00c01007387 */ /* 0x0003e80000100a00 */
[----:B-1----:R-:W3:Y:S04]  /*f4d0*/  LDL.LU.64 R12, [R1+0x3d8] ;  /* 0x0003d800010c7983 */ /* 0x002ee80000300a00 */
[----:B------:R1:W-:Y:S04]  /*f4e0*/  STL.64 [R1+0x3e8], R10 ;  /* 0x0003e80a01007387 */ /* 0x0003e80000100a00 */
[----:B-1----:R-:W4:Y:S01]  /*f4f0*/  LDL R11, [R1+0x3c8] ;  /* 0x0003c800010b7983 */ /* 0x002f220000100800 */
[----:B--2---:R-:W-:-:S05]  /*f500*/  @!P1 IMAD R21, R23, R17, R2 ;  /* 0x0000001117159224 */ /* 0x004fca00078e0202 */
[----:B------:R1:W-:Y:S02]  /*f510*/  @!P1 STG.E.U8 desc[UR56][R4.64+0x1], R21 ;  /* 0x0000011504009986 */ /* 0x0003e4000c101138 */
[----:B-1----:R-:W-:-:S04]  /*f520*/  IMAD.X R21, RZ, RZ, UR7, P0 ;  /* 0x00000007ff157e24 */ /* 0x002fc800080e06ff */
[----:B------:R-:W-:-:S04]  /*f530*/  IMAD R21, R21, R6, RZ ;  /* 0x0000000615157224 */ /* 0x000fc800078e02ff */
[----:B------:R-:W-:Y:S02]  /*f540*/  IMAD R10, R3, R7, R21 ;  /* 0x00000007030a7224 */ /* 0x000fe400078e0215 */
[----:B------:R-:W2:Y:S01]  /*f550*/  LDL.LU R7, [R1+0x340] ;  /* 0x0003400001077983 */ /* 0x000ea20000300800 */
[----:B---3--:R-:W-:-:S03]  /*f560*/  IMAD.WIDE.U32 R22, R22, R6, R12 ;  /* 0x0000000616167225 */ /* 0x008fc600078e000c */
[----:B------:R1:W-:Y:S01]  /*f570*/  STL [R1+0x344], R10 ;  /* 0x0003440a01007387 */ /* 0x0003e20000100800 */
[----:B------:R-:W-:Y:S01]  /*f580*/  IMAD.WIDE.U32 R12, R3, R6, R12 ;  /* 0x00000006030c7225 */ /* 0x000fe200078e000c */
[----:B------:R-:W-:Y:S02]  /*f590*/  IADD3 R22, P0, P1, R20, R14, R22 ;  /* 0x0000000e14167210 */ /* 0x000fe4000791e016 */
[----:B----4-:R-:W-:Y:S01]  /*f5a0*/  ISETP.GE.AND P2, PT, R11, 0x109, PT ;  /* 0x000001090b00780c */ /* 0x010fe20003f46270 */
[----:B--2---:R-:W-:-:S05]  /*f5b0*/  IMAD.IADD R7, R7, 0x1, R23 ;  /* 0x0000000107077824 */ /* 0x004fca00078e0217 */
[CC--:B------:R-:W-:Y:S01]  /*f5c0*/  IADD3.X R23, R9.reuse, R15.reuse, R7, P0, P1 ;  /* 0x0000000f09177210 */ /* 0x0c0fe200007e2407 */
[----:B------:R-:W-:Y:S01]  /*f5d0*/  IMAD.IADD R7, R10, 0x1, R13 ;  /* 0x000000010a077824 */ /* 0x000fe200078e020d */
[----:B------:R-:W-:Y:S02]  /*f5e0*/  IADD3 R20, P0, P1, R20, R14, R12 ;  /* 0x0000000e14147210 */ /* 0x000fe4000791e00c */
[----:B------:R2:W5:Y:S02]  /*f5f0*/  LDL.LU.64 R12, [R1+0x3f0] ;  /* 0x0003f000010c7983 */ /* 0x0005640000300a00 */
[----:B------:R-:W-:Y:S02]  /*f600*/  IADD3.X R21, R9, R15, R7, P0, P1 ;  /* 0x0000000f09157210 */ /* 0x000fe400007e2407 */
[----:B------:R-:W-:-:S13]  /*f610*/  ISETP.LT.OR P0, PT, R0, 0x1, !P2 ;  /* 0x000000010000780c */ /* 0x000fda0005701670 */
[----:B-1----:R-:W-:-:S04]  /*f620*/  @!P0 IADD3 R10, P1, R4, UR41, RZ ;  /* 0x00000029040a8c10 */ /* 0x002fc8000ff3e0ff */
[----:B------:R-:W-:-:S05]  /*f630*/  @!P0 IADD3.X R11, R5, UR40, RZ, P1, !PT ;  /* 0x00000028050b8c10 */ /* 0x000fca0008ffe4ff */
[----:B------:R1:W-:Y:S04]  /*f640*/  @!P0 STL.64 [R1+0x300], R10 ;  /* 0x0003000a01008387 */ /* 0x0003e80000100a00 */
[----:B-1----:R2:W5:Y:S01]  /*f650*/  LDL.LU.64 R10, [R1+0x3e8] ;  /* 0x0003e800010a7983 */ /* 0x0025620000300a00 */
[----:B------:R-:W-:Y:S04]  /*f660*/  BSSY B1, `(.L_x_102) ;  /* 0x0000005000017945 */ /* 0x000fe80003800000 */
[----:B------:R-:W-:Y:S05]  /*f670*/  @P0 BRA `(.L_x_103) ;  /* 0x00000000000c0947 */ /* 0x000fea0003800000 */
[----:B-----5:R-:W3:Y:S02]  /*f680*/  LDG.E.U8 R16, desc[UR56][R22.64] ;  /* 0x0000003816107981 */ /* 0x020ee4000c1e1100 */
[----:B---3--:R-:W-:-:S05]  /*f690*/  PRMT R2, R16, 0x8880, RZ ;  /* 0x0000888010027816 */ /* 0x008fca00000000ff */
[----:B------:R-:W-:-:S07]  /*f6a0*/  IMAD R2, R2, R18, RZ ;  /* 0x0000001202027224 */ /* 0x000fce00078e02ff */
.L_x_103:
[----:B------:R-:W-:Y:S05]  /*f6b0*/  BSYNC B1 ;  /* 0x0000000000017941 */ /* 0x000fea0003800000 */
.L_x_102:
[----:B------:R-:W3:Y:S04]  /*f6c0*/  LDL.LU R7, [R1+0x308] ;  /* 0x0003080001077983 */ /* 0x000ee80000300800 */
[----:B------:R1:W-:Y:S04]  /*f6d0*/  STL.64 [R1+0x3e8], R8 ;  /* 0x0003e80801007387 */ /* 0x0003e80000100a00 */
[----:B-1----:R-:W4:Y:S01]  /*f6e0*/  LDL.64 R8, [R1+0x300] ;  /* 0x0003000001087983 */ /* 0x002f220000100a00 */
[----:B---3--:R-:W-:-:S05]  /*f6f0*/  @!P0 IMAD R7, R7, R17, R2 ;  /* 0x0000001107078224 */ /* 0x008fca00078e0202 */
[----:B----4-:R1:W-:Y:S01]  /*f700*/  @!P0 STG.E.U8 desc[UR56][R8.64], R7 ;  /* 0x0000000708008986 */ /* 0x0103e2000c101138 */
        /* <DEDUP_REMOVED lines=10> */
.L_x_105:
[----:B------:R-:W-:Y:S05]  /*f7b0*/  BSYNC B1 ;  /* 0x0000000000017941 */ /* 0x000fea0003800000 */
.L_x_104:
[----:B------:R-:W3:Y:S04]  /*f7c0*/  LDL.LU R7, [R1+0x30c] ;  /* 0x00030c0001077983 */ /* 0x000ee80000300800 */
[----:B------:R4:W-:Y:S04]  /*f7d0*/  STL.64 [R1+0x3e8], R4 ;  /* 0x0003e80401007387 */ /* 0x0009e80000100a00 */
[----:B----4-:R-:W4:Y:S01]  /*f7e0*/  LDL.LU.64 R4, [R1+0x300] ;  /* 0x0003000001047983 */ /* 0x010f220000300a00 */
[----:B---3--:R-:W-:-:S05]  /*f7f0*/  @!P0 IMAD R7, R7, R17, R2 ;  /* 0x0000001107078224 */ /* 0x008fca00078e0202 */
[----:B----4-:R3:W-:Y:S04]  /*f800*/  @!P0 STG.E.U8 desc[UR56][R4.64+0x1], R7 ;  /* 0x0000010704008986 */ /* 0x0107e8000c101138 */
[----:B---3--:R3:W5:Y:S01]  /*f810*/  LDL.LU.64 R4, [R1+0x3e8] ;  /* 0x0003e80001047983 */ /* 0x0087620000300a00 */
[----:B------:R-:W-:Y:S01]  /*f820*/  ISETP.LT.OR P0, PT, R0, 0x9, !P5 ;  /* 0x000000090000780c */ /* 0x000fe20006f01670 */
[----:B------:R-:W-:-:S12]  /*f830*/  BSSY B1, `(.L_x_106) ;  /* 0x0000005000017945 */ /* 0x000fd80003800000 */
[----:B---3--:R-:W-:Y:S05]  /*f840*/  @P0 BRA `(.L_x_107) ;  /* 0x00000000000c0947 */ /* 0x008fea0003800000 */
[----:B-----5:R-:W3:Y:S02]  /*f850*/  LDG.E.U8 R16, desc[UR56][R232.64+0x8] ;  /* 0x00000838e8107981 */ /* 0x020ee4000c1e1100 */
[----:B---3--:R-:W-:-:S05]  /*f860*/  PRMT R2, R16, 0x8880, RZ ;  /* 0x0000888010027816 */ /* 0x008fca00000000ff */
[----:B------:R-:W-:-:S07]  /*f870*/  IMAD R2, R2, R18, RZ ;  /* 0x0000001202027224 */ /* 0x000fce00078e02ff */
.L_x_107:
[----:B------:R-:W-:Y:S05]  /*f880*/  BSYNC B1 ;  /* 0x0000000000017941 */ /* 0x000fea0003800000 */
.L_x_106:
[----:B------:R-:W3:Y:S01]  /*f890*/  LDL.LU R7, [R1+0x310] ;  /* 0x0003100001077983 */ /* 0x000ee20000300800 */
[----:B------:R-:W-:Y:S01]  /*f8a0*/  ISETP.LT.OR P1, PT, R0, 0xa, !P5 ;  /* 0x0000000a0000780c */ /* 0x000fe20006f21670 */
[----:B------:R-:W-:Y:S01]  /*f8b0*/  BSSY B1, `(.L_x_108) ;  /* 0x0000007000017945 */ /* 0x000fe20003800000 */
[----:B---3--:R-:W-:-:S05]  /*f8c0*/  @!P0 IMAD R7, R7, R17, R2 ;  /* 0x0000001107078224 */ /* 0x008fca00078e0202 */
[----:B-----5:R3:W-:Y:S06]  /*f8d0*/  @!P0 STG.E.U8 desc[UR56][R4.64+0x8], R7 ;  /* 0x0000080704008986 */ /* 0x0207ec000c101138 */
[----:B------:R-:W-:Y:S05]  /*f8e0*/  @P1 BRA `(.L_x_109) ;  /* 0x00000000000c1947 */ /* 0x000fea0003800000 */
[----:B------:R-:W4:Y:S02]  /*f8f0*/  LDG.E.U8 R16, desc[UR56][R232.64+0x9] ;  /* 0x00000938e8107981 */ /* 0x000f24000c1e1100 */
[----:B----4-:R-:W-:-:S05]  /*f900*/  PRMT R2, R16, 0x8880, RZ ;  /* 0x0000888010027816 */ /* 0x010fca00000000ff */
[----:B------:R-:W-:-:S07]  /*f910*/  IMAD R2, R2, R18, RZ ;  /* 0x0000001202027224 */ /* 0x000fce00078e02ff */
.L_x_109:
[----:B------:R-:W-:Y:S05]  /*f920*/  BSYNC B1 ;  /* 0x0000000000017941 */ /* 0x000fea0003800000 */
.L_x_108:
[----:B------:R4:W-:Y:S04]  /*f930*/  STL.64 [R1+0x3e8], R8 ;  /* 0x0003e80801007387 */ /* 0x0009e80000100a00 */
[----:B---3--:R-:W3:Y:S01]  /*f940*/  LDL.LU R7, [R1+0x314] ;  /* 0x0003140001077983 */ /* 0x008ee20000300800 */
[----:B------:R-:W-:-:S13]  /*f950*/  ISETP.LT.OR P0, PT, R0, 0x9, !P2 ;  /* 0x000000090000780c */ /* 0x000fda0005701670 */
[----:B----4-:R-:W-:-:S04]  /*f960*/  @!P0 IADD3 R8, P4, R4, UR41, RZ ;  /* 0x0000002904088c10 */ /* 0x010fc8000ff9e0ff */
[----:B------:R-:W-:-:S05]  /*f970*/  @!P0 IADD3.X R9, R5, UR40, RZ, P4, !PT ;  /* 0x0000002805098c10 */ /* 0x000fca000a7fe4ff */
[----:B------:R4:W-:Y:S04]  /*f980*/  @!P0 STL.64 [R1+0x308], R8 ;  /* 0x0003080801008387 */ /* 0x0009e80000100a00 */
[----:B----4-:R4:W5:Y:S01]  /*f990*/  LDL.LU.64 R8, [R1+0x3e8] ;  /* 0x0003e80001087983 */ /* 0x0109620000300a00 */
[----:B------:R-:W-:Y:S01]  /*f9a0*/  BSSY B1, `(.L_x_110) ;  /* 0x0000007000017945 */ /* 0x000fe20003800000 */
[----:B---3--:R-:W-:-:S05]  /*f9b0*/  @!P1 IMAD R7, R7, R17, R2 ;  /* 0x0000001107079224 */ /* 0x008fca00078e0202 */
[----:B------:R4:W-:Y:S01]  /*f9c0*/  @!P1 STG.E.U8 desc[UR56][R4.64+0x9], R7 ;  /* 0x0000090704009986 */ /* 0x0009e2000c101138 */
[----:B------:R-:W-:Y:S05]  /*f9d0*/  @P0 BRA `(.L_x_111) ;  /* 0x00000000000c0947 */ /* 0x000fea0003800000 */
[----:B------:R-:W3:Y:S02]  /*f9e0*/  LDG.E.U8 R16, desc[UR56][R22.64+0x8] ;  /* 0x0000083816107981 */ /* 0x000ee4000c1e1100 */
[----:B---3--:R-:W-:-:S05]  /*f9f0*/  PRMT R2, R16, 0x8880, RZ ;  /* 0x0000888010027816 */ /* 0x008fca00000000ff */
[----:B------:R-:W-:-:S07]  /*fa00*/  IMAD R2, R2, R18, RZ ;  /* 0x0000001202027224 */ /* 0x000fce00078e02ff */
.L_x_111:
[----:B------:R-:W-:Y:S05]  /*fa10*/  BSYNC B1 ;  /* 0x0000000000017941 */ /* 0x000fea0003800000 */
.L_x_110:
[----:B------:R-:W-:Y:S04]  /*fa20*/  STL.64 [R1+0x3f0], R10 ;  /* 0x0003f00a01007387 */ /* 0x000fe80000100a00 */
[----:B----4-:R-:W3:Y:S04]  /*fa30*/  LDL.LU R7, [R1+0x318] ;  /* 0x0003180001077983 */ /* 0x010ee80000300800 */
[----:B-----5:R4:W-:Y:S04]  /*fa40*/  STL.64 [R1+0x3e8], R8 ;  /* 0x0003e80801007387 */ /* 0x0209e80000100a00 */
[----:B----4-:R-:W4:Y:S01]  /*fa50*/  LDL.LU.64 R8, [R1+0x308] ;  /* 0x0003080001087983 */ /* 0x010f220000300a00 */
[----:B------:R-:W-:-:S13]  /*fa60*/  ISETP.LT.OR P1, PT, R0, 0xa, !P2 ;  /* 0x0000000a0000780c */ /* 0x000fda0005721670 */
[----:B------:R-:W-:-:S04]  /*fa70*/  @!P1 IADD3 R10, P4, R4, UR41, RZ ;  /* 0x00000029040a9c10 */ /* 0x000fc8000ff9e0ff */
[----:B------:R-:W-:-:S05]  /*fa80*/  @!P1 IADD3.X R11, R5, UR40, RZ, P4, !PT ;  /* 0x00000028050b9c10 */ /* 0x000fca000a7fe4ff */
[----:B------:R0:W-:Y:S04]  /*fa90*/  @!P1 STL.64 [R1+0x300], R10 ;  /* 0x0003000a01009387 */ /* 0x0001e80000100a00 */
[----:B0-----:R0:W5:Y:S01]  /*faa0*/  LDL.LU.64 R10, [R1+0x3f0] ;  /* 0x0003f000010a7983 */ /* 0x0011620000300a00 */
[----:B---3--:R-:W-:-:S05]  /*fab0*/  @!P0 IMAD R7, R7, R17, R2 ;  /* 0x0000001107078224 */ /* 0x008fca00078e0202 */
[----:B----4-:R3:W-:Y:S04]  /*fac0*/  @!P0 STG.E.U8 desc[UR56][R8.64+0x8], R7 ;  /* 0x0000080708008986 */ /* 0x0107e8000c101138 */
[----:B---3--:R0:W5:Y:S01]  /*fad0*/  LDL.LU.64 R8, [R1+0x3e8] ;  /* 0x0003e80001087983 */ /* 0x0081620000300a00 */
[----:B------:R-:W-:Y:S04]  /*fae0*/  BSSY B1, `(.L_x_112) ;  /* 0x0000005000017945 */ /* 0x000fe80003800000 */
[----:B------:R-:W-:Y:S05]  /*faf0*/  @P1 BRA `(.L_x_113) ;  /* 0x00000000000c1947 */ /* 0x000fea0003800000 */
[----:B------:R-:W3:Y:S02]  /*fb00*/  LDG.E.U8 R16, desc[UR56][R22.64+0x9] ;  /* 0x0000093816107981 */ /* 0x000ee4000c1e1100 */
[----:B---3--:R-:W-:-:S05]  /*fb10*/  PRMT R2, R16, 0x8880, RZ ;  /* 0x0000888010027816 */ /* 0x008fca00000000ff */
[----:B------:R-:W-:-:S07]  /*fb20*/  IMAD R2, R2, R18, RZ ;  /* 0x0000001202027224 */ /* 0x000fce00078e02ff */
.L_x_113:
[----:B------:R-:W-:Y:S05]  /*fb30*/  BSYNC B1 ;  /* 0x0000000000017941 */ /* 0x000fea0003800000 */
.L_x_112:
        /* <DEDUP_REMOVED lines=9> */
[----:B------:R-:W3:Y:S02]  /*fbd0*/  LDG.E.U8 R16, desc[UR56][R232.64+0x10] ;  /* 0x00001038e8107981 */ /* 0x000ee4000c1e1100 */
[----:B---3--:R-:W-:-:S05]  /*fbe0*/  PRMT R2, R16, 0x8880, RZ ;  /* 0x0000888010027816 */ /* 0x008fca00000000ff */
[----:B------:R-:W-:-:S07]  /*fbf0*/  IMAD R2, R2, R18, RZ ;  /* 0x0000001202027224 */ /* 0x000fce00078e02ff */
.L_x_115:
[----:B------:R-:W-:Y:S05]  /*fc00*/  BSYNC B1 ;  /* 0x0000000000017941 */ /* 0x000fea0003800000 */
.L_x_114:
        /* <DEDUP_REMOVED lines=9> */
.L_x_117:
[----:B------:R-:W-:Y:S05]  /*fca0*/  BSYNC B1 ;  /* 0x0000000000017941 */ /* 0x000fea0003800000 */
.L_x_116:
        /* <DEDUP_REMOVED lines=14> */
.L_x_119:
[----:B------:R-:W-:Y:S05]  /*fd90*/  BSYNC B1 ;  /* 0x0000000000017941 */ /* 0x000fea0003800000 */
.L_x_118:
        /* <DEDUP_REMOVED lines=17> */
.L_x_121:
[----:B------:R-:W-:Y:S05]  /*feb0*/  BSYNC B1 ;  /* 0x0000000000017941 */ /* 0x000fea0003800000 */
.L_x_120:
        /* <DEDUP_REMOVED lines=12> */
.L_x_123:
[----:B------:R-:W-:Y:S05]  /*ff80*/  BSYNC B1 ;  /* 0x0000000000017941 */ /* 0x000fea0003800000 */
.L_x_122:
        /* <DEDUP_REMOVED lines=9> */
.L_x_125:
[----:B------:R-:W-:Y:S05]  /*10020*/  BSYNC B1 ;  /* 0x0000000000017941 */ /* 0x000fea0003800000 */
.L_x_124:
        /* <DEDUP_REMOVED lines=14> */
.L_x_127:
[----:B------:R-:W-:Y:S05]  /*10110*/  BSYNC B1 ;  /* 0x0000000000017941 */ /* 0x000fea0003800000 */
.L_x_126:
        /* <DEDUP_REMOVED lines=17> */
.L_x_129:
[----:B------:R-:W-:Y:S05]  /*10230*/  BSYNC B1 ;  /* 0x0000000000017941 */ /* 0x000fea0003800000 */
.L_x_128:
[----:B------:R-:W3:Y:S04]  /*10240*/  LDL.LU R7, [R1+0x33c] ;  /* 0x00033c0001077983 */ /* 0x000ee80000300800 */
[----:B-----5:R-:W-:Y:S04]  /*10250*/  STL [R1+0x3f0], R10 ;  /* 0x0003f00a01007387 */ /* 0x020fe80000100800 */
[----:B------:R4:W-:Y:S04]  /*10260*/  STL.64 [R1+0x3e8], R4 ;  /* 0x0003e80401007387 */ /* 0x0009e80000100a00 */
[----:B----4-:R-:W4:Y:S01]  /*10270*/  LDL.LU.64 R4, [R1+0x300] ;  /* 0x0003000001047983 */ /* 0x010f220000300a00 */
[----:B---3--:R-:W-:-:S02]  /*10280*/  @!P1 IMAD R10, R7, R17, R2 ;  /* 0x00000011070a9224 */ /* 0x008fc400078e0202 */
[----:B------:R-:W-:-:S04]  /*10290*/  IMAD.WIDE.U32 R6, R3, R6, R8 ;  /* 0x0000000603067225 */ /* 0x000fc800078e0008 */
[----:B------:R-:W-:Y:S02]  /*102a0*/  IMAD.MOV.U32 R3, RZ, RZ, R10 ;  /* 0x000000ffff037224 */ /* 0x000fe400078e000a */
[----:B------:R3:W5:Y:S04]  /*102b0*/  LDL.LU R10, [R1+0x3f0] ;  /* 0x0003f000010a7983 */ /* 0x0007680000300800 */
[----:B------:R-:W2:Y:S04]  /*102c0*/  LDL.LU R8, [R1+0x344] ;  /* 0x0003440001087983 */ /* 0x000ea80000300800 */
[----:B------:R-:W3:Y:S01]  /*102d0*/  LDL R9, [R1+0x3c8] ;  /* 0x0003c80001097983 */ /* 0x000ee20000100800 */
[----:B------:R-:W-:-:S03]  /*102e0*/  IADD3 R14, P0, R6, R14, RZ ;  /* 0x0000000e060e7210 */ /* 0x000fc60007f1e0ff */
[----:B----4-:R4:W-:Y:S04]  /*102f0*/  @!P1 STG.E.U8 desc[UR56][R4.64+0x19], R3 ;  /* 0x0000190304009986 */ /* 0x0109e8000c101138 */
[----:B----4-:R4:W5:Y:S01]  /*10300*/  LDL.LU.64 R4, [R1+0x3e8] ;  /* 0x0003e80001047983 */ /* 0x0109620000300a00 */
[----:B--2---:R-:W-:Y:S02]  /*10310*/  IADD3.X R15, R15, R7, R8, P0, !PT ;  /* 0x000000070f0f7210 */ /* 0x004fe400007fe408 */
[----:B---3--:R-:W-:-:S04]  /*10320*/  ISETP.GE.AND P1, PT, R9, 0x181, PT ;  /* 0x000001810900780c */ /* 0x008fc80003f26270 */
[----:B------:R-:W-:-:S13]  /*10330*/  ISETP.LT.OR P0, PT, R0, 0x1, !P1 ;  /* 0x000000010000780c */ /* 0x000fda0004f01670 */
[----:B------:R-:W2:Y:S01]  /*10340*/  @!P0 LDG.E.U8 R16, desc[UR56][R14.64] ;  /* 0x000000380e108981 */ /* 0x000ea2000c1e1100 */
[----:B------:R-:W-:Y:S02]  /*10350*/  IMAD.U32 R6, RZ, RZ, UR13 ;  /* 0x0000000dff067e24 */ /* 0x000fe4000f8e00ff */
[----:B------:R-:W-:Y:S02]  /*10360*/  IMAD.U32 R8, RZ, RZ, UR12 ;  /* 0x0000000cff087e24 */ /* 0x000fe4000f8e00ff */
[----:B------:R-:W-:Y:S02]  /*10370*/  IMAD R7, R6, 0x180, RZ ;  /* 0x0000018006077824 */ /* 0x000fe400078e02ff */
[----:B------:R-:W-:Y:S01]  /*10380*/  IMAD.WIDE.U32 R8, R8, 0x180, R12 ;  /* 0x0000018008087825 */ /* 0x000fe200078e000c */
[----:B--2---:R-:W-:-:S05]  /*10390*/  @!P0 PRMT R3, R16, 0x8880, RZ ;  /* 0x0000888010038816 */ /* 0x004fca00000000ff */
[----:B------:R-:W-:Y:S02]  /*103a0*/  @!P0 IMAD R2, R3, R18, RZ ;  /* 0x0000001203028224 */ /* 0x000fe400078e02ff */
[----:B------:R-:W2:Y:S01]  /*103b0*/  LDL.LU R3, [R1+0x2c0] ;  /* 0x0002c00001037983 */ /* 0x000ea20000300800 */
[----:B------:R-:W-:Y:S01]  /*103c0*/  IMAD.IADD R7, R9, 0x1, R7 ;  /* 0x0000000109077824 */ /* 0x000fe200078e0207 */
[----:B------:R-:W-:Y:S01]  /*103d0*/  ISETP.LT.OR P5, PT, R0, 0x2, !P1 ;  /* 0x000000020000780c */ /* 0x000fe20004fa1670 */
[----:B------:R-:W-:Y:S01]  /*103e0*/  @!P0 IMAD.MOV.U32 R6, RZ, RZ, R8 ;  /* 0x000000ffff068224 */ /* 0x000fe200078e0008 */
[----:B------:R-:W-:Y:S01]  /*103f0*/  BSSY B1, `(.L_x_130) ;  /* 0x0000007000017945 */ /* 0x000fe20003800000 */
[----:B--2---:R-:W-:-:S05]  /*10400*/  @!P0 IMAD R3, R3, R17, R2 ;  /* 0x0000001103038224 */ /* 0x004fca00078e0202 */
[----:B------:R4:W-:Y:S05]  /*10410*/  @!P0 STG.E.U8 desc[UR56][R6.64], R3 ;  /* 0x0000000306008986 */ /* 0x0009ea000c101138 */
[----:B------:R-:W-:Y:S05]  /*10420*/  @P5 BRA `(.L_x_131) ;  /* 0x00000000000c5947 */ /* 0x000fea0003800000 */
[----:B------:R-:W2:Y:S02]  /*10430*/  LDG.E.U8 R16, desc[UR56][R14.64+0x1] ;  /* 0x000001380e107981 */ /* 0x000ea4000c1e1100 */
[----:B--2---:R-:W-:-:S05]  /*10440*/  PRMT R2, R16, 0x8880, RZ ;  /* 0x0000888010027816 */ /* 0x004fca00000000ff */
[----:B------:R-:W-:-:S07]  /*10450*/  IMAD R2, R2, R18, RZ ;  /* 0x0000001202027224 */ /* 0x000fce00078e02ff */
.L_x_131:
[----:B------:R-:W-:Y:S05]  /*10460*/  BSYNC B1 ;  /* 0x0000000000017941 */ /* 0x000fea0003800000 */
.L_x_130:
[----:B----4-:R-:W2:Y:S04]  /*10470*/  LDL.LU R3, [R1+0x2c4] ;  /* 0x0002c40001037983 */ /* 0x010ea80000300800 */
[----:B-----5:R3:W-:Y:S04]  /*10480*/  STL.64 [R1+0x3e8], R4 ;  /* 0x0003e80401007387 */ /* 0x0207e80000100a00 */
[----:B---3--:R-:W3:Y:S01]  /*10490*/  LDL.LU R5, [R1+0x3c8] ;  /* 0x0003c80001057983 */ /* 0x008ee20000300800 */
[----:B------:R-:W-:-:S04]  /*104a0*/  LOP3.LUT R19, R19, 0xffffffbf, RZ, 0xc0, !PT ;  /* 0xffffffbf13137812 */ /* 0x000fc800078ec0ff */
[----:B------:R-:W-:Y:S01]  /*104b0*/  @P1 LOP3.LUT R19, R19, 0x40, RZ, 0xfc, !PT ;  /* 0x0000004013131812 */ /* 0x000fe200078efcff */
[----:B--2---:R-:W-:Y:S01]  /*104c0*/  @!P5 IMAD R3, R3, R17, R2 ;  /* 0x000000110303d224 */ /* 0x004fe200078e0202 */
[----:B---3--:R-:W-:-:S04]  /*104d0*/  ISETP.GE.AND P0, PT, R5, 0x189, PT ;  /* 0x000001890500780c */ /* 0x008fc80003f06270 */
[----:B------:R-:W-:-:S13]  /*104e0*/  ISETP.LT.OR P4, PT, R0, 0x1, !P0 ;  /* 0x000000010000780c */ /* 0x000fda0004781670 */
[----:B------:R-:W-:-:S04]  /*104f0*/  @!P4 IADD3 R4, P1, R8, UR41, RZ ;  /* 0x000000290804cc10 */ /* 0x000fc8000ff3e0ff */
[----:B------:R-:W-:Y:S01]  /*10500*/  @!P4 IADD3.X R5, R7, UR40, RZ, P1, !PT ;  /* 0x000000280705cc10 */ /* 0x000fe20008ffe4ff */
[----:B------:R-:W-:Y:S01]  /*10510*/  BSSY B1, `(.L_x_132) ;  /* 0x000000b000017945 */ /* 0x000fe20003800000 */
[----:B------:R-:W-:-:S03]  /*10520*/  LOP3.LUT P1, RZ, R19, 0x40, RZ, 0xc0, !PT ;  /* 0x0000004013ff7812 */ /* 0x000fc6000782c0ff */
[----:B------:R2:W-:Y:S02]  /*10530*/  @!P4 STL.64 [R1+0x300], R4 ;  /* 0x000300040100c387 */ /* 0x0005e40000100a00 */
[----:B--2---:R-:W-:Y:S02]  /*10540*/  @!P5 IMAD.MOV.U32 R4, RZ, RZ, R8 ;  /* 0x000000ffff04d224 */ /* 0x004fe400078e0008 */
[----:B------:R-:W-:-:S05]  /*10550*/  @!P5 IMAD.MOV.U32 R5, RZ, RZ, R7 ;  /* 0x000000ffff05d224 */ /* 0x000fca00078e0007 */
[----:B------:R2:W-:Y:S04]  /*10560*/  @!P5 STG.E.U8 desc[UR56][R4.64+0x1], R3 ;  /* 0x000001030400d986 */ /* 0x0005e8000c101138 */
[----:B--2---:R2:W5:Y:S01]  /*10570*/  LDL.LU.64 R4, [R1+0x3e8] ;  /* 0x0003e80001047983 */ /* 0x0045620000300a00 */
[----:B------:R-:W-:Y:S05]  /*10580*/  @P4 BRA `(.L_x_133) ;  /* 0x00000000000c4947 */ /* 0x000fea0003800000 */
[----:B------:R-:W3:Y:S02]  /*10590*/  LDG.E.U8 R16, desc[UR56][R20.64] ;  /* 0x0000003814107981 */ /* 0x000ee4000c1e1100 */
[----:B---3--:R-:W-:-:S05]  /*105a0*/  PRMT R2, R16, 0x8880, RZ ;  /* 0x0000888010027816 */ /* 0x008fca00000000ff */
[----:B------:R-:W-:-:S07]  /*105b0*/  IMAD R2, R2, R18, RZ ;  /* 0x0000001202027224 */ /* 0x000fce00078e02ff */
.L_x_133:
[----:B------:R-:W-:Y:S05]  /*105c0*/  BSYNC B1 ;  /* 0x0000000000017941 */ /* 0x000fea0003800000 */
.L_x_132:
[----:B------:R-:W-:Y:S04]  /*105d0*/  STL.64 [R1+0x3f0], R10 ;  /* 0x0003f00a01007387 */ /* 0x000fe80000100a00 */
[----:B------:R-:W3:Y:S04]  /*105e0*/  LDL.LU R3, [R1+0x2c8] ;  /* 0x0002c80001037983 */ /* 0x000ee80000300800 */
[----:B-----5:R4:W-:Y:S04]  /*105f0*/  STL.64 [R1+0x3e8], R4 ;  /* 0x0003e80401007387 */ /* 0x0209e80000100a00 */
[----:B----4-:R-:W4:Y:S01]  /*10600*/  LDL.LU.64 R4, [R1+0x300] ;  /* 0x0003000001047983 */ /* 0x010f220000300a00 */
[----:B------:R-:W-:-:S02]  /*10610*/  ISETP.LT.OR P5, PT, R0, 0x2, !P0 ;  /* 0x000000020000780c */ /* 0x000fc400047a1670 */
[----:B------:R-:W-:-:S04]  /*10620*/  LOP3.LUT R19, R19, 0xffffffbf, RZ, 0xc0, !PT ;  /* 0xffffffbf13137812 */ /* 0x000fc800078ec0ff */
[----:B------:R-:W-:-:S07]  /*10630*/  @P1 LOP3.LUT R19, R19, 0x40, RZ, 0xfc, !PT ;  /* 0x0000004013131812 */ /* 0x000fce00078efcff */
[----:B------:R-:W-:-:S04]  /*10640*/  @!P5 IADD3 R10, P1, R8, UR41, RZ ;  /* 0x00000029080adc10 */ /* 0x000fc8000ff3e0ff */
[----:B------:R-:W-:-:S05]  /*10650*/  @!P5 IADD3.X R11, R7, UR40, RZ, P1, !PT ;  /* 0x00000028070bdc10 */ /* 0x000fca0008ffe4ff */
[----:B------:R0:W-:Y:S04]  /*10660*/  @!P5 STL.64 [R1+0x2c0], R10 ;  /* 0x0002c00a0100d387 */ /* 0x0001e80000100a00 */
[----:B0-----:R0:W5:Y:S01]  /*10670*/  LDL.LU.64 R10, [R1+0x3f0] ;  /* 0x0003f000010a7983 */ /* 0x0011620000300a00 */
[----:B------:R-:W-:Y:S01]  /*10680*/  BSSY B1, `(.L_x_134) ;  /* 0x0000009000017945 */ /* 0x000fe20003800000 */
[----:B------:R-:W-:Y:S01]  /*10690*/  LOP3.LUT P1, RZ, R19, 0x40, RZ, 0xc0, !PT ;  /* 0x0000004013ff7812 */ /* 0x000fe2000782c0ff */
[----:B---3--:R-:W-:-:S05]  /*106a0*/  @!P4 IMAD R3, R3, R17, R2 ;  /* 0x000000110303c224 */ /* 0x008fca00078e0202 */
[----:B----4-:R3:W-:Y:S04]  /*106b0*/  @!P4 STG.E.U8 desc[UR56][R4.64], R3 ;  /* 0x000000030400c986 */ /* 0x0107e8000c101138 */
[----:B---3--:R0:W5:Y:S01]  /*106c0*/  LDL.LU.64 R4, [R1+0x3e8] ;  /* 0x0003e80001047983 */ /* 0x0081620000300a00 */
[----:B------:R-:W-:Y:S05]  /*106d0*/  @P5 BRA `(.L_x_135) ;  /* 0x00000000000c5947 */ /* 0x000fea0003800000 */
[----:B------:R-:W3:Y:S02]  /*106e0*/  LDG.E.U8 R16, desc[UR56][R20.64+0x1] ;  /* 0x0000013814107981 */ /* 0x000ee4000c1e1100 */
[----:B---3--:R-:W-:-:S05]  /*106f0*/  PRMT R2, R16, 0x8880, RZ ;  /* 0x0000888010027816 */ /* 0x008fca00000000ff */
[----:B------:R-:W-:-:S07]  /*10700*/  IMAD R2, R2, R18, RZ ;  /* 0x0000001202027224 */ /* 0x000fce00078e02ff */
.L_x_135:
[----:B------:R-:W-:Y:S05]  /*10710*/  BSYNC B1 ;  /* 0x0000000000017941 */ /* 0x000fea0003800000 */
.L_x_134:
[----:B------:R-:W3:Y:S04]  /*10720*/  LDL.LU R3, [R1+0x2cc] ;  /* 0x0002cc0001037983 */ /* 0x000ee80000300800 */
[----:B-----5:R4:W-:Y:S04]  /*10730*/  STL.64 [R1+0x3e8], R4 ;  /* 0x0003e80401007387 */ /* 0x0209e80000100a00 */
        /* <DEDUP_REMOVED lines=10> */
.L_x_137:
[----:B------:R-:W-:Y:S05]  /*107e0*/  BSYNC B1 ;  /* 0x0000000000017941 */ /* 0x000fea0003800000 */
.L_x_136:
[----:B------:R-:W3:Y:S04]  /*107f0*/  LDL.LU R3, [R1+0x2d0] ;  /* 0x0002d00001037983 */ /* 0x000ee80000300800 */
[----:B-----5:R4:W-:Y:S02]  /*10800*/  STL.64 [R1+0x3e8], R4 ;  /* 0x0003e80401007387 */ /* 0x0209e40000100a00 */
[----:B----4-:R-:W-:Y:S02]  /*10810*/  @!P4 IMAD.MOV.U32 R4, RZ, RZ, R8 ;  /* 0x000000ffff04c224 */ /* 0x010fe400078e0008 */
[----:B------:R-:W-:Y:S02]  /*10820*/  @!P4 IMAD.MOV.U32 R5, RZ, RZ, R7 ;  /* 0x000000ffff05c224 */ /* 0x000fe400078e0007 */
[----:B---3--:R-:W-:-:S05]  /*10830*/  @!P4 IMAD R3, R3, R17, R2 ;  /* 0x000000110303c224 */ /* 0x008fca00078e0202 */
[----:B------:R3:W-:Y:S04]  /*10840*/  @!P4 STG.E.U8 desc[UR56][R4.64+0x8], R3 ;  /* 0x000008030400c986 */ /* 0x0007e8000c101138 */
[----:B---3--:R3:W5:Y:S01]  /*10850*/  LDL.LU.64 R4, [R1+0x3e8] ;  /* 0x0003e80001047983 */ /* 0x0087620000300a00 */
[----:B------:R-:W-:Y:S01]  /*10860*/  ISETP.LT.OR P5, PT, R0, 0xa, !P1 ;  /* 0x0000000a0000780c */ /* 0x000fe20004fa1670 */
[----:B------:R-:W-:-:S12]  /*10870*/  BSSY B1, `(.L_x_138) ;  /* 0x0000005000017945 */ /* 0x000fd80003800000 */
[----:B---3--:R-:W-:Y:S05]  /*10880*/  @P5 BRA `(.L_x_139) ;  /* 0x00000000000c5947 */ /* 0x008fea0003800000 */
[----:B------:R-:W3:Y:S02]  /*10890*/  LDG.E.U8 R16, desc[UR56][R14.64+0x9] ;  /* 0x000009380e107981 */ /* 0x000ee4000c1e1100 */
[----:B---3--:R-:W-:-:S05]  /*108a0*/  PRMT R2, R16, 0x8880, RZ ;  /* 0x0000888010027816 */ /* 0x008fca00000000ff */
[----:B------:R-:W-:-:S07]  /*108b0*/  IMAD R2, R2, R18, RZ ;  /* 0x0000001202027224 */ /* 0x000fce00078e02ff */
.L_x_139:
[----:B------:R-:W-:Y:S05]  /*108c0*/  BSYNC B1 ;  /* 0x0000000000017941 */ /* 0x000fea0003800000 */
.L_x_138:
[----:B------:R-:W3:Y:S01]  /*108d0*/  LDL.LU R3, [R1+0x2d4] ;  /* 0x0002d40001037983 */ /* 0x000ee20000300800 */
[----:B------:R-:W-:Y:S02]  /*108e0*/  ISETP.LT.OR P4, PT, R0, 0x9, !P0 ;  /* 0x000000090000780c */ /* 0x000fe40004781670 */
[----:B------:R-:W-:Y:S01]  /*108f0*/  LOP3.LUT R19, R19, 0xffffffbf, RZ, 0xc0, !PT ;  /* 0xffffffbf13137812 */ /* 0x000fe200078ec0ff */
[----:B-----5:R4:W-:Y:S03]  /*10900*/  STL.64 [R1+0x3e8], R4 ;  /* 0x0003e80401007387 */ /* 0x0209e60000100a00 */
[----:B------:R-:W-:-:S07]  /*10910*/  @P1 LOP3.LUT R19, R19, 0x40, RZ, 0xfc, !PT ;  /* 0x0000004013131812 */ /* 0x000fce00078efcff */
[----:B----4-:R-:W-:-:S04]  /*10920*/  @!P4 IADD3 R4, P1, R8, UR41, RZ ;  /* 0x000000290804cc10 */ /* 0x010fc8000ff3e0ff */
[----:B------:R-:W-:Y:S01]  /*10930*/  @!P4 IADD3.X R5, R7, UR40, RZ, P1, !PT ;  /* 0x000000280705cc10 */ /* 0x000fe20008ffe4ff */
[----:B------:R-:W-:Y:S01]  /*10940*/  BSSY B1, `(.L_x_140) ;  /* 0x000000c000017945 */ /* 0x000fe20003800000 */
[----:B------:R-:W-:-:S03]  /*10950*/  LOP3.LUT P1, RZ, R19, 0x40, RZ, 0xc0, !PT ;  /* 0x0000004013ff7812 */ /* 0x000fc6000782c0ff */
[----:B------:R4:W-:Y:S02]  /*10960*/  @!P4 STL.64 [R1+0x2c8], R4 ;  /* 0x0002c8040100c387 */ /* 0x0009e40000100a00 */
[----:B----4-:R-:W-:Y:S02]  /*10970*/  @!P5 IMAD.MOV.U32 R4, RZ, RZ, R8 ;  /* 0x000000ffff04d224 */ /* 0x010fe400078e0008 */
[----:B------:R-:W-:Y:S02]  /*10980*/  @!P5 IMAD.MOV.U32 R5, RZ, RZ, R7 ;  /* 0x000000ffff05d224 */ /* 0x000fe400078e0007 */
[----:B---3--:R-:W-:-:S05]  /*10990*/  @!P5 IMAD R3, R3, R17, R2 ;  /* 0x000000110303d224 */ /* 0x008fca00078e0202 */
[----:B------:R3:W-:Y:S04]  /*109a0*/  @!P5 STG.E.U8 desc[UR56][R4.64+0x9], R3 ;  /* 0x000009030400d986 */ /* 0x0007e8000c101138 */
[----:B---3--:R3:W5:Y:S01]  /*109b0*/  LDL.LU.64 R4, [R1+0x3e8] ;  /* 0x0003e80001047983 */ /* 0x0087620000300a00 */
[----:B------:R-:W-:Y:S05]  /*109c0*/  @P4 BRA `(.L_x_141) ;  /* 0x00000000000c4947 */ /* 0x000fea0003800000 */
[----:B------:R-:W4:Y:S02]  /*109d0*/  LDG.E.U8 R16, desc[UR56][R20.64+0x8] ;  /* 0x0000083814107981 */ /* 0x000f24000c1e1100 */
[----:B----4-:R-:W-:-:S05]  /*109e0*/  PRMT R2, R16, 0x8880, RZ ;  /* 0x0000888010027816 */ /* 0x010fca00000000ff */
[----:B------:R-:W-:-:S07]  /*109f0*/  IMAD R2, R2, R18, RZ ;  /* 0x0000001202027224 */ /* 0x000fce00078e02ff */
.L_x_141:
[----:B------:R-:W-:Y:S05]  /*10a00*/  BSYNC B1 ;  /* 0x0000000000017941 */ /* 0x000fea0003800000 */
.L_x_140:
[----:B------:R-:W-:Y:S04]  /*10a10*/  STL.64 [R1+0x3f0], R10 ;  /* 0x0003f00a01007387 */ /* 0x000fe80000100a00 */
[----:B------:R-:W4:Y:S04]  /*10a20*/  LDL.LU R3, [R1+0x2d8] ;  /* 0x0002d80001037983 */ /* 0x000f280000300800 */
[----:B-----5:R0:W-:Y:S04]  /*10a30*/  STL.64 [R1+0x3e8], R4 ;  /* 0x0003e80401007387 */ /* 0x0201e80000100a00 */
[----:B0-----:R-:W2:Y:S01]  /*10a40*/  LDL.LU.64 R4, [R1+0x2c8] ;  /* 0x0002c80001047983 */ /* 0x001ea20000300a00 */
        /* <DEDUP_REMOVED lines=9> */
[----:B----4-:R-:W-:-:S05]  /*10ae0*/  @!P4 IMAD R3, R3, R17, R2 ;  /* 0x000000110303c224 */ /* 0x010fca00078e0202 */
[----:B--2---:R2:W-:Y:S04]  /*10af0*/  @!P4 STG.E.U8 desc[UR56][R4.64+0x8], R3 ;  /* 0x000008030400c986 */ /* 0x0045e8000c101138 */
[----:B--2---:R0:W5:Y:S01]  /*10b00*/  LDL.LU.64 R4, [R1+0x3e8] ;  /* 0x0003e80001047983 */ /* 0x0041620000300a00 */
[----:B------:R-:W-:Y:S05]  /*10b10*/  @P5 BRA `(.L_x_143) ;  /* 0x00000000000c5947 */ /* 0x000fea0003800000 */
[----:B------:R-:W2:Y:S02]  /*10b20*/  LDG.E.U8 R16, desc[UR56][R20.64+0x9] ;  /* 0x0000093814107981 */ /* 0x000ea4000c1e1100 */
[----:B--2---:R-:W-:-:S05]  /*10b30*/  PRMT R2, R16, 0x8880, RZ ;  /* 0x0000888010027816 */ /* 0x004fca00000000ff */
[----:B------:R-:W-:-:S07]  /*10b40*/  IMAD R2, R2, R18, RZ ;  /* 0x0000001202027224 */ /* 0x000fce00078e02ff */
.L_x_143:
[----:B------:R-:W-:Y:S05]  /*10b50*/  BSYNC B1 ;  /* 0x0000000000017941 */ /* 0x000fea0003800000 */
.L_x_142:
[----:B------:R-:W2:Y:S04]  /*10b60*/  LDL.LU R3, [R1+0x2dc] ;  /* 0x0002dc0001037983 */ /* 0x000ea80000300800 */
[----:B-----5:R4:W-:Y:S04]  /*10b70*/  STL.64 [R1+0x3e8], R4 ;  /* 0x0003e80401007387 */ /* 0x0209e80000100a00 */
[----:B----4-:R-:W4:Y:S01]  /*10b80*/  LDL.LU.64 R4, [R1+0x2c0] ;  /* 0x0002c00001047983 */ /* 0x010f220000300a00 */
[----:B--2---:R-:W-:-:S05]  /*10b90*/  @!P5 IMAD R3, R3, R17, R2 ;  /* 0x000000110303d224 */ /* 0x004fca00078e0202 */
[----:B----4-:R2:W-:Y:S04]  /*10ba0*/  @!P5 STG.E.U8 desc[UR56][R4.64+0x9], R3 ;  /* 0x000009030400d986 */ /* 0x0105e8000c101138 */
[----:B--2---:R2:W5:Y:S01]  /*10bb0*/  LDL.LU.64 R4, [R1+0x3e8] ;  /* 0x0003e80001047983 */ /* 0x0045620000300a00 */
[----:B------:R-:W-:Y:S01]  /*10bc0*/  ISETP.LT.OR P4, PT, R0, 0x11, !P1 ;  /* 0x000000110000780c */ /* 0x000fe20004f81670 */
[----:B------:R-:W-:-:S12]  /*10bd0*/  BSSY B1, `(.L_x_144) ;  /* 0x0000005000017945 */ /* 0x000fd80003800000 */
[----:B--2---:R-:W-:Y:S05]  /*10be0*/  @P4 BRA `(.L_x_145) ;  /* 0x00000000000c4947 */ /* 0x004fea0003800000 */
[----:B------:R-:W2:Y:S02]  /*10bf0*/  LDG.E.U8 R16, desc[UR56][R14.64+0x10] ;  /* 0x000010380e107981 */ /* 0x000ea4000c1e1100 */
[----:B--2---:R-:W-:-:S05]  /*10c00*/  PRMT R2, R16, 0x8880, RZ ;  /* 0x0000888010027816 */ /* 0x004fca00000000ff */
[----:B------:R-:W-:-:S07]  /*10c10*/  IMAD R2, R2, R18, RZ ;  /* 0x0000001202027224 */ /* 0x000fce00078e02ff */
.L_x_145:
[----:B------:R-:W-:Y:S05]  /*10c20*/  BSYNC B1 ;  /* 0x0000000000017941 */ /* 0x000fea0003800000 */
.L_x_144:
[----:B------:R-:W2:Y:S04]  /*10c30*/  LDL.LU R3, [R1+0x2e0] ;  /* 0x0002e00001037983 */ /* 0x000ea80000300800 */
[----:B-----5:R4:W-:Y:S02]  /*10c40*/  STL.64 [R1+0x3e8], R4 ;  /* 0x0003e80401007387 */ /* 0x0209e40000100a00 */
[----:B----4-:R-:W-:Y:S02]  /*10c50*/  @!P4 IMAD.MOV.U32 R4, RZ, RZ, R8 ;  /* 0x000000ffff04c224 */ /* 0x010fe400078e0008 */
[----:B------:R-:W-:Y:S02]  /*10c60*/  @!P4 IMAD.MOV.U32 R5, RZ, RZ, R7 ;  /* 0x000000ffff05c224 */ /* 0x000fe400078e0007 */
[----:B--2---:R-:W-:-:S05]  /*10c70*/  @!P4 IMAD R3, R3, R17, R2 ;  /* 0x000000110303c224 */ /* 0x004fca00078e0202 */
[----:B------:R2:W-:Y:S04]  /*10c80*/  @!P4 STG.E.U8 desc[UR56][R4.64+0x10], R3 ;  /* 0x000010030400c986 */ /* 0x0005e8000c101138 */
[----:B--2---:R2:W5:Y:S01]  /*10c90*/  LDL.LU.64 R4, [R1+0x3e8] ;  /* 0x0003e80001047983 */ /* 0x0045620000300a00 */
[----:B------:R-:W-:Y:S01]  /*10ca0*/  ISETP.LT.OR P5, PT, R0, 0x12, !P1 ;  /* 0x000000120000780c */ /* 0x000fe20004fa1670 */
[----:B------:R-:W-:-:S12]  /*10cb0*/  BSSY B1, `(.L_x_146) ;  /* 0x0000005000017945 */ /* 0x000fd80003800000 */
[----:B--2---:R-:W-:Y:S05]  /*10cc0*/  @P5 BRA `(.L_x_147) ;  /* 0x00000000000c5947 */ /* 0x004fea0003800000 */
[----:B------:R-:W2:Y:S02]  /*10cd0*/  LDG.E.U8 R16, desc[UR56][R14.64+0x11] ;  /* 0x000011380e107981 */ /* 0x000ea4000c1e1100 */
[----:B--2---:R-:W-:-:S05]  /*10ce0*/  PRMT R2, R16, 0x8880, RZ ;  /* 0x0000888010027816 */ /* 0x004fca00000000ff */
[----:B------:R-:W-:-:S07]  /*10cf0*/  IMAD R2, R2, R18, RZ ;  /* 0x0000001202027224 */ /* 0x000fce00078e02ff */
.L_x_147:
[----:B------:R-:W-:Y:S05]  /*10d00*/  BSYNC B1 ;  /* 0x0000000000017941 */ /* 0x000fea0003800000 */
.L_x_146:
[----:B------:R-:W2:Y:S01]  /*10d10*/  LDL.LU R3, [R1+0x2e4] ;  /* 0x0002e40001037983 */ /* 0x000ea20000300800 */
        /* <DEDUP_REMOVED lines=11> */
[----:B--2---:R-:W-:-:S05]  /*10dd0*/  @!P5 IMAD R3, R3, R17, R2 ;  /* 0x000000110303d224 */ /* 0x004fca00078e0202 */
[----:B------:R2:W-:Y:S04]  /*10de0*/  @!P5 STG.E.U8 desc[UR56][R4.64+0x11], R3 ;  /* 0x000011030400d986 */ /* 0x0005e8000c101138 */
[----:B--2---:R2:W5:Y:S01]  /*10df0*/  LDL.LU.64 R4, [R1+0x3e8] ;  /* 0x0003e80001047983 */ /* 0x0045620000300a00 */
[----:B------:R-:W-:Y:S05]  /*10e00*/  @P4 BRA `(.L_x_149) ;  /* 0x00000000000c4947 */ /* 0x000fea0003800000 */
[----:B------:R-:W4:Y:S02]  /*10e10*/  LDG.E.U8 R16, desc[UR56][R20.64+0x10] ;  /* 0x0000103814107981 */ /* 0x000f24000c1e1100 */
[----:B----4-:R-:W-:-:S05]  /*10e20*/  PRMT R2, R16, 0x8880, RZ ;  /* 0x0000888010027816 */ /* 0x010fca00000000ff */
[----:B------:R-:W-:-:S07]  /*10e30*/  IMAD R2, R2, R18, RZ ;  /* 0x0000001202027224 */ /* 0x000fce00078e02ff */
.L_x_149:
[----:B------:R-:W-:Y:S05]  /*10e40*/  BSYNC B1 ;  /* 0x0000000000017941 */ /* 0x000fea0003800000 */
.L_x_148:
        /* <DEDUP_REMOVED lines=20> */
.L_x_151:
[----:B------:R-:W-:Y:S05]  /*10f90*/  BSYNC B1 ;  /* 0x0000000000017941 */ /* 0x000fea0003800000 */
.L_x_150:
        /* <DEDUP_REMOVED lines=12> */
.L_x_153:
[----:B------:R-:W-:Y:S05]  /*11060*/  BSYNC B1 ;  /* 0x0000000000017941 */ /* 0x000fea0003800000 */
.L_x_152:
        /* <DEDUP_REMOVED lines=13> */
.L_x_155:
[----:B------:R-:W-:Y:S05]  /*11140*/  BSYNC B1 ;  /* 0x0000000000017941 */ /* 0x000fea0003800000 */
.L_x_154:
        /* <DEDUP_REMOVED lines=19> */
.L_x_157:
[----:B------:R-:W-:Y:S05]  /*11280*/  BSYNC B1 ;  /* 0x0000000000017941 */ /* 0x000fea0003800000 */
.L_x_156:
[----:B------:R-:W4:Y:S04]  /*11290*/  LDL.LU R3, [R1+0x2f8] ;  /* 0x0002f80001037983 */ /* 0x000f280000300800 */
[----:B-----5:R0:W-:Y:S04]  /*112a0*/  STL.64 [R1+0x3e8], R4 ;  /* 0x0003e80401007387 */ /* 0x0201e80000100a00 */
[----:B0-----:R-:W2:Y:S01]  /*112b0*/  LDL.LU.64 R4, [R1+0x2c0] ;  /* 0x0002c00001047983 */ /* 0x001ea20000300a00 */
[----:B------:R-:W-:Y:S02]  /*112c0*/  ISETP.LT.OR P5, PT, R0, 0x1a, !P0 ;  /* 0x0000001a0000780c */ /* 0x000fe400047a1670 */
[----:B------:R-:W-:Y:S01]  /*112d0*/  LOP3.LUT R19, R19, 0xffffffbf, RZ, 0xc0, !PT ;  /* 0xffffffbf13137812 */ /* 0x000fe200078ec0ff */
[----:B------:R-:W-:Y:S03]  /*112e0*/  BSSY B1, `(.L_x_158) ;  /* 0x000000c000017945 */ /* 0x000fe60003800000 */
[----:B------:R-:W-:-:S07]  /*112f0*/  @P1 LOP3.LUT R19, R19, 0x40, RZ, 0xfc, !PT ;  /* 0x0000004013131812 */ /* 0x000fce00078efcff */
[----:B------:R-:W-:-:S04]  /*11300*/  @!P5 IADD3 R6, P1, R8, UR41, RZ ;  /* 0x000000290806dc10 */ /* 0x000fc8000ff3e0ff */
[----:B------:R-:W-:Y:S02]  /*11310*/  @!P5 IADD3.X R7, R7, UR40, RZ, P1, !PT ;  /* 0x000000280707dc10 */ /* 0x000fe40008ffe4ff */
[----:B------:R-:W-:Y:S01]  /*11320*/  LOP3.LUT P1, RZ, R19, 0x40, RZ, 0xc0, !PT ;  /* 0x0000004013ff7812 */ /* 0x000fe2000782c0ff */
[----:B----4-:R-:W-:-:S05]  /*11330*/  @!P4 IMAD R3, R3, R17, R2 ;  /* 0x000000110303c224 */ /* 0x010fca00078e0202 */
[----:B--2---:R0:W-:Y:S04]  /*11340*/  @!P4 STG.E.U8 desc[UR56][R4.64+0x18], R3 ;  /* 0x000018030400c986 */ /* 0x0041e8000c101138 */
[----:B0-----:R0:W5:Y:S01]  /*11350*/  LDL.LU.64 R4, [R1+0x3e8] ;  /* 0x0003e80001047983 */ /* 0x0011620000300a00 */
[----:B------:R-:W-:Y:S05]  /*11360*/  @P5 BRA `(.L_x_159) ;  /* 0x00000000000c5947 */ /* 0x000fea0003800000 */
[----:B------:R-:W2:Y:S02]  /*11370*/  LDG.E.U8 R16, desc[UR56][R20.64+0x19] ;  /* 0x0000193814107981 */ /* 0x000ea4000c1e1100 */
[----:B--2---:R-:W-:-:S05]  /*11380*/  PRMT R2, R16, 0x8880, RZ ;  /* 0x0000888010027816 */ /* 0x004fca00000000ff */
[----:B------:R-:W-:-:S07]  /*11390*/  IMAD R2, R2, R18, RZ ;  /* 0x0000001202027224 */ /* 0x000fce00078e02ff */
.L_x_159:
[----:B------:R-:W-:Y:S05]  /*113a0*/  BSYNC B1 ;  /* 0x0000000000017941 */ /* 0x000fea0003800000 */
.L_x_158:
[----:B------:R-:W2:Y:S01]  /*113b0*/  LDL.LU R3, [R1+0x2fc] ;  /* 0x0002fc0001037983 */ /* 0x000ea20000300800 */
[----:B------:R-:W-:Y:S01]  /*113c0*/  BSSY B1, `(.L_x_160) ;  /* 0x000000a000017945 */ /* 0x000fe20003800000 */
[----:B--2---:R-:W-:-:S05]  /*113d0*/  @!P5 IMAD R3, R3, R17, R2 ;  /* 0x000000110303d224 */ /* 0x004fca00078e0202 */
[----:B------:R2:W-:Y:S04]  /*113e0*/  @!P5 STG.E.U8 desc[UR56][R6.64+0x19], R3 ;  /* 0x000019030600d986 */ /* 0x0005e8000c101138 */
[----:B--2---:R2:W5:Y:S01]  /*113f0*/  LDL.64 R6, [R1+0x3c0] ;  /* 0x0003c00001067983 */ /* 0x0045620000100a00 */
[----:B------:R-:W-:-:S04]  /*11400*/  LOP3.LUT P5, RZ, R19, 0x10, RZ, 0xc0, !PT ;  /* 0x0000001013ff7812 */ /* 0x000fc800078ac0ff */
[----:B------:R-:W-:-:S13]  /*11410*/  ISETP.LT.OR P4, PT, R0, 0x21, !P5 ;  /* 0x000000210000780c */ /* 0x000fda0006f81670 */
[----:B--2---:R-:W-:Y:S05]  /*11420*/  @P4 BRA `(.L_x_161) ;  /* 0x00000000000c4947 */ /* 0x004fea0003800000 */
[----:B-----5:R-:W2:Y:S02]  /*11430*/  LDG.E.U8 R16, desc[UR56][R6.64+0x20] ;  /* 0x0000203806107981 */ /* 0x020ea4000c1e1100 */
[----:B--2---:R-:W-:-:S05]  /*11440*/  PRMT R2, R16, 0x8880, RZ ;  /* 0x0000888010027816 */ /* 0x004fca00000000ff */
[----:B------:R-:W-:-:S07]  /*11450*/  IMAD R2, R2, R18, RZ ;  /* 0x0000001202027224 */ /* 0x000fce00078e02ff */
.L_x_161:
[----:B------:R-:W-:Y:S05]  /*11460*/  BSYNC B1 ;  /* 0x0000000000017941 */ /* 0x000fea0003800000 */
.L_x_160:
[----:B------:R-:W2:Y:S01]  /*11470*/  LDL.LU R3, [R1+0x280] ;  /* 0x0002800001037983 */ /* 0x000ea20000300800 */
[----:B------:R-:W-:Y:S01]  /*11480*/  ISETP.LT.OR P5, PT, R0, 0x22, !P5 ;  /* 0x000000220000780c */ /* 0x000fe20006fa1670 */
[----:B------:R-:W-:Y:S01]  /*11490*/  BSSY B1, `(.L_x_162) ;  /* 0x0000007000017945 */ /* 0x000fe20003800000 */
[----:B--2---:R-:W-:-:S05]  /*114a0*/  @!P4 IMAD R3, R3, R17, R2 ;  /* 0x000000110303c224 */ /* 0x004fca00078e0202 */
[----:B------:R2:W-:Y:S06]  /*114b0*/  @!P4 STG.E.U8 desc[UR56][R12.64+0x20], R3 ;  /* 0x000020030c00c986 */ /* 0x0005ec000c101138 */
[----:B------:R-:W-:Y:S05]  /*114c0*/  @P5 BRA `(.L_x_163) ;  /* 0x00000000000c5947 */ /* 0x000fea0003800000 */
[----:B-----5:R-:W4:Y:S02]  /*114d0*/  LDG.E.U8 R16, desc[UR56][R6.64+0x21] ;  /* 0x0000213806107981 */ /* 0x020f24000c1e1100 */
[----:B----4-:R-:W-:-:S05]  /*114e0*/  PRMT R2, R16, 0x8880, RZ ;  /* 0x0000888010027816 */ /* 0x010fca00000000ff */
[----:B------:R-:W-:-:S07]  /*114f0*/  IMAD R2, R2, R18, RZ ;  /* 0x0000001202027224 */ /* 0x000fce00078e02ff */
.L_x_163:
[----:B------:R-:W-:Y:S05]  /*11500*/  BSYNC B1 ;  /* 0x0000000000017941 */ /* 0x000fea0003800000 */
.L_x_162:
[----:B--2---:R-:W2:Y:S01]  /*11510*/  LDL.LU R3, [R1+0x284] ;  /* 0x0002840001037983 */ /* 0x004ea20000300800 */
[----:B------:R-:W-:Y:S01]  /*11520*/  ISETP.LT.OR P4, PT, R0, 0x21, !P6 ;  /* 0x000000210000780c */ /* 0x000fe20007781670 */
[----:B------:R-:W-:Y:S01]  /*11530*/  BSSY B1, `(.L_x_164) ;  /* 0x000000e000017945 */ /* 0x000fe20003800000 */
[----:B------:R-:W-:-:S04]  /*11540*/  LOP3.LUT R19, R19, 0xffffffbf, RZ, 0xc0, !PT ;  /* 0xffffffbf13137812 */ /* 0x000fc800078ec0ff */
[----:B------:R-:W-:-:S07]  /*11550*/  @P0 LOP3.LUT R19, R19, 0x40, RZ, 0xfc, !PT ;  /* 0x0000004013130812 */ /* 0x000fce00078efcff */
[----:B-----5:R-:W-:-:S04]  /*11560*/  @!P4 IADD3 R6, P0, R12, UR41, RZ ;  /* 0x000000290c06cc10 */ /* 0x020fc8000ff1e0ff */
[----:B------:R-:W-:Y:S02]  /*11570*/  @!P4 IADD3.X R7, R13, UR40, RZ, P0, !PT ;  /* 0x000000280d07cc10 */ /* 0x000fe400087fe4ff */
[----:B------:R-:W-:-:S03]  /*11580*/  LOP3.LUT P0, RZ, R19, 0x40, RZ, 0xc0, !PT ;  /* 0x0000004013ff7812 */ /* 0x000fc6000780c0ff */
[----:B------:R4:W-:Y:S01]  /*11590*/  @!P4 STL.64 [R1+0x2c0], R6 ;  /* 0x0002c0060100c387 */ /* 0x0009e20000100a00 */
[----:B--2---:R-:W-:-:S05]  /*115a0*/  @!P5 IMAD R3, R3, R17, R2 ;  /* 0x000000110303d224 */ /* 0x004fca00078e0202 */
[----:B------:R4:W-:Y:S01]  /*115b0*/  @!P5 STG.E.U8 desc[UR56][R12.64+0x21], R3 ;  /* 0x000021030c00d986 */ /* 0x0009e2000c101138 */
[----:B------:R-:W-:Y:S05]  /*115c0*/  @P4 BRA `(.L_x_165) ;  /* 0x0000000000104947 */ /* 0x000fea0003800000 */
[----:B----4-:R-:W2:Y:S04]  /*115d0*/  LDL.64 R6, [R1+0x380] ;  /* 0x0003800001067983 */ /* 0x010ea80000100a00 */
[----:B--2---:R-:W2:Y:S02]  /*115e0*/  LDG.E.U8 R16, desc[UR56][R6.64+0x20] ;  /* 0x0000203806107981 */ /* 0x004ea4000c1e1100 */
[----:B--2---:R-:W-:-:S05]  /*115f0*/  PRMT R2, R16, 0x8880, RZ ;  /* 0x0000888010027816 */ /* 0x004fca00000000ff */
[----:B------:R-:W-:-:S07]  /*11600*/  IMAD R2, R2, R18, RZ ;  /* 0x0000001202027224 */ /* 0x000fce00078e02ff */
.L_x_165:
[----:B------:R-:W-:Y:S05]  /*11610*/  BSYNC B1 ;  /* 0x0000000000017941 */ /* 0x000fea0003800000 */
.L_x_164:
[----:B----4-:R-:W2:Y:S04]  /*11620*/  LDL.LU R3, [R1+0x288] ;  /* 0x0002880001037983 */ /* 0x010ea80000300800 */
[----:B------:R4:W-:Y:S04]  /*11630*/  STL.64 [R1+0x3e8], R4 ;  /* 0x0003e80401007387 */ /* 0x0009e80000100a00 */
[----:B----4-:R-:W4:Y:S01]  /*11640*/  LDL.LU.64 R4, [R1+0x2c0] ;  /* 0x0002c00001047983 */ /* 0x010f220000300a00 */
[----:B------:R-:W-:Y:S02]  /*11650*/  ISETP.LT.OR P5, PT, R0, 0x22, !P6 ;  /* 0x000000220000780c */ /* 0x000fe400077a1670 */
[----:B------:R-:W-:Y:S01]  /*11660*/  LOP3.LUT R19, R19, 0xffffffbf, RZ, 0xc0, !PT ;  /* 0xffffffbf13137812 */ /* 0x000fe200078ec0ff */
[----:B------:R-:W-:Y:S03]  /*11670*/  BSSY B1, `(.L_x_166) ;  /* 0x000000d000017945 */ /* 0x000fe60003800000 */
[----:B------:R-:W-:-:S07]  /*11680*/  @P0 LOP3.LUT R19, R19, 0x40, RZ, 0xfc, !PT ;  /* 0x0000004013130812 */ /* 0x000fce00078efcff */
[----:B------:R-:W-:-:S04]  /*11690*/  @!P5 IADD3 R6, P0, R12, UR41, RZ ;  /* 0x000000290c06dc10 */ /* 0x000fc8000ff1e0ff */
[----:B------:R-:W-:Y:S02]  /*116a0*/  @!P5 IADD3.X R7, R13, UR40, RZ, P0, !PT ;  /* 0x000000280d07dc10 */ /* 0x000fe400087fe4ff */
[----:B------:R-:W-:Y:S01]  /*116b0*/  LOP3.LUT P0, RZ, R19, 0x40, RZ, 0xc0, !PT ;  /* 0x0000004013ff7812 */ /* 0x000fe2000780c0ff */
[----:B--2---:R-:W-:-:S05]  /*116c0*/  @!P4 IMAD R3, R3, R17, R2 ;  /* 0x000000110303c224 */ /* 0x004fca00078e0202 */
[----:B----4-:R2:W-:Y:S04]  /*116d0*/  @!P4 STG.E.U8 desc[UR56][R4.64+0x20], R3 ;  /* 0x000020030400c986 */ /* 0x0105e8000c101138 */
[----:B--2---:R2:W5:Y:S01]  /*116e0*/  LDL.LU.64 R4, [R1+0x3e8] ;  /* 0x0003e80001047983 */ /* 0x0045620000300a00 */
[----:B------:R-:W-:Y:S05]  /*116f0*/  @P5 BRA `(.L_x_167) ;  /* 0x0000000000105947 */ /* 0x000fea0003800000 */
[----:B------:R-:W4:Y:S04]  /*11700*/  LDL.64 R2, [R1+0x380] ;  /* 0x0003800001027983 */ /* 0x000f280000100a00 */
[----:B----4-:R-:W4:Y:S02]  /*11710*/  LDG.E.U8 R16, desc[UR56][R2.64+0x21] ;  /* 0x0000213802107981 */ /* 0x010f24000c1e1100 */
[----:B----4-:R-:W-:-:S05]  /*11720*/  PRMT R2, R16, 0x8880, RZ ;  /* 0x0000888010027816 */ /* 0x010fca00000000ff */
[----:B------:R-:W-:-:S07]  /*11730*/  IMAD R2, R2, R18, RZ ;  /* 0x0000001202027224 */ /* 0x000fce00078e02ff */
.L_x_167:
[----:B------:R-:W-:Y:S05]  /*11740*/  BSYNC B1 ;  /* 0x0000000000017941 */ /* 0x000fea0003800000 */
.L_x_166:
[----:B------:R-:W4:Y:S01]  /*11750*/  LDL.LU R3, [R1+0x28c] ;  /* 0x00028c0001037983 */ /* 0x000f220000300800 */
[----:B------:R-:W-:Y:S01]  /*11760*/  BSSY B1, `(.L_x_168) ;  /* 0x000000a000017945 */ /* 0x000fe20003800000 */
[----:B----4-:R-:W-:-:S05]  /*11770*/  @!P5 IMAD R3, R3, R17, R2 ;  /* 0x000000110303d224 */ /* 0x010fca00078e0202 */
[----:B------:R4:W-:Y:S04]  /*11780*/  @!P5 STG.E.U8 desc[UR56][R6.64+0x21], R3 ;  /* 0x000021030600d986 */ /* 0x0009e8000c101138 */
[----:B----4-:R4:W5:Y:S01]  /*11790*/  LDL.64 R6, [R1+0x3c0] ;  /* 0x0003c00001067983 */ /* 0x0109620000100a00 */
[----:B------:R-:W-:-:S04]  /*117a0*/  LOP3.LUT P5, RZ, R19, 0x10, RZ, 0xc0, !PT ;  /* 0x0000001013ff7812 */ /* 0x000fc800078ac0ff */
[----:B------:R-:W-:-:S13]  /*117b0*/  ISETP.LT.OR P4, PT, R0, 0x29, !P5 ;  /* 0x000000290000780c */ /* 0x000fda0006f81670 */
[----:B----4-:R-:W-:Y:S05]  /*117c0*/  @P4 BRA `(.L_x_169) ;  /* 0x00000000000c4947 */ /* 0x010fea0003800000 */
[----:B-----5:R-:W4:Y:S02]  /*117d0*/  LDG.E.U8 R16, desc[UR56][R6.64+0x28] ;  /* 0x0000283806107981 */ /* 0x020f24000c1e1100 */
[----:B----4-:R-:W-:-:S05]  /*117e0*/  PRMT R2, R16, 0x8880, RZ ;  /* 0x0000888010027816 */ /* 0x010fca00000000ff */
[----:B------:R-:W-:-:S07]  /*117f0*/  IMAD R2, R2, R18, RZ ;  /* 0x0000001202027224 */ /* 0x000fce00078e02ff */
.L_x_169:
[----:B------:R-:W-:Y:S05]  /*11800*/  BSYNC B1 ;  /* 0x0000000000017941 */ /* 0x000fea0003800000 */
.L_x_168:
[----:B------:R-:W4:Y:S01]  /*11810*/  LDL.LU R3, [R1+0x290] ;  /* 0x0002900001037983 */ /* 0x000f220000300800 */
[----:B------:R-:W-:Y:S01]  /*11820*/  ISETP.LT.OR P5, PT, R0, 0x2a, !P5 ;  /* 0x0000002a0000780c */ /* 0x000fe20006fa1670 */
[----:B------:R-:W-:Y:S01]  /*11830*/  BSSY B1, `(.L_x_170) ;  /* 0x0000007000017945 */ /* 0x000fe20003800000 */
[----:B----4-:R-:W-:-:S05]  /*11840*/  @!P4 IMAD R3, R3, R17, R2 ;  /* 0x000000110303c224 */ /* 0x010fca00078e0202 */
[----:B------:R4:W-:Y:S06]  /*11850*/  @!P4 STG.E.U8 desc[UR56][R12.64+0x28], R3 ;  /* 0x000028030c00c986 */ /* 0x0009ec000c101138 */
[----:B------:R-:W-:Y:S05]  /*11860*/  @P5 BRA `(.L_x_171) ;  /* 0x00000000000c5947 */ /* 0x000fea0003800000 */
[----:B-----5:R-:W2:Y:S02]  /*11870*/  LDG.E.U8 R16, desc[UR56][R6.64+0x29] ;  /* 0x0000293806107981 */ /* 0x020ea4000c1e1100 */
[----:B--2---:R-:W-:-:S05]  /*11880*/  PRMT R2, R16, 0x8880, RZ ;  /* 0x0000888010027816 */ /* 0x004fca00000000ff */
[----:B------:R-:W-:-:S07]  /*11890*/  IMAD R2, R2, R18, RZ ;  /* 0x0000001202027224 */ /* 0x000fce00078e02ff */
.L_x_171:
[----:B------:R-:W-:Y:S05]  /*118a0*/  BSYNC B1 ;  /* 0x0000000000017941 */ /* 0x000fea0003800000 */
.L_x_170:
[----:B----4-:R-:W4:Y:S01]  /*118b0*/  LDL.LU R3, [R1+0x294] ;  /* 0x0002940001037983 */ /* 0x010f220000300800 */
        /* <DEDUP_REMOVED lines=8> */
[----:B----4-:R-:W-:-:S05]  /*11940*/  @!P5 IMAD R3, R3, R17, R2 ;  /* 0x000000110303d224 */ /* 0x010fca00078e0202 */
[----:B------:R0:W-:Y:S01]  /*11950*/  @!P5 STG.E.U8 desc[UR56][R12.64+0x29], R3 ;  /* 0x000029030c00d986 */ /* 0x0001e2000c101138 */
[----:B------:R-:W-:Y:S05]  /*11960*/  @P4 BRA `(.L_x_173) ;  /* 0x0000000000104947 */ /* 0x000fea0003800000 */
[----:B0-----:R-:W4:Y:S04]  /*11970*/  LDL.64 R6, [R1+0x380] ;  /* 0x0003800001067983 */ /* 0x001f280000100a00 */
[----:B----4-:R-:W4:Y:S02]  /*11980*/  LDG.E.U8 R16, desc[UR56][R6.64+0x28] ;  /* 0x0000283806107981 */ /* 0x010f24000c1e1100 */
[----:B----4-:R-:W-:-:S05]  /*11990*/  PRMT R2, R16, 0x8880, RZ ;  /* 0x0000888010027816 */ /* 0x010fca00000000ff */
[----:B------:R-:W-:-:S07]  /*119a0*/  IMAD R2, R2, R18, RZ ;  /* 0x0000001202027224 */ /* 0x000fce00078e02ff */
.L_x_173:
[----:B------:R-:W-:Y:S05]  /*119b0*/  BSYNC B1 ;  /* 0x0000000000017941 */ /* 0x000fea0003800000 */
.L_x_172:
[----:B0-----:R-:W4:Y:S04]  /*119c0*/  LDL.LU R3, [R1+0x298] ;  /* 0x0002980001037983 */ /* 0x001f280000300800 */
[----:B------:R0:W-:Y:S04]  /*119d0*/  STL.64 [R1+0x3e8], R4 ;  /* 0x0003e80401007387 */ /* 0x0001e80000100a00 */
        /* <DEDUP_REMOVED lines=12> */
[----:B------:R-:W2:Y:S04]  /*11aa0*/  LDL.64 R2, [R1+0x380] ;  /* 0x0003800001027983 */ /* 0x000ea80000100a00 */
[----:B--2---:R-:W2:Y:S02]  /*11ab0*/  LDG.E.U8 R16, desc[UR56][R2.64+0x29] ;  /* 0x0000293802107981 */ /* 0x004ea4000c1e1100 */
[----:B--2---:R-:W-:-:S05]  /*11ac0*/  PRMT R2, R16, 0x8880, RZ ;  /* 0x0000888010027816 */ /* 0x004fca00000000ff */
[----:B------:R-:W-:-:S07]  /*11ad0*/  IMAD R2, R2, R18, RZ ;  /* 0x0000001202027224 */ /* 0x000fce00078e02ff */
.L_x_175:
[----:B------:R-:W-:Y:S05]  /*11ae0*/  BSYNC B1 ;  /* 0x0000000000017941 */ /* 0x000fea0003800000 */
.L_x_174:
        /* <DEDUP_REMOVED lines=11> */
.L_x_177:
[----:B------:R-:W-:Y:S05]  /*11ba0*/  BSYNC B1 ;  /* 0x0000000000017941 */ /* 0x000fea0003800000 */
.L_x_176:
        /* <DEDUP_REMOVED lines=9> */
.L_x_179:
[----:B------:R-:W-:Y:S05]  /*11c40*/  BSYNC B1 ;  /* 0x0000000000017941 */ /* 0x000fea0003800000 */
.L_x_178:
        /* <DEDUP_REMOVED lines=16> */
.L_x_181:
[----:B------:R-:W-:Y:S05]  /*11d50*/  BSYNC B1 ;  /* 0x0000000000017941 */ /* 0x000fea0003800000 */
.L_x_180:
        /* <DEDUP_REMOVED lines=18> */
.L_x_183:
[----:B------:R-:W-:Y:S05]  /*11e80*/  BSYNC B1 ;  /* 0x0000000000017941 */ /* 0x000fea0003800000 */
.L_x_182:
        /* <DEDUP_REMOVED lines=11> */
.L_x_185:
[----:B------:R-:W-:Y:S05]  /*11f40*/  BSYNC B1 ;  /* 0x0000000000017941 */ /* 0x000fea0003800000 */
.L_x_184:
        /* <DEDUP_REMOVED lines=9> */
.L_x_187:
[----:B------:R-:W-:Y:S05]  /*11fe0*/  BSYNC B1 ;  /* 0x0000000000017941 */ /* 0x000fea0003800000 */
.L_x_186:
        /* <DEDUP_REMOVED lines=16> */
.L_x_189:
[----:B------:R-:W-:Y:S05]  /*120f0*/  BSYNC B1 ;  /* 0x0000000000017941 */ /* 0x000fea0003800000 */
.L_x_188:
        /* <DEDUP_REMOVED lines=18> */
.L_x_191:
[----:B------:R-:W-:Y:S05]  /*12220*/  BSYNC B1 ;  /* 0x0000000000017941 */ /* 0x000fea0003800000 */
.L_x_190:
[----:B------:R-:W2:Y:S01]  /*12230*/  LDL.LU R3, [R1+0x2bc] ;  /* 0x0002bc0001037983 */ /* 0x000ea20000300800 */
[----:B------:R-:W-:Y:S01]  /*12240*/  BSSY B1, `(.L_x_192) ;  /* 0x0000009000017945 */ /* 0x000fe20003800000 */
[----:B--2---:R-:W-:-:S05]  /*12250*/  @!P5 IMAD R3, R3, R17, R2 ;  /* 0x000000110303d224 */ /* 0x004fca00078e0202 */
[----:B------:R2:W-:Y:S01]  /*12260*/  @!P5 STG.E.U8 desc[UR56][R6.64+0x39], R3 ;  /* 0x000039030600d986 */ /* 0x0005e2000c101138 */
[----:B------:R-:W-:-:S04]  /*12270*/  LOP3.LUT P5, RZ, R19, 0x8, RZ, 0xc0, !PT ;  /* 0x0000000813ff7812 */ /* 0x000fc800078ac0ff */
[----:B------:R-:W-:-:S13]  /*12280*/  ISETP.LT.OR P4, PT, R0, 0x21, !P5 ;  /* 0x000000210000780c */ /* 0x000fda0006f81670 */
[----:B--2---:R-:W-:Y:S05]  /*12290*/  @P4 BRA `(.L_x_193) ;  /* 0x00000000000c4947 */ /* 0x004fea0003800000 */
[----:B------:R-:W2:Y:S02]  /*122a0*/  LDG.E.U8 R16, desc[UR56][R236.64+0x20] ;  /* 0x00002038ec107981 */ /* 0x000ea4000c1e1100 */
[----:B--2---:R-:W-:-:S05]  /*122b0*/  PRMT R2, R16, 0x8880, RZ ;  /* 0x0000888010027816 */ /* 0x004fca00000000ff */
[----:B------:R-:W-:-:S07]  /*122c0*/  IMAD R2, R2, R18, RZ ;  /* 0x0000001202027224 */ /* 0x000fce00078e02ff */
.L_x_193:
[----:B------:R-:W-:Y:S05]  /*122d0*/  BSYNC B1 ;  /* 0x0000000000017941 */ /* 0x000fea0003800000 */
.L_x_192:
[----:B------:R-:W2:Y:S01]  /*122e0*/  LDL.LU R3, [R1+0x240] ;  /* 0x0002400001037983 */ /* 0x000ea20000300800 */
[----:B------:R-:W-:Y:S01]  /*122f0*/  BSSY B1, `(.L_x_194) ;  /* 0x0000008000017945 */ /* 0x000fe20003800000 */
[----:B--2---:R-:W-:-:S05]  /*12300*/  @!P4 IMAD R3, R3, R17, R2 ;  /* 0x000000110303c224 */ /* 0x004fca00078e0202 */
[----:B------:R2:W-:Y:S01]  /*12310*/  @!P4 STG.E.U8 desc[UR56][R10.64+0x20], R3 ;  /* 0x000020030a00c986 */ /* 0x0005e2000c101138 */
[----:B------:R-:W-:-:S13]  /*12320*/  ISETP.LT.OR P4, PT, R0, 0x22, !P5 ;  /* 0x000000220000780c */ /* 0x000fda0006f81670 */
[----:B--2---:R-:W-:Y:S05]  /*12330*/  @P4 BRA `(.L_x_195) ;  /* 0x00000000000c4947 */ /* 0x004fea0003800000 */
[----:B------:R-:W2:Y:S02]  /*12340*/  LDG.E.U8 R16, desc[UR56][R236.64+0x21] ;  /* 0x00002138ec107981 */ /* 0x000ea4000c1e1100 */
[----:B--2---:R-:W-:-:S05]  /*12350*/  PRMT R2, R16, 0x8880, RZ ;  /* 0x0000888010027816 */ /* 0x004fca00000000ff */
[----:B------:R-:W-:-:S07]  /*12360*/  IMAD R2, R2, R18, RZ ;  /* 0x0000001202027224 */ /* 0x000fce00078e02ff */
.L_x_195:
[----:B------:R-:W-:Y:S05]  /*12370*/  BSYNC B1 ;  /* 0x0000000000017941 */ /* 0x000fea0003800000 */
.L_x_194:
[----:B------:R-:W2:Y:S04]  /*12380*/  LDL.LU R3, [R1+0x244] ;  /* 0x0002440001037983 */ /* 0x000ea80000300800 */
[----:B------:R4:W-:Y:S04]  /*12390*/  STL.64 [R1+0x410], R28 ;  /* 0x0004101c01007387 */ /* 0x0009e80000100a00 */
[----:B----4-:R-:W4:Y:S04]  /*123a0*/  LDL.LU R28, [R1+0x278] ;  /* 0x00027800011c7983 */ /* 0x010f280000300800 */
[----:B------:R-:W3:Y:S04]  /*123b0*/  LDL.LU R29, [R1+0x27c] ;  /* 0x00027c00011d7983 */ /* 0x000ee80000300800 */
[----:B------:R0:W-:Y:S04]  /*123c0*/  STL.64 [R1+0x408], R30 ;  /* 0x0004081e01007387 */ /* 0x0001e80000100a00 */
[----:B0-----:R-:W4:Y:S04]  /*123d0*/  LDL.LU R30, [R1+0x270] ;  /* 0x00027000011e7983 */ /* 0x001f280000300800 */
[----:B------:R-:W3:Y:S04]  /*123e0*/  LDL.LU R31, [R1+0x274] ;  /* 0x00027400011f7983 */ /* 0x000ee80000300800 */
[----:B------:R-:W-:Y:S04]  /*123f0*/  STL.64 [R1+0x400], R32 ;  /* 0x0004002001007387 */ /* 0x000fe80000100a00 */
[----:B------:R-:W-:Y:S04]  /*12400*/  STL.64 [R1+0x3f8], R34 ;  /* 0x0003f82201007387 */ /* 0x000fe80000100a00 */
[----:B------:R0:W-:Y:S04]  /*12410*/  STL.64 [R1+0x3f0], R36 ;  /* 0x0003f02401007387 */ /* 0x0001e80000100a00 */
[----:B0-----:R-:W4:Y:S04]  /*12420*/  LDL.LU R36, [R1+0x268] ;  /* 0x0002680001247983 */ /* 0x001f280000300800 */
[----:B------:R-:W3:Y:S04]  /*12430*/  LDL.LU R37, [R1+0x26c] ;  /* 0x00026c0001257983 */ /* 0x000ee80000300800 */
[----:B------:R0:W-:Y:S04]  /*12440*/  STL.64 [R1+0x3e8], R38 ;  /* 0x0003e82601007387 */ /* 0x0001e80000100a00 */
[----:B0-----:R-:W4:Y:S04]  /*12450*/  LDL.LU R38, [R1+0x260] ;  /* 0x0002600001267983 */ /* 0x001f280000300800 */
[----:B------:R-:W3:Y:S01]  /*12460*/  LDL.LU R39, [R1+0x264] ;  /* 0x0002640001277983 */ /* 0x000ee20000300800 */
[----:B------:R-:W-:-:S04]  /*12470*/  LOP3.LUT R19, R19, 0xfffeffff, RZ, 0xc0, !PT ;  /* 0xfffeffff13137812 */ /* 0x000fc800078ec0ff */
[----:B------:R-:W-:Y:S02]  /*12480*/  @P1 LOP3.LUT R19, R19, 0x10000, RZ, 0xfc, !PT ;  /* 0x0001000013131812 */ /* 0x000fe400078efcff */
[----:B------:R-:W-:Y:S02]  /*12490*/  ISETP.LT.OR P1, PT, R0, 0x41, !P6 ;  /* 0x000000410000780c */ /* 0x000fe40007721670 */
[----:B------:R-:W-:-:S04]  /*124a0*/  LOP3.LUT R19, R19, 0xffff7fff, RZ, 0xc0, !PT ;  /* 0xffff7fff13137812 */ /* 0x000fc800078ec0ff */
[----:B------:R-:W-:-:S04]  /*124b0*/  @P0 LOP3.LUT R19, R19, 0x8000, RZ, 0xfc, !PT ;  /* 0x0000800013130812 */ /* 0x000fc800078efcff */
[----:B------:R-:W-:-:S03]  /*124c0*/  LOP3.LUT P0, RZ, R19, 0x8, RZ, 0xc0, !PT ;  /* 0x0000000813ff7812 */ /* 0x000fc6000780c0ff */
[----:B------:R-:W-:-:S04]  /*124d0*/  @!P1 IADD3 R32, P5, R12, UR41, RZ ;  /* 0x000000290c209c10 */ /* 0x000fc8000ffbe0ff */
[----:B------:R-:W-:Y:S02]  /*124e0*/  @!P1 IADD3.X R33, R13, UR40, RZ, P5, !PT ;  /* 0x000000280d219c10 */ /* 0x000fe4000affe4ff */
[----:B------:R-:W-:-:S13]  /*124f0*/  ISETP.LT.OR P1, PT, R0, 0x42, !P6 ;  /* 0x000000420000780c */ /* 0x000fda0007721670 */
[----:B------:R-:W-:-:S04]  /*12500*/  @!P1 IADD3 R34, P5, R12, UR41, RZ ;  /* 0x000000290c229c10 */ /* 0x000fc8000ffbe0ff */
[----:B------:R-:W-:Y:S02]  /*12510*/  @!P1 IADD3.X R35, R13, UR40, RZ, P5, !PT ;  /* 0x000000280d239c10 */ /* 0x000fe4000affe4ff */
[----:B------:R-:W-:Y:S01]  /*12520*/  LOP3.LUT P1, RZ, R19, 0x10000, RZ, 0xc0, !PT ;  /* 0x0001000013ff7812 */ /* 0x000fe2000782c0ff */
[----:B--2---:R-:W-:-:S05]  /*12530*/  @!P4 IMAD R3, R3, R17, R2 ;  /* 0x000000110303c224 */ /* 0x004fca00078e0202 */
[----:B------:R0:W-:Y:S01]  /*12540*/  @!P4 STG.E.U8 desc[UR56][R10.64+0x21], R3 ;  /* 0x000021030a00c986 */ /* 0x0001e2000c101138 */
[----:B------:R-:W-:-:S13]  /*12550*/  ISETP.LT.OR P4, PT, R0, 0x21, !P3 ;  /* 0x000000210000780c */ /* 0x000fda0005f81670 */
[----:B------:R-:W0:Y:S01]  /*12560*/  @!P4 LDG.E.U8 R16, desc[UR56][R234.64+0x20] ;  /* 0x00002038ea10c981 */ /* 0x000e22000c1e1100 */
[----:B------:R-:W-:-:S04]  /*12570*/  @!P4 IADD3 R6, P5, R10, UR41, RZ ;  /* 0x000000290a06cc10 */ /* 0x000fc8000ffbe0ff */
[----:B------:R-:W-:Y:S02]  /*12580*/  @!P4 IADD3.X R7, R11, UR40, RZ, P5, !PT ;  /* 0x000000280b07cc10 */ /* 0x000fe4000affe4ff */
[----:B0-----:R-:W-:-:S05]  /*12590*/  @!P4 PRMT R3, R16, 0x8880, RZ ;  /* 0x000088801003c816 */ /* 0x001fca00000000ff */
[----:B------:R-:W-:Y:S02]  /*125a0*/  @!P4 IMAD R2, R3, R18, RZ ;  /* 0x000000120302c224 */ /* 0x000fe400078e02ff */
[----:B------:R-:W2:Y:S02]  /*125b0*/  LDL.LU R3, [R1+0x248] ;  /* 0x0002480001037983 */ /* 0x000ea40000300800 */
[----:B--2---:R-:W-:-:S05]  /*125c0*/  @!P4 IMAD R3, R3, R17, R2 ;  /* 0x000000110303c224 */ /* 0x004fca00078e0202 */
[----:B------:R0:W-:Y:S01]  /*125d0*/  @!P4 STG.E.U8 desc[UR56][R6.64+0x20], R3 ;  /* 0x000020030600c986 */ /* 0x0001e2000c101138 */
[----:B------:R-:W-:-:S13]  /*125e0*/  ISETP.LT.OR P4, PT, R0, 0x22, !P3 ;  /* 0x000000220000780c */ /* 0x000fda0005f81670 */
[----:B------:R-:W0:Y:S02]  /*125f0*/  @!P4 LDG.E.U8 R16, desc[UR56][R234.64+0x21] ;  /* 0x00002138ea10c981 */ /* 0x000e24000c1e1100 */
[----:B0-----:R-:W-:-:S05]  /*12600*/  @!P4 PRMT R3, R16, 0x8880, RZ ;  /* 0x000088801003c816 */ /* 0x001fca00000000ff */
[----:B------:R-:W-:Y:S02]  /*12610*/  @!P4 IMAD R2, R3, R18, RZ ;  /* 0x000000120302c224 */ /* 0x000fe400078e02ff */
[----:B------:R-:W2:Y:S01]  /*12620*/  LDL.LU R3, [R1+0x24c] ;  /* 0x00024c0001037983 */ /* 0x000ea20000300800 */
[----:B------:R-:W-:-:S04]  /*12630*/  @!P4 IADD3 R6, P5, R10, UR41, RZ ;  /* 0x000000290a06cc10 */ /* 0x000fc8000ffbe0ff */
[----:B------:R-:W-:Y:S01]  /*12640*/  @!P4 IADD3.X R7, R11, UR40, RZ, P5, !PT ;  /* 0x000000280b07cc10 */ /* 0x000fe2000affe4ff */
[----:B--2---:R-:W-:-:S05]  /*12650*/  @!P4 IMAD R3, R3, R17, R2 ;  /* 0x000000110303c224 */ /* 0x004fca00078e0202 */
[----:B------:R0:W-:Y:S01]  /*12660*/  @!P4 STG.E.U8 desc[UR56][R6.64+0x21], R3 ;  /* 0x000021030600c986 */ /* 0x0001e2000c101138 */
[----:B------:R-:W-:-:S03]  /*12670*/  ISETP.LT.OR P4, PT, R0, 0x29, !P0 ;  /* 0x000000290000780c */ /* 0x000fc60004781670 */
[----:B0-----:R-:W2:Y:S10]  /*12680*/  LDL.LU R6, [R1+0x250] ;  /* 0x0002500001067983 */ /* 0x001eb40000300800 */
[----:B------:R-:W4:Y:S04]  /*12690*/  @!P4 LDG.E.U8 R16, desc[UR56][R236.64+0x28] ;  /* 0x00002838ec10c981 */ /* 0x000f28000c1e1100 */
[----:B------:R-:W3:Y:S01]  /*126a0*/  LDL.LU R7, [R1+0x254] ;  /* 0x0002540001077983 */ /* 0x000ee20000300800 */
[----:B----4-:R-:W-:-:S05]  /*126b0*/  @!P4 PRMT R3, R16, 0x8880, RZ ;  /* 0x000088801003c816 */ /* 0x010fca00000000ff */
[----:B------:R-:W-:-:S04]  /*126c0*/  @!P4 IMAD R2, R3, R18, RZ ;  /* 0x000000120302c224 */ /* 0x000fc800078e02ff */
[----:B--2---:R-:W-:-:S05]  /*126d0*/  @!P4 IMAD R3, R6, R17, R2 ;  /* 0x000000110603c224 */ /* 0x004fca00078e0202 */
[----:B------:R0:W-:Y:S01]  /*126e0*/  @!P4 STG.E.U8 desc[UR56][R10.64+0x28], R3 ;  /* 0x000028030a00c986 */ /* 0x0001e2000c101138 */
[----:B------:R-:W-:-:S13]  /*126f0*/  ISETP.LT.OR P4, PT, R0, 0x2a, !P0 ;  /* 0x0000002a0000780c */ /* 0x000fda0004781670 */
[----:B------:R-:W0:Y:S02]  /*12700*/  @!P4 LDG.E.U8 R16, desc[UR56][R236.64+0x29] ;  /* 0x00002938ec10c981 */ /* 0x000e24000c1e1100 */
[----:B0-----:R-:W-:-:S05]  /*12710*/  @!P4 PRMT R3, R16, 0x8880, RZ ;  /* 0x000088801003c816 */ /* 0x001fca00000000ff */
[----:B------:R-:W-:-:S04]  /*12720*/  @!P4 IMAD R2, R3, R18, RZ ;  /* 0x000000120302c224 */ /* 0x000fc800078e02ff */
[----:B---3--:R-:W-:-:S05]  /*12730*/  @!P4 IMAD R3, R7, R17, R2 ;  /* 0x000000110703c224 */ /* 0x008fca00078e0202 */
        /* <DEDUP_REMOVED lines=22> */
[----:B------:R-:W-:-:S04]  /*128a0*/  @!P4 IMAD R2, R3, R18, RZ ;  /* 0x000000120302c224 */ /* 0x000fc800078e02ff */
[----:B------:R-:W-:Y:S02]  /*128b0*/  @!P4 IMAD R3, R38, R17, R2 ;  /* 0x000000112603c224 */ /* 0x000fe400078e0202 */
[----:B------:R-:W2:Y:S04]  /*128c0*/  LDL.LU R38, [R1+0x22c] ;  /* 0x00022c0001267983 */ /* 0x000ea80000300800 */
[----:B------:R0:W-:Y:S01]  /*128d0*/  @!P4 STG.E.U8 desc[UR56][R10.64+0x30], R3 ;  /* 0x000030030a00c986 */ /* 0x0001e2000c101138 */
[----:B------:R-:W-:-:S13]  /*128e0*/  ISETP.LT.OR P4, PT, R0, 0x32, !P0 ;  /* 0x000000320000780c */ /* 0x000fda0004781670 */
[----:B------:R-:W0:Y:S02]  /*128f0*/  @!P4 LDG.E.U8 R16, desc[UR56][R236.64+0x31] ;  /* 0x00003138ec10c981 */ /* 0x000e24000c1e1100 */
[----:B0-----:R-:W-:-:S05]  /*12900*/  @!P4 PRMT R3, R16, 0x8880, RZ ;  /* 0x000088801003c816 */ /* 0x001fca00000000ff */
[----:B------:R-:W-:-:S04]  /*12910*/  @!P4 IMAD R2, R3, R18, RZ ;  /* 0x000000120302c224 */ /* 0x000fc800078e02ff */
[----:B------:R-:W-:Y:S02]  /*12920*/  @!P4 IMAD R3, R39, R17, R2 ;  /* 0x000000112703c224 */ /* 0x000fe400078e0202 */
[----:B------:R-:W3:Y:S04]  /*12930*/  LDL.LU R39, [R1+0x230] ;  /* 0x0002300001277983 */ /* 0x000ee80000300800 */
[----:B------:R0:W-:Y:S01]  /*12940*/  @!P4 STG.E.U8 desc[UR56][R10.64+0x31], R3 ;  /* 0x000031030a00c986 */ /* 0x0001e2000c101138 */
[----:B------:R-:W-:-:S13]  /*12950*/  ISETP.LT.OR P4, PT, R0, 0x31, !P3 ;  /* 0x000000310000780c */ /* 0x000fda0005f81670 */
[----:B------:R-:W0:Y:S01]  /*12960*/  @!P4 LDG.E.U8 R16, desc[UR56][R234.64+0x30] ;  /* 0x00003038ea10c981 */ /* 0x000e22000c1e1100 */
[----:B------:R-:W-:-:S04]  /*12970*/  @!P4 IADD3 R6, P5, R10, UR41, RZ ;  /* 0x000000290a06cc10 */ /* 0x000fc8000ffbe0ff */
[----:B------:R-:W-:Y:S02]  /*12980*/  @!P4 IADD3.X R7, R11, UR40, RZ, P5, !PT ;  /* 0x000000280b07cc10 */ /* 0x000fe4000affe4ff */
[----:B0-----:R-:W-:-:S05]  /*12990*/  @!P4 PRMT R3, R16, 0x8880, RZ ;  /* 0x000088801003c816 */ /* 0x001fca00000000ff */
[----:B------:R-:W-:-:S04]  /*129a0*/  @!P4 IMAD R2, R3, R18, RZ ;  /* 0x000000120302c224 */ /* 0x000fc800078e02ff */
[----:B------:R-:W-:-:S05]  /*129b0*/  @!P4 IMAD R3, R36, R17, R2 ;  /* 0x000000112403c224 */ /* 0x000fca00078e0202 */
[----:B------:R0:W-:Y:S01]  /*129c0*/  @!P4 STG.E.U8 desc[UR56][R6.64+0x30], R3 ;  /* 0x000030030600c986 */ /* 0x0001e2000c101138 */
[----:B------:R-:W-:-:S13]  /*129d0*/  ISETP.LT.OR P4, PT, R0, 0x32, !P3 ;  /* 0x000000320000780c */ /* 0x000fda0005f81670 */
[----:B------:R-:W4:Y:S01]  /*129e0*/  @!P4 LDG.E.U8 R16, desc[UR56][R234.64+0x31] ;  /* 0x00003138ea10c981 */ /* 0x000f22000c1e1100 */
[----:B0-----:R-:W-:-:S04]  /*129f0*/  @!P4 IADD3 R6, P5, R10, UR41, RZ ;  /* 0x000000290a06cc10 */ /* 0x001fc8000ffbe0ff */
[----:B------:R-:W-:Y:S02]  /*12a00*/  @!P4 IADD3.X R7, R11, UR40, RZ, P5, !PT ;  /* 0x000000280b07cc10 */ /* 0x000fe4000affe4ff */
[----:B----4-:R-:W-:-:S05]  /*12a10*/  @!P4 PRMT R3, R16, 0x8880, RZ ;  /* 0x000088801003c816 */ /* 0x010fca00000000ff */
[----:B------:R-:W-:-:S04]  /*12a20*/  @!P4 IMAD R2, R3, R18, RZ ;  /* 0x000000120302c224 */ /* 0x000fc800078e02ff */
[----:B------:R-:W-:Y:S02]  /*12a30*/  @!P4 IMAD R3, R37, R17, R2 ;  /* 0x000000112503c224 */ /* 0x000fe400078e0202 */
[----:B------:R-:W4:Y:S04]  /*12a40*/  LDL.LU R37, [R1+0x234] ;  /* 0x0002340001257983 */ /* 0x000f280000300800 */
[----:B------:R0:W-:Y:S01]  /*12a50*/  @!P4 STG.E.U8 desc[UR56][R6.64+0x31], R3 ;  /* 0x000031030600c986 */ /* 0x0001e2000c101138 */
[----:B------:R-:W-:-:S13]  /*12a60*/  ISETP.LT.OR P4, PT, R0, 0x39, !P0 ;  /* 0x000000390000780c */ /* 0x000fda0004781670 */
[----:B------:R-:W0:Y:S02]  /*12a70*/  @!P4 LDG.E.U8 R16, desc[UR56][R236.64+0x38] ;  /* 0x00003838ec10c981 */ /* 0x000e24000c1e1100 */
[----:B0-----:R-:W-:-:S05]  /*12a80*/  @!P4 PRMT R3, R16, 0x8880, RZ ;  /* 0x000088801003c816 */ /* 0x001fca00000000ff */
        /* <DEDUP_REMOVED lines=8> */
[----:B------:R-:W-:-:S05]  /*12b10*/  @!P4 IMAD R3, R31, R17, R2 ;  /* 0x000000111f03c224 */ /* 0x000fca00078e0202 */
[----:B------:R0:W-:Y:S01]  /*12b20*/  @!P4 STG.E.U8 desc[UR56][R10.64+0x39], R3 ;  /* 0x000039030a00c986 */ /* 0x0001e2000c101138 */
[----:B------:R-:W-:-:S13]  /*12b30*/  ISETP.LT.OR P4, PT, R0, 0x39, !P3 ;  /* 0x000000390000780c */ /* 0x000fda0005f81670 */
[----:B------:R-:W0:Y:S01]  /*12b40*/  @!P4 LDG.E.U8 R16, desc[UR56][R234.64+0x38] ;  /* 0x00003838ea10c981 */ /* 0x000e22000c1e1100 */
[----:B------:R-:W-:-:S04]  /*12b50*/  @!P4 IADD3 R6, P5, R10, UR41, RZ ;  /* 0x000000290a06cc10 */ /* 0x000fc8000ffbe0ff */
[----:B------:R-:W-:Y:S02]  /*12b60*/  @!P4 IADD3.X R7, R11, UR40, RZ, P5, !PT ;  /* 0x000000280b07cc10 */ /* 0x000fe4000affe4ff */
[----:B0-----:R-:W-:-:S05]  /*12b70*/  @!P4 PRMT R3, R16, 0x8880, RZ ;  /* 0x000088801003c816 */ /* 0x001fca00000000ff */
[----:B------:R-:W-:-:S04]  /*12b80*/  @!P4 IMAD R2, R3, R18, RZ ;  /* 0x000000120302c224 */ /* 0x000fc800078e02ff */
[----:B------:R-:W-:Y:S01]  /*12b90*/  @!P4 IMAD R3, R28, R17, R2 ;  /* 0x000000111c03c224 */ /* 0x000fe200078e0202 */
[C---:B------:R-:W-:Y:S01]  /*12ba0*/  LOP3.LUT P0, RZ, R19.reuse, 0x8000, RZ, 0xc0, !PT ;  /* 0x0000800013ff7812 */ /* 0x040fe2000780c0ff */
[----:B------:R-:W4:Y:S04]  /*12bb0*/  LDL.LU R28, [R1+0x23c] ;  /* 0x00023c00011c7983 */ /* 0x000f280000300800 */
[----:B------:R0:W-:Y:S01]  /*12bc0*/  @!P4 STG.E.U8 desc[UR56][R6.64+0x38], R3 ;  /* 0x000038030600c986 */ /* 0x0001e2000c101138 */
[----:B------:R-:W-:Y:S02]  /*12bd0*/  ISETP.LT.OR P4, PT, R0, 0x3a, !P3 ;  /* 0x0000003a0000780c */ /* 0x000fe40005f81670 */
[----:B------:R-:W-:Y:S01]  /*12be0*/  LOP3.LUT R19, R19, 0xffffdfff, RZ, 0xc0, !PT ;  /* 0xffffdfff13137812 */ /* 0x000fe200078ec0ff */
[----:B------:R-:W4:Y:S10]  /*12bf0*/  LDL.LU R31, [R1+0x1c0] ;  /* 0x0001c000011f7983 */ /* 0x000f340000300800 */
[----:B------:R-:W2:Y:S01]  /*12c00*/  @!P4 LDG.E.U8 R16, desc[UR56][R234.64+0x39] ;  /* 0x00003938ea10c981 */ /* 0x000ea2000c1e1100 */
[----:B0-----:R-:W-:-:S02]  /*12c10*/  @!P4 IADD3 R6, P5, R10, UR41, RZ ;  /* 0x000000290a06cc10 */ /* 0x001fc4000ffbe0ff */
[----:B------:R-:W-:Y:S02]  /*12c20*/  @P3 LOP3.LUT R19, R19, 0x2000, RZ, 0xfc, !PT ;  /* 0x0000200013133812 */ /* 0x000fe400078efcff */
[----:B------:R-:W-:Y:S02]  /*12c30*/  @!P4 IADD3.X R7, R11, UR40, RZ, P5, !PT ;  /* 0x000000280b07cc10 */ /* 0x000fe4000affe4ff */
[----:B------:R-:W-:Y:S02]  /*12c40*/  LOP3.LUT P3, RZ, R19, 0x4, RZ, 0xc0, !PT ;  /* 0x0000000413ff7812 */ /* 0x000fe4000786c0ff */
[----:B--2---:R-:W-:-:S05]  /*12c50*/  @!P4 PRMT R3, R16, 0x8880, RZ ;  /* 0x000088801003c816 */ /* 0x004fca00000000ff */
[----:B------:R-:W-:-:S04]  /*12c60*/  @!P4 IMAD R2, R3, R18, RZ ;  /* 0x000000120302c224 */ /* 0x000fc800078e02ff */
[----:B------:R-:W-:Y:S02]  /*12c70*/  @!P4 IMAD R3, R29, R17, R2 ;  /* 0x000000111d03c224 */ /* 0x000fe400078e0202 */
[----:B------:R-:W2:Y:S04]  /*12c80*/  LDL.LU R29, [R1+0x1c4] ;  /* 0x0001c400011d7983 */ /* 0x000ea80000300800 */
[----:B------:R0:W-:Y:S01]  /*12c90*/  @!P4 STG.E.U8 desc[UR56][R6.64+0x39], R3 ;  /* 0x000039030600c986 */ /* 0x0001e2000c101138 */
[----:B------:R-:W-:-:S03]  /*12ca0*/  ISETP.LT.OR P4, PT, R0, 0x21, !P3 ;  /* 0x000000210000780c */ /* 0x000fc60005f81670 */
[----:B------:R-:W2:Y:S04]  /*12cb0*/  LDL.LU R36, [R1+0x1c8] ;  /* 0x0001c80001247983 */ /* 0x000ea80000300800 */
[----:B0-----:R-:W3:Y:S06]  /*12cc0*/  LDL.LU R6, [R1+0x200] ;  /* 0x0002000001067983 */ /* 0x001eec0000300800 */
[----:B------:R-:W4:Y:S04]  /*12cd0*/  @!P4 LDG.E.U8 R16, desc[UR56][R232.64+0x20] ;  /* 0x00002038e810c981 */ /* 0x000f28000c1e1100 */
[----:B------:R-:W2:Y:S01]  /*12ce0*/  LDL.LU R7, [R1+0x204] ;  /* 0x0002040001077983 */ /* 0x000ea20000300800 */
[----:B----4-:R-:W-:-:S05]  /*12cf0*/  @!P4 PRMT R3, R16, 0x8880, RZ ;  /* 0x000088801003c816 */ /* 0x010fca00000000ff */
[----:B------:R-:W-:-:S04]  /*12d00*/  @!P4 IMAD R2, R3, R18, RZ ;  /* 0x000000120302c224 */ /* 0x000fc800078e02ff */
[----:B---3--:R-:W-:-:S05]  /*12d10*/  @!P4 IMAD R3, R6, R17, R2 ;  /* 0x000000110603c224 */ /* 0x008fca00078e0202 */
[----:B-----5:R0:W-:Y:S01]  /*12d20*/  @!P4 STG.E.U8 desc[UR56][R4.64+0x20], R3 ;  /* 0x000020030400c986 */ /* 0x0201e2000c101138 */
[----:B------:R-:W-:-:S13]  /*12d30*/  ISETP.LT.OR P4, PT, R0, 0x22, !P3 ;  /* 0x000000220000780c */ /* 0x000fda0005f81670 */
[----:B------:R-:W0:Y:S02]  /*12d40*/  @!P4 LDG.E.U8 R16, desc[UR56][R232.64+0x21] ;  /* 0x00002138e810c981 */ /* 0x000e24000c1e1100 */
[----:B0-----:R-:W-:-:S05]  /*12d50*/  @!P4 PRMT R3, R16, 0x8880, RZ ;  /* 0x000088801003c816 */ /* 0x001fca00000000ff */
[----:B------:R-:W-:-:S04]  /*12d60*/  @!P4 IMAD R2, R3, R18, RZ ;  /* 0x000000120302c224 */ /* 0x000fc800078e02ff */
        /* <DEDUP_REMOVED lines=22> */
[----:B------:R-:W3:Y:S04]  /*12ed0*/  @!P4 LDG.E.U8 R16, desc[UR56][R232.64+0x28] ;  /* 0x00002838e810c981 */ /* 0x000ee8000c1e1100 */
[----:B------:R-:W4:Y:S01]  /*12ee0*/  LDL.LU R7, [R1+0x214] ;  /* 0x0002140001077983 */ /* 0x000f220000300800 */
[----:B---3--:R-:W-:-:S05]  /*12ef0*/  @!P4 PRMT R3, R16, 0x8880, RZ ;  /* 0x000088801003c816 */ /* 0x008fca00000000ff */
[----:B------:R-:W-:-:S04]  /*12f00*/  @!P4 IMAD R2, R3, R18, RZ ;  /* 0x000000120302c224 */ /* 0x000fc800078e02ff */
[----:B--2---:R-:W-:-:S05]  /*12f10*/  @!P4 IMAD R3, R6, R17, R2 ;  /* 0x000000110603c224 */ /* 0x004fca00078e0202 */
[----:B------:R0:W-:Y:S01]  /*12f20*/  @!P4 STG.E.U8 desc[UR56][R4.64+0x28], R3 ;  /* 0x000028030400c986 */ /* 0x0001e2000c101138 */
[----:B------:R-:W-:-:S13]  /*12f30*/  ISETP.LT.OR P4, PT, R0, 0x2a, !P3 ;  /* 0x0000002a0000780c */ /* 0x000fda0005f81670 */
[----:B------:R-:W0:Y:S02]  /*12f40*/  @!P4 LDG.E.U8 R16, desc[UR56][R232.64+0x29] ;  /* 0x00002938e810c981 */ /* 0x000e24000c1e1100 */
[----:B0-----:R-:W-:-:S05]  /*12f50*/  @!P4 PRMT R3, R16, 0x8880, RZ ;  /* 0x000088801003c816 */ /* 0x001fca00000000ff */
[----:B------:R-:W-:-:S04]  /*12f60*/  @!P4 IMAD R2, R3, R18, RZ ;  /* 0x000000120302c224 */ /* 0x000fc800078e02ff */
[----:B----4-:R-:W-:-:S05]  /*12f70*/  @!P4 IMAD R3, R7, R17, R2 ;  /* 0x000000110703c224 */ /* 0x010fca00078e0202 */
        /* <DEDUP_REMOVED lines=43> */
[----:B------:R-:W2:Y:S01]  /*13230*/  @!P4 LDG.E.U8 R16, desc[UR56][R22.64+0x31] ;  /* 0x000031381610c981 */ /* 0x000ea2000c1e1100 */
[----:B0-----:R-:W-:-:S04]  /*13240*/  @!P4 IADD3 R6, P5, R4, UR41, RZ ;  /* 0x000000290406cc10 */ /* 0x001fc8000ffbe0ff */
[----:B------:R-:W-:Y:S02]  /*13250*/  @!P4 IADD3.X R7, R5, UR40, RZ, P5, !PT ;  /* 0x000000280507cc10 */ /* 0x000fe4000affe4ff */
[----:B--2---:R-:W-:-:S05]  /*13260*/  @!P4 PRMT R3, R16, 0x8880, RZ ;  /* 0x000088801003c816 */ /* 0x004fca00000000ff */
[----:B------:R-:W-:-:S04]  /*13270*/  @!P4 IMAD R2, R3, R18, RZ ;  /* 0x000000120302c224 */ /* 0x000fc800078e02ff */
[----:B------:R-:W-:-:S05]  /*13280*/  @!P4 IMAD R3, R38, R17, R2 ;  /* 0x000000112603c224 */ /* 0x000fca00078e0202 */
        /* <DEDUP_REMOVED lines=23> */
[----:B------:R-:W3:Y:S01]  /*13400*/  @!P4 LDG.E.U8 R16, desc[UR56][R22.64+0x39] ;  /* 0x000039381610c981 */ /* 0x000ee2000c1e1100 */
[----:B0-----:R-:W-:-:S04]  /*13410*/  @!P4 IADD3 R6, P5, R4, UR41, RZ ;  /* 0x000000290406cc10 */ /* 0x001fc8000ffbe0ff */
[----:B------:R-:W-:Y:S02]  /*13420*/  @!P4 IADD3.X R7, R5, UR40, RZ, P5, !PT ;  /* 0x000000280507cc10 */ /* 0x000fe4000affe4ff */
[----:B---3--:R-:W-:-:S05]  /*13430*/  @!P4 PRMT R3, R16, 0x8880, RZ ;  /* 0x000088801003c816 */ /* 0x008fca00000000ff */
[----:B------:R-:W-:-:S04]  /*13440*/  @!P4 IMAD R2, R3, R18, RZ ;  /* 0x000000120302c224 */ /* 0x000fc800078e02ff */
[----:B------:R-:W-:-:S05]  /*13450*/  @!P4 IMAD R3, R28, R17, R2 ;  /* 0x000000111c03c224 */ /* 0x000fca00078e0202 */
[----:B------:R0:W-:Y:S01]  /*13460*/  @!P4 STG.E.U8 desc[UR56][R6.64+0x39], R3 ;  /* 0x000039030600c986 */ /* 0x0001e2000c101138 */
[----:B------:R-:W-:-:S13]  /*13470*/  ISETP.LT.OR P4, PT, R0, 0x21, !P1 ;  /* 0x000000210000780c */ /* 0x000fda0004f81670 */
[----:B------:R-:W3:Y:S01]  /*13480*/  @!P4 LDG.E.U8 R16, desc[UR56][R14.64+0x20] ;  /* 0x000020380e10c981 */ /* 0x000ee2000c1e1100 */
[----:B------:R-:W-:-:S04]  /*13490*/  IMAD.U32 R28, RZ, RZ, UR13 ;  /* 0x0000000dff1c7e24 */ /* 0x000fc8000f8e00ff */
[----:B------:R-:W-:Y:S02]  /*134a0*/  IMAD R28, R28, 0x180, RZ ;  /* 0x000001801c1c7824 */ /* 0x000fe400078e02ff */
[----:B0-----:R-:W-:Y:S02]  /*134b0*/  @!P4 IMAD.MOV.U32 R6, RZ, RZ, R8 ;  /* 0x000000ffff06c224 */ /* 0x001fe400078e0008 */
[----:B------:R-:W-:Y:S02]  /*134c0*/  IMAD.IADD R7, R28, 0x1, R9 ;  /* 0x000000011c077824 */ /* 0x000fe400078e0209 */
[----:B------:R-:W4:Y:S01]  /*134d0*/  LDL.LU R28, [R1+0x1d0] ;  /* 0x0001d000011c7983 */ /* 0x000f220000300800 */
[----:B---3--:R-:W-:-:S05]  /*134e0*/  @!P4 PRMT R3, R16, 0x8880, RZ ;  /* 0x000088801003c816 */ /* 0x008fca00000000ff */
[----:B------:R-:W-:-:S04]  /*134f0*/  @!P4 IMAD R2, R3, R18, RZ ;  /* 0x000000120302c224 */ /* 0x000fc800078e02ff */
[----:B------:R-:W-:-:S05]  /*13500*/  @!P4 IMAD R3, R31, R17, R2 ;  /* 0x000000111f03c224 */ /* 0x000fca00078e0202 */
[----:B------:R0:W-:Y:S01]  /*13510*/  @!P4 STG.E.U8 desc[UR56][R6.64+0x20], R3 ;  /* 0x000020030600c986 */ /* 0x0001e2000c101138 */
[----:B------:R-:W-:-:S13]  /*13520*/  ISETP.LT.OR P4, PT, R0, 0x22, !P1 ;  /* 0x000000220000780c */ /* 0x000fda0004f81670 */
[----:B------:R-:W0:Y:S01]  /*13530*/  @!P4 LDG.E.U8 R16, desc[UR56][R14.64+0x21] ;  /* 0x000021380e10c981 */ /* 0x000e22000c1e1100 */
[----:B------:R-:W-:Y:S02]  /*13540*/  @!P4 IMAD.MOV.U32 R30, RZ, RZ, R8 ;  /* 0x000000ffff1ec224 */ /* 0x000fe400078e0008 */
[----:B------:R-:W-:Y:S01]  /*13550*/  @!P4 IMAD.MOV.U32 R31, RZ, RZ, R7 ;  /* 0x000000ffff1fc224 */ /* 0x000fe200078e0007 */
[----:B0-----:R-:W-:-:S05]  /*13560*/  @!P4 PRMT R3, R16, 0x8880, RZ ;  /* 0x000088801003c816 */ /* 0x001fca00000000ff */
[----:B------:R-:W-:-:S04]  /*13570*/  @!P4 IMAD R2, R3, R18, RZ ;  /* 0x000000120302c224 */ /* 0x000fc800078e02ff */
[----:B------:R-:W-:Y:S02]  /*13580*/  @!P4 IMAD R3, R29, R17, R2 ;  /* 0x000000111d03c224 */ /* 0x000fe400078e0202 */
[----:B------:R-:W3:Y:S04]  /*13590*/  LDL.LU R29, [R1+0x1d4] ;  /* 0x0001d400011d7983 */ /* 0x000ee80000300800 */
[----:B------:R0:W-:Y:S01]  /*135a0*/  @!P4 STG.E.U8 desc[UR56][R30.64+0x21], R3 ;  /* 0x000021031e00c986 */ /* 0x0001e2000c101138 */
[----:B------:R-:W-:-:S13]  /*135b0*/  ISETP.LT.OR P4, PT, R0, 0x21, !P0 ;  /* 0x000000210000780c */ /* 0x000fda0004781670 */
[----:B------:R-:W2:Y:S01]  /*135c0*/  @!P4 LDG.E.U8 R16, desc[UR56][R20.64+0x20] ;  /* 0x000020381410c981 */ /* 0x000ea2000c1e1100 */
[----:B0-----:R-:W-:-:S04]  /*135d0*/  @!P4 IADD3 R30, P5, R8, UR41, RZ ;  /* 0x00000029081ecc10 */ /* 0x001fc8000ffbe0ff */
[----:B------:R-:W-:Y:S02]  /*135e0*/  @!P4 IADD3.X R31, R7, UR40, RZ, P5, !PT ;  /* 0x00000028071fcc10 */ /* 0x000fe4000affe4ff */
[----:B--2---:R-:W-:-:S05]  /*135f0*/  @!P4 PRMT R3, R16, 0x8880, RZ ;  /* 0x000088801003c816 */ /* 0x004fca00000000ff */
[----:B------:R-:W-:-:S04]  /*13600*/  @!P4 IMAD R2, R3, R18, RZ ;  /* 0x000000120302c224 */ /* 0x000fc800078e02ff */
[----:B------:R-:W-:Y:S02]  /*13610*/  @!P4 IMAD R3, R36, R17, R2 ;  /* 0x000000112403c224 */ /* 0x000fe400078e0202 */
[----:B------:R-:W2:Y:S04]  /*13620*/  LDL.LU R36, [R1+0x1d8] ;  /* 0x0001d80001247983 */ /* 0x000ea80000300800 */
        /* <DEDUP_REMOVED lines=11> */
[----:B------:R-:W3:Y:S01]  /*136e0*/  @!P4 LDG.E.U8 R16, desc[UR56][R14.64+0x28] ;  /* 0x000028380e10c981 */ /* 0x000ee2000c1e1100 */
[----:B0-----:R-:W-:Y:S02]  /*136f0*/  @!P4 IMAD.MOV.U32 R30, RZ, RZ, R8 ;  /* 0x000000ffff1ec224 */ /* 0x001fe400078e0008 */
[----:B------:R-:W-:Y:S01]  /*13700*/  @!P4 IMAD.MOV.U32 R31, RZ, RZ, R7 ;  /* 0x000000ffff1fc224 */ /* 0x000fe200078e0007 */
[----:B---3--:R-:W-:-:S05]  /*13710*/  @!P4 PRMT R3, R16, 0x8880, RZ ;  /* 0x000088801003c816 */ /* 0x008fca00000000ff */
[----:B------:R-:W-:-:S04]  /*13720*/  @!P4 IMAD R2, R3, R18, RZ ;  /* 0x000000120302c224 */ /* 0x000fc800078e02ff */
[----:B------:R-:W-:Y:S02]  /*13730*/  @!P4 IMAD R3, R28, R17, R2 ;  /* 0x000000111c03c224 */ /* 0x000fe400078e0202 */
[----:B------:R-:W3:Y:S04]  /*13740*/  LDL.LU R28, [R1+0x1e0] ;  /* 0x0001e000011c7983 */ /* 0x000ee80000300800 */
[----:B------:R0:W-:Y:S01]  /*13750*/  @!P4 STG.E.U8 desc[UR56][R30.64+0x28], R3 ;  /* 0x000028031e00c986 */ /* 0x0001e2000c101138 */
[----:B------:R-:W-:-:S13]  /*13760*/  ISETP.LT.OR P4, PT, R0, 0x2a, !P1 ;  /* 0x0000002a0000780c */ /* 0x000fda0004f81670 */
[----:B------:R-:W2:Y:S01]  /*13770*/  @!P4 LDG.E.U8 R16, desc[UR56][R14.64+0x29] ;  /* 0x000029380e10c981 */ /* 0x000ea2000c1e1100 */
[----:B0-----:R-:W-:Y:S02]  /*13780*/  @!P4 IMAD.MOV.U32 R30, RZ, RZ, R8 ;  /* 0x000000ffff1ec224 */ /* 0x001fe400078e0008 */
[----:B------:R-:W-:Y:S01]  /*13790*/  @!P4 IMAD.MOV.U32 R31, RZ, RZ, R7 ;  /* 0x000000ffff1fc224 */ /* 0x000fe200078e0007 */
        /* <DEDUP_REMOVED lines=16> */
[----:B0-----:R-:W-:-:S04]  /*138a0*/  @!P4 IADD3 R30, P5, R8, UR41, RZ ;  /* 0x00000029081ecc10 */ /* 0x001fc8000ffbe0ff */
[----:B------:R-:W-:Y:S02]  /*138b0*/  @!P4 IADD3.X R31, R7, UR40, RZ, P5, !PT ;  /* 0x00000028071fcc10 */ /* 0x000fe4000affe4ff */
        /* <DEDUP_REMOVED lines=16> */
[----:B0-----:R-:W-:Y:S02]  /*139c0*/  @!P4 IMAD.MOV.U32 R30, RZ, RZ, R8 ;  /* 0x000000ffff1ec224 */ /* 0x001fe400078e0008 */
[----:B------:R-:W-:Y:S01]  /*139d0*/  @!P4 IMAD.MOV.U32 R31, RZ, RZ, R7 ;  /* 0x000000ffff1fc224 */ /* 0x000fe200078e0007 */
        /* <DEDUP_REMOVED lines=23> */
[----:B0-----:R-:W-:Y:S02]  /*13b50*/  @!P4 IMAD.MOV.U32 R30, RZ, RZ, R8 ;  /* 0x000000ffff1ec224 */ /* 0x001fe400078e0008 */
[----:B------:R-:W-:Y:S01]  /*13b60*/  @!P4 IMAD.MOV.U32 R31, RZ, RZ, R7 ;  /* 0x000000ffff1fc224 */ /* 0x000fe200078e0007 */
[----:B---3--:R-:W-:-:S05]  /*13b70*/  @!P4 PRMT R3, R16, 0x8880, RZ ;  /* 0x000088801003c816 */ /* 0x008fca00000000ff */
[----:B------:R-:W-:-:S04]  /*13b80*/  @!P4 IMAD R2, R3, R18, RZ ;  /* 0x000000120302c224 */ /* 0x000fc800078e02ff */
[----:B--2---:R-:W-:Y:S02]  /*13b90*/  @!P4 IMAD R3, R28, R17, R2 ;  /* 0x000000111c03c224 */ /* 0x004fe400078e0202 */
[----:B------:R-:W2:Y:S04]  /*13ba0*/  LDL.LU R28, [R1+0x180] ;  /* 0x00018000011c7983 */ /* 0x000ea80000300800 */
[----:B------:R0:W-:Y:S01]  /*13bb0*/  @!P4 STG.E.U8 desc[UR56][R30.64+0x38], R3 ;  /* 0x000038031e00c986 */ /* 0x0001e2000c101138 */
[----:B------:R-:W-:-:S03]  /*13bc0*/  ISETP.LT.OR P4, PT, R0, 0x3a, !P1 ;  /* 0x0000003a0000780c */ /* 0x000fc60004f81670 */
[----:B------:R-:W3:Y:S10]  /*13bd0*/  LDL.LU.64 R36, [R1+0x3c0] ;  /* 0x0003c00001247983 */ /* 0x000ef40000300a00 */
[----:B------:R-:W4:Y:S01]  /*13be0*/  @!P4 LDG.E.U8 R16, desc[UR56][R14.64+0x39] ;  /* 0x000039380e10c981 */ /* 0x000f22000c1e1100 */
[----:B0-----:R-:W-:-:S02]  /*13bf0*/  @!P4 IMAD.MOV.U32 R30, RZ, RZ, R8 ;  /* 0x000000ffff1ec224 */ /* 0x001fc400078e0008 */
[----:B------:R-:W-:Y:S01]  /*13c00*/  @!P4 IMAD.MOV.U32 R31, RZ, RZ, R7 ;  /* 0x000000ffff1fc224 */ /* 0x000fe200078e0007 */
[----:B----4-:R-:W-:-:S05]  /*13c10*/  @!P4 PRMT R3, R16, 0x8880, RZ ;  /* 0x000088801003c816 */ /* 0x010fca00000000ff */
[----:B------:R-:W-:-:S04]  /*13c20*/  @!P4 IMAD R2, R3, R18, RZ ;  /* 0x000000120302c224 */ /* 0x000fc800078e02ff */
[----:B------:R-:W-:Y:S02]  /*13c30*/  @!P4 IMAD R3, R29, R17, R2 ;  /* 0x000000111d03c224 */ /* 0x000fe400078e0202 */
[----:B------:R-:W4:Y:S04]  /*13c40*/  LDL.LU R29, [R1+0x184] ;  /* 0x00018400011d7983 */ /* 0x000f280000300800 */
[----:B------:R0:W-:Y:S01]  /*13c50*/  @!P4 STG.E.U8 desc[UR56][R30.64+0x39], R3 ;  /* 0x000039031e00c986 */ /* 0x0001e2000c101138 */
[----:B------:R-:W-:-:S03]  /*13c60*/  ISETP.LT.OR P4, PT, R0, 0x39, !P0 ;  /* 0x000000390000780c */ /* 0x000fc60004781670 */
[----:B------:R-:W4:Y:S10]  /*13c70*/  LDL.LU.64 R38, [R1+0x380] ;  /* 0x0003800001267983 */ /* 0x000f340000300a00 */
        /* <DEDUP_REMOVED lines=9> */
[----:B------:R-:W0:Y:S01]  /*13d10*/  @!P4 LDG.E.U8 R16, desc[UR56][R20.64+0x39] ;  /* 0x000039381410c981 */ /* 0x000e22000c1e1100 */
[----:B------:R-:W-:Y:S02]  /*13d20*/  LOP3.LUT R19, R19, 0xffffefff, RZ, 0xc0, !PT ;  /* 0xffffefff13137812 */ /* 0x000fe400078ec0ff */
[----:B0-----:R-:W-:-:S05]  /*13d30*/  @!P4 PRMT R3, R16, 0x8880, RZ ;  /* 0x000088801003c816 */ /* 0x001fca00000000ff */
[----:B------:R-:W-:Y:S02]  /*13d40*/  @!P4 IMAD R2, R3, R18, RZ ;  /* 0x000000120302c224 */ /* 0x000fe400078e02ff */
[----:B------:R-:W2:Y:S01]  /*13d50*/  LDL.LU R3, [R1+0x1fc] ;  /* 0x0001fc0001037983 */ /* 0x000ea20000300800 */
[----:B------:R-:W-:Y:S02]  /*13d60*/  @P2 LOP3.LUT R19, R19, 0x1000, RZ, 0xfc, !PT ;  /* 0x0000100013132812 */ /* 0x000fe400078efcff */
[----:B------:R-:W-:Y:S02]  /*13d70*/  @!P4 IADD3 R30, P5, R8, UR41, RZ ;  /* 0x00000029081ecc10 */ /* 0x000fe4000ffbe0ff */
[----:B------:R-:W-:Y:S02]  /*13d80*/  LOP3.LUT R19, R19, 0xffffbfff, RZ, 0xc0, !PT ;  /* 0xffffbfff13137812 */ /* 0x000fe400078ec0ff */
[----:B------:R-:W-:Y:S02]  /*13d90*/  @!P4 IADD3.X R31, R7, UR40, RZ, P5, !PT ;  /* 0x00000028071fcc10 */ /* 0x000fe4000affe4ff */
[----:B------:R-:W-:-:S04]  /*13da0*/  @P1 LOP3.LUT R19, R19, 0x4000, RZ, 0xfc, !PT ;  /* 0x0000400013131812 */ /* 0x000fc800078efcff */
[----:B------:R-:W-:Y:S01]  /*13db0*/  LOP3.LUT P1, RZ, R19, 0x10, RZ, 0xc0, !PT ;  /* 0x0000001013ff7812 */ /* 0x000fe2000782c0ff */
[----:B--2---:R-:W-:-:S05]  /*13dc0*/  @!P4 IMAD R3, R3, R17, R2 ;  /* 0x000000110303c224 */ /* 0x004fca00078e0202 */
[----:B------:R0:W-:Y:S01]  /*13dd0*/  @!P4 STG.E.U8 desc[UR56][R30.64+0x39], R3 ;  /* 0x000039031e00c986 */ /* 0x0001e2000c101138 */
[C---:B------:R-:W-:Y:S02]  /*13de0*/  ISETP.LT.OR P4, PT, R0.reuse, 0x41, !P1 ;  /* 0x000000410000780c */ /* 0x040fe40004f81670 */
[----:B------:R-:W-:Y:S01]  /*13df0*/  ISETP.LT.OR P3, PT, R0, 0x41, !P6 ;  /* 0x000000410000780c */ /* 0x000fe20007761670 */
[----:B0-----:R-:W2:Y:S10]  /*13e00*/  LDL.LU R30, [R1+0x190] ;  /* 0x00019000011e7983 */ /* 0x001eb40000300800 */
[----:B---3--:R-:W3:Y:S04]  /*13e10*/  @!P4 LDG.E.U8 R16, desc[UR56][R36.64+0x40] ;  /* 0x000040382410c981 */ /* 0x008ee8000c1e1100 */
[----:B------:R-:W2:Y:S01]  /*13e20*/  LDL.LU R31, [R1+0x194] ;  /* 0x00019400011f7983 */ /* 0x000ea20000300800 */
[----:B---3--:R-:W-:-:S05]  /*13e30*/  @!P4 PRMT R3, R16, 0x8880, RZ ;  /* 0x000088801003c816 */ /* 0x008fca00000000ff */
[----:B------:R-:W-:-:S04]  /*13e40*/  @!P4 IMAD R2, R3, R18, RZ ;  /* 0x000000120302c224 */ /* 0x000fc800078e02ff */
[----:B------:R-:W-:-:S05]  /*13e50*/  @!P4 IMAD R3, R28, R17, R2 ;  /* 0x000000111c03c224 */ /* 0x000fca00078e0202 */
[----:B------:R0:W-:Y:S01]  /*13e60*/  @!P4 STG.E.U8 desc[UR56][R12.64+0x40], R3 ;  /* 0x000040030c00c986 */ /* 0x0001e2000c101138 */
[----:B------:R-:W-:-:S13]  /*13e70*/  ISETP.LT.OR P4, PT, R0, 0x42, !P1 ;  /* 0x000000420000780c */ /* 0x000fda0004f81670 */
[----:B------:R-:W0:Y:S02]  /*13e80*/  @!P4 LDG.E.U8 R16, desc[UR56][R36.64+0x41] ;  /* 0x000041382410c981 */ /* 0x000e24000c1e1100 */
[----:B0-----:R-:W-:-:S05]  /*13e90*/  @!P4 PRMT R3, R16, 0x8880, RZ ;  /* 0x000088801003c816 */ /* 0x001fca00000000ff */
[----:B------:R-:W-:-:S04]  /*13ea0*/  @!P4 IMAD R2, R3, R18, RZ ;  /* 0x000000120302c224 */ /* 0x000fc800078e02ff */
[----:B----4-:R-:W-:-:S05]  /*13eb0*/  @!P4 IMAD R3, R29, R17, R2 ;  /* 0x000000111d03c224 */ /* 0x010fca00078e0202 */
[----:B------:R0:W-:Y:S04]  /*13ec0*/  @!P4 STG.E.U8 desc[UR56][R12.64+0x41], R3 ;  /* 0x000041030c00c986 */ /* 0x0001e8000c101138 */
[----:B------:R-:W0:Y:S01]  /*13ed0*/  @!P3 LDG.E.U8 R16, desc[UR56][R38.64+0x40] ;  /* 0x000040382610b981 */ /* 0x000e22000c1e1100 */
[----:B------:R-:W-:Y:S02]  /*13ee0*/  ISETP.LT.OR P2, PT, R0, 0x42, !P6 ;  /* 0x000000420000780c */ /* 0x000fe40007741670 */
[----:B0-----:R-:W-:-:S05]  /*13ef0*/  @!P3 PRMT R3, R16, 0x8880, RZ ;  /* 0x000088801003b816 */ /* 0x001fca00000000ff */
[----:B------:R-:W-:Y:S02]  /*13f00*/  @!P3 IMAD R2, R3, R18, RZ ;  /* 0x000000120302b224 */ /* 0x000fe400078e02ff */
[----:B------:R-:W3:Y:S02]  /*13f10*/  LDL.LU R3, [R1+0x188] ;  /* 0x0001880001037983 */ /* 0x000ee40000300800 */
[----:B---3--:R-:W-:-:S05]  /*13f20*/  @!P3 IMAD R3, R3, R17, R2 ;  /* 0x000000110303b224 */ /* 0x008fca00078e0202 */
[----:B------:R0:W-:Y:S04]  /*13f30*/  @!P3 STG.E.U8 desc[UR56][R32.64+0x40], R3 ;  /* 0x000040032000b986 */ /* 0x0001e8000c101138 */
[----:B------:R-:W0:Y:S01]  /*13f40*/  @!P2 LDG.E.U8 R16, desc[UR56][R38.64+0x41] ;  /* 0x000041382610a981 */ /* 0x000e22000c1e1100 */
[C---:B------:R-:W-:Y:S02]  /*13f50*/  ISETP.LT.OR P4, PT, R0.reuse, 0x49, !P6 ;  /* 0x000000490000780c */ /* 0x040fe40007781670 */
[----:B------:R-:W-:Y:S02]  /*13f60*/  ISETP.LT.OR P3, PT, R0, 0x4a, !P6 ;  /* 0x0000004a0000780c */ /* 0x000fe40007761670 */
[----:B0-----:R-:W-:-:S05]  /*13f70*/  @!P2 PRMT R3, R16, 0x8880, RZ ;  /* 0x000088801003a816 */ /* 0x001fca00000000ff */
[----:B------:R-:W-:Y:S02]  /*13f80*/  @!P2 IMAD R2, R3, R18, RZ ;  /* 0x000000120302a224 */ /* 0x000fe400078e02ff */
[----:B------:R-:W3:Y:S02]  /*13f90*/  LDL.LU R3, [R1+0x18c] ;  /* 0x00018c0001037983 */ /* 0x000ee40000300800 */
[----:B------:R-:W-:-:S04]  /*13fa0*/  @!P4 IADD3 R28, P5, R12, UR41, RZ ;  /* 0x000000290c1ccc10 */ /* 0x000fc8000ffbe0ff */
[----:B------:R-:W-:Y:S02]  /*13fb0*/  @!P4 IADD3.X R29, R13, UR40, RZ, P5, !PT ;  /* 0x000000280d1dcc10 */ /* 0x000fe4000affe4ff */
[----:B------:R-:W-:-:S04]  /*13fc0*/  @!P3 IADD3 R32, P5, R12, UR41, RZ ;  /* 0x000000290c20bc10 */ /* 0x000fc8000ffbe0ff */
[----:B------:R-:W-:Y:S02]  /*13fd0*/  @!P3 IADD3.X R33, R13, UR40, RZ, P5, !PT ;  /* 0x000000280d21bc10 */ /* 0x000fe4000affe4ff */
[----:B------:R-:W-:Y:S01]  /*13fe0*/  ISETP.LT.OR P5, PT, R0, 0x49, !P1 ;  /* 0x000000490000780c */ /* 0x000fe20004fa1670 */
[----:B---3--:R-:W-:-:S05]  /*13ff0*/  @!P2 IMAD R3, R3, R17, R2 ;  /* 0x000000110303a224 */ /* 0x008fca00078e0202 */
[----:B------:R0:W-:Y:S07]  /*14000*/  @!P2 STG.E.U8 desc[UR56][R34.64+0x41], R3 ;  /* 0x000041032200a986 */ /* 0x0001ee000c101138 */
[----:B------:R-:W3:Y:S04]  /*14010*/  @!P5 LDG.E.U8 R16, desc[UR56][R36.64+0x48] ;  /* 0x000048382410d981 */ /* 0x000ee8000c1e1100 */
[----:B0-----:R-:W4:Y:S04]  /*14020*/  LDL.LU R34, [R1+0x1a0] ;  /* 0x0001a00001227983 */ /* 0x001f280000300800 */
        /* <DEDUP_REMOVED lines=9> */
[----:B------:R-:W-:-:S05]  /*140c0*/  @!P5 IMAD R3, R31, R17, R2 ;  /* 0x000000111f03d224 */ /* 0x000fca00078e0202 */
[----:B------:R0:W-:Y:S04]  /*140d0*/  @!P5 STG.E.U8 desc[UR56][R12.64+0x49], R3 ;  /* 0x000049030c00d986 */ /* 0x0001e8000c101138 */
[----:B------:R-:W0:Y:S02]  /*140e0*/  @!P4 LDG.E.U8 R16, desc[UR56][R38.64+0x48] ;  /* 0x000048382610c981 */ /* 0x000e24000c1e1100 */
[----:B0-----:R-:W-:-:S05]  /*140f0*/  @!P4 PRMT R3, R16, 0x8880, RZ ;  /* 0x000088801003c816 */ /* 0x001fca00000000ff */
[----:B------:R-:W-:Y:S02]  /*14100*/  @!P4 IMAD R2, R3, R18, RZ ;  /* 0x000000120302c224 */ /* 0x000fe400078e02ff */
[----:B------:R-:W2:Y:S02]  /*14110*/  LDL.LU R3, [R1+0x198] ;  /* 0x0001980001037983 */ /* 0x000ea40000300800 */
[----:B--2---:R-:W-:-:S05]  /*14120*/  @!P4 IMAD R3, R3, R17, R2 ;  /* 0x000000110303c224 */ /* 0x004fca00078e0202 */
[----:B------:R0:W-:Y:S04]  /*14130*/  @!P4 STG.E.U8 desc[UR56][R28.64+0x48], R3 ;  /* 0x000048031c00c986 */ /* 0x0001e8000c101138 */
[----:B------:R-:W0:Y:S01]  /*14140*/  @!P3 LDG.E.U8 R16, desc[UR56][R38.64+0x49] ;  /* 0x000049382610b981 */ /* 0x000e22000c1e1100 */
[----:B------:R-:W-:-:S13]  /*14150*/  ISETP.LT.OR P2, PT, R0, 0x51, !P6 ;  /* 0x000000510000780c */ /* 0x000fda0007741670 */
[----:B------:R-:W-:-:S04]  /*14160*/  @!P2 IADD3 R30, P5, R12, UR41, RZ ;  /* 0x000000290c1eac10 */ /* 0x000fc8000ffbe0ff */
[----:B------:R-:W-:Y:S02]  /*14170*/  @!P2 IADD3.X R31, R13, UR40, RZ, P5, !PT ;  /* 0x000000280d1fac10 */ /* 0x000fe4000affe4ff */
[----:B0-----:R-:W-:-:S05]  /*14180*/  @!P3 PRMT R3, R16, 0x8880, RZ ;  /* 0x000088801003b816 */ /* 0x001fca00000000ff */
[----:B------:R-:W-:Y:S02]  /*14190*/  @!P3 IMAD R2, R3, R18, RZ ;  /* 0x000000120302b224 */ /* 0x000fe400078e02ff */
[----:B------:R-:W2:Y:S01]  /*141a0*/  LDL.LU R3, [R1+0x19c] ;  /* 0x00019c0001037983 */ /* 0x000ea20000300800 */
[----:B------:R-:W-:-:S13]  /*141b0*/  ISETP.LT.OR P5, PT, R0, 0x52, !P6 ;  /* 0x000000520000780c */ /* 0x000fda00077a1670 */
[----:B------:R-:W-:-:S04]  /*141c0*/  @!P5 IADD3 R28, P4, R12, UR41, RZ ;  /* 0x000000290c1cdc10 */ /* 0x000fc8000ff9e0ff */
[----:B------:R-:W-:Y:S02]  /*141d0*/  @!P5 IADD3.X R29, R13, UR40, RZ, P4, !PT ;  /* 0x000000280d1ddc10 */ /* 0x000fe4000a7fe4ff */
[----:B------:R-:W-:Y:S01]  /*141e0*/  ISETP.LT.OR P4, PT, R0, 0x51, !P1 ;  /* 0x000000510000780c */ /* 0x000fe20004f81670 */
[----:B--2---:R-:W-:-:S05]  /*141f0*/  @!P3 IMAD R3, R3, R17, R2 ;  /* 0x000000110303b224 */ /* 0x004fca00078e0202 */
[----:B------:R0:W-:Y:S07]  /*14200*/  @!P3 STG.E.U8 desc[UR56][R32.64+0x49], R3 ;  /* 0x000049032000b986 */ /* 0x0001ee000c101138 */
[----:B------:R-:W2:Y:S04]  /*14210*/  @!P4 LDG.E.U8 R16, desc[UR56][R36.64+0x50] ;  /* 0x000050382410c981 */ /* 0x000ea8000c1e1100 */
[----:B0-----:R-:W3:Y:S04]  /*14220*/  LDL.LU R32, [R1+0x1b0] ;  /* 0x0001b00001207983 */ /* 0x001ee80000300800 */
[----:B------:R-:W3:Y:S01]  /*14230*/  LDL.LU R33, [R1+0x1b4] ;  /* 0x0001b40001217983 */ /* 0x000ee20000300800 */
[----:B--2---:R-:W-:-:S05]  /*14240*/  @!P4 PRMT R3, R16, 0x8880, RZ ;  /* 0x000088801003c816 */ /* 0x004fca00000000ff */
[----:B------:R-:W-:-:S04]  /*14250*/  @!P4 IMAD R2, R3, R18, RZ ;  /* 0x000000120302c224 */ /* 0x000fc800078e02ff */
[----:B----4-:R-:W-:-:S05]  /*14260*/  @!P4 IMAD R3, R34, R17, R2 ;  /* 0x000000112203c224 */ /* 0x010fca00078e0202 */
        /* <DEDUP_REMOVED lines=13> */
[----:B------:R-:W0:Y:S02]  /*14340*/  @!P5 LDG.E.U8 R16, desc[UR56][R38.64+0x51] ;  /* 0x000051382610d981 */ /* 0x000e24000c1e1100 */
[----:B0-----:R-:W-:-:S05]  /*14350*/  @!P5 PRMT R3, R16, 0x8880, RZ ;  /* 0x000088801003d816 */ /* 0x001fca00000000ff */
[----:B------:R-:W-:Y:S02]  /*14360*/  @!P5 IMAD R2, R3, R18, RZ ;  /* 0x000000120302d224 */ /* 0x000fe400078e02ff */
[----:B------:R-:W2:Y:S02]  /*14370*/  LDL.LU R3, [R1+0x1ac] ;  /* 0x0001ac0001037983 */ /* 0x000ea40000300800 */
[----:B--2---:R-:W-:-:S05]  /*14380*/  @!P5 IMAD R3, R3, R17, R2 ;  /* 0x000000110303d224 */ /* 0x004fca00078e0202 */
[----:B------:R0:W-:Y:S01]  /*14390*/  @!P5 STG.E.U8 desc[UR56][R28.64+0x51], R3 ;  /* 0x000051031c00d986 */ /* 0x0001e2000c101138 */
[C---:B------:R-:W-:Y:S02]  /*143a0*/  ISETP.LT.OR P5, PT, R0.reuse, 0x59, !P1 ;  /* 0x000000590000780c */ /* 0x040fe40004fa1670 */
[----:B------:R-:W-:Y:S01]  /*143b0*/  ISETP.LT.OR P3, PT, R0, 0x59, !P6 ;  /* 0x000000590000780c */ /* 0x000fe20007761670 */
[----:B0-----:R-:W2:Y:S10]  /*143c0*/  LDL.LU R28, [R1+0x140] ;  /* 0x00014000011c7983 */ /* 0x001eb40000300800 */
[----:B------:R-:W4:Y:S04]  /*143d0*/  @!P5 LDG.E.U8 R16, desc[UR56][R36.64+0x58] ;  /* 0x000058382410d981 */ /* 0x000f28000c1e1100 */
[----:B------:R-:W2:Y:S01]  /*143e0*/  LDL.LU R29, [R1+0x144] ;  /* 0x00014400011d7983 */ /* 0x000ea20000300800 */
[----:B----4-:R-:W-:-:S05]  /*143f0*/  @!P5 PRMT R3, R16, 0x8880, RZ ;  /* 0x000088801003d816 */ /* 0x010fca00000000ff */
[----:B------:R-:W-:-:S04]  /*14400*/  @!P5 IMAD R2, R3, R18, RZ ;  /* 0x000000120302d224 */ /* 0x000fc800078e02ff */
[----:B---3--:R-:W-:-:S05]  /*14410*/  @!P5 IMAD R3, R32, R17, R2 ;  /* 0x000000112003d224 */ /* 0x008fca00078e0202 */
[----:B------:R0:W-:Y:S01]  /*14420*/  @!P5 STG.E.U8 desc[UR56][R12.64+0x58], R3 ;  /* 0x000058030c00d986 */ /* 0x0001e2000c101138 */
[----:B------:R-:W-:-:S13]  /*14430*/  ISETP.LT.OR P5, PT, R0, 0x5a, !P1 ;  /* 0x0000005a0000780c */ /* 0x000fda0004fa1670 */
[----:B------:R-:W0:Y:S02]  /*14440*/  @!P5 LDG.E.U8 R16, desc[UR56][R36.64+0x59] ;  /* 0x000059382410d981 */ /* 0x000e24000c1e1100 */
[----:B0-----:R-:W-:-:S05]  /*14450*/  @!P5 PRMT R3, R16, 0x8880, RZ ;  /* 0x000088801003d816 */ /* 0x001fca00000000ff */
[----:B------:R-:W-:-:S04]  /*14460*/  @!P5 IMAD R2, R3, R18, RZ ;  /* 0x000000120302d224 */ /* 0x000fc800078e02ff */
[----:B------:R-:W-:-:S05]  /*14470*/  @!P5 IMAD R3, R33, R17, R2 ;  /* 0x000000112103d224 */ /* 0x000fca00078e0202 */
[----:B------:R0:W-:Y:S04]  /*14480*/  @!P5 STG.E.U8 desc[UR56][R12.64+0x59], R3 ;  /* 0x000059030c00d986 */ /* 0x0001e8000c101138 */
[----:B------:R-:W0:Y:S01]  /*14490*/  @!P3 LDG.E.U8 R16, desc[UR56][R38.64+0x58] ;  /* 0x000058382610b981 */ /* 0x000e22000c1e1100 */
[----:B------:R-:W-:Y:S02]  /*144a0*/  @!P3 IADD3 R34, P4, R12, UR41, RZ ;  /* 0x000000290c22bc10 */ /* 0x000fe4000ff9e0ff */
[----:B0-----:R-:W-:-:S05]  /*144b0*/  @!P3 PRMT R3, R16, 0x8880, RZ ;  /* 0x000088801003b816 */ /* 0x001fca00000000ff */
[----:B------:R-:W-:Y:S02]  /*144c0*/  @!P3 IMAD R2, R3, R18, RZ ;  /* 0x000000120302b224 */ /* 0x000fe400078e02ff */
[----:B------:R-:W3:Y:S01]  /*144d0*/  LDL.LU R3, [R1+0x1b8] ;  /* 0x0001b80001037983 */ /* 0x000ee20000300800 */
[----:B------:R-:W-:Y:S02]  /*144e0*/  @!P3 IADD3.X R35, R13, UR40, RZ, P4, !PT ;  /* 0x000000280d23bc10 */ /* 0x000fe4000a7fe4ff */
[----:B------:R-:W-:Y:S01]  /*144f0*/  ISETP.LT.OR P4, PT, R0, 0x5a, !P6 ;  /* 0x0000005a0000780c */ /* 0x000fe20007781670 */
[----:B---3--:R-:W-:-:S05]  /*14500*/  @!P3 IMAD R3, R3, R17, R2 ;  /* 0x000000110303b224 */ /* 0x008fca00078e0202 */
[----:B------:R0:W-:Y:S07]  /*14510*/  @!P3 STG.E.U8 desc[UR56][R34.64+0x58], R3 ;  /* 0x000058032200b986 */ /* 0x0001ee000c101138 */
[----:B------:R-:W0:Y:S02]  /*14520*/  @!P4 LDG.E.U8 R16, desc[UR56][R38.64+0x59] ;  /* 0x000059382610c981 */ /* 0x000e24000c1e1100 */
[----:B0-----:R-:W-:-:S05]  /*14530*/  @!P4 PRMT R3, R16, 0x8880, RZ ;  /* 0x000088801003c816 */ /* 0x001fca00000000ff */
[----:B------:R-:W-:Y:S02]  /*14540*/  @!P4 IMAD R2, R3, R18, RZ ;  /* 0x000000120302c224 */ /* 0x000fe400078e02ff */
[----:B------:R-:W3:Y:S01]  /*14550*/  LDL.LU R3, [R1+0x1bc] ;  /* 0x0001bc0001037983 */ /* 0x000ee20000300800 */
[----:B------:R-:W-:-:S04]  /*14560*/  @!P4 IADD3 R30, P2, R12, UR41, RZ ;  /* 0x000000290c1ecc10 */ /* 0x000fc8000ff5e0ff */
[----:B------:R-:W-:Y:S02]  /*14570*/  @!P4 IADD3.X R31, R13, UR40, RZ, P2, !PT ;  /* 0x000000280d1fcc10 */ /* 0x000fe400097fe4ff */
[----:B------:R-:W-:Y:S01]  /*14580*/  LOP3.LUT P2, RZ, R19, 0x8, RZ, 0xc0, !PT ;  /* 0x0000000813ff7812 */ /* 0x000fe2000784c0ff */
[----:B---3--:R-:W-:-:S05]  /*14590*/  @!P4 IMAD R3, R3, R17, R2 ;  /* 0x000000110303c224 */ /* 0x008fca00078e0202 */
[----:B------:R0:W-:Y:S01]  /*145a0*/  @!P4 STG.E.U8 desc[UR56][R30.64+0x59], R3 ;  /* 0x000059031e00c986 */ /* 0x0001e2000c101138 */
[C---:B------:R-:W-:Y:S02]  /*145b0*/  ISETP.LT.OR P4, PT, R0.reuse, 0x41, !P2 ;  /* 0x000000410000780c */ /* 0x040fe40005781670 */
[C---:B------:R-:W-:Y:S02]  /*145c0*/  ISETP.LT.OR P1, PT, R0.reuse, 0x61, !P6 ;  /* 0x000000610000780c */ /* 0x040fe40007721670 */
[----:B------:R-:W-:Y:S01]  /*145d0*/  ISETP.LT.OR P3, PT, R0, 0x62, !P6 ;  /* 0x000000620000780c */ /* 0x000fe20007761670 */
[----:B0-----:R-:W3:Y:S08]  /*145e0*/  LDL.LU R30, [R1+0x150] ;  /* 0x00015000011e7983 */ /* 0x001ef00000300800 */
[----:B------:R-:W4:Y:S02]  /*145f0*/  @!P4 LDG.E.U8 R16, desc[UR56][R236.64+0x40] ;  /* 0x00004038ec10c981 */ /* 0x000f24000c1e1100 */
[----:B------:R-:W-:-:S02]  /*14600*/  @!P1 IADD3 R32, P5, R12, UR41, RZ ;  /* 0x000000290c209c10 */ /* 0x000fc4000ffbe0ff */
[----:B------:R-:W3:Y:S01]  /*14610*/  LDL.LU R31, [R1+0x154] ;  /* 0x00015400011f7983 */ /* 0x000ee20000300800 */
[----:B----4-:R-:W-:-:S05]  /*14620*/  @!P4 PRMT R3, R16, 0x8880, RZ ;  /* 0x000088801003c816 */ /* 0x010fca00000000ff */
[----:B------:R-:W-:-:S04]  /*14630*/  @!P4 IMAD R2, R3, R18, RZ ;  /* 0x000000120302c224 */ /* 0x000fc800078e02ff */
[----:B--2---:R-:W-:-:S05]  /*14640*/  @!P4 IMAD R3, R28, R17, R2 ;  /* 0x000000111c03c224 */ /* 0x004fca00078e0202 */
[----:B------:R0:W-:Y:S01]  /*14650*/  @!P4 STG.E.U8 desc[UR56][R10.64+0x40], R3 ;  /* 0x000040030a00c986 */ /* 0x0001e2000c101138 */
[----:B------:R-:W-:-:S13]  /*14660*/  ISETP.LT.OR P4, PT, R0, 0x42, !P2 ;  /* 0x000000420000780c */ /* 0x000fda0005781670 */
[----:B------:R-:W0:Y:S01]  /*14670*/  @!P4 LDG.E.U8 R16, desc[UR56][R236.64+0x41] ;  /* 0x00004138ec10c981 */ /* 0x000e22000c1e1100 */
[----:B------:R-:W-:Y:S02]  /*14680*/  @!P1 IADD3.X R33, R13, UR40, RZ, P5, !PT ;  /* 0x000000280d219c10 */ /* 0x000fe4000affe4ff */
[----:B------:R-:W-:-:S04]  /*14690*/  @!P3 IADD3 R34, P5, R12, UR41, RZ ;  /* 0x000000290c22bc10 */ /* 0x000fc8000ffbe0ff */
[----:B------:R-:W-:Y:S02]  /*146a0*/  @!P3 IADD3.X R35, R13, UR40, RZ, P5, !PT ;  /* 0x000000280d23bc10 */ /* 0x000fe4000affe4ff */
[----:B------:R-:W-:Y:S02]  /*146b0*/  LOP3.LUT P3, RZ, R19, 0x2000, RZ, 0xc0, !PT ;  /* 0x0000200013ff7812 */ /* 0x000fe4000786c0ff */
[----:B0-----:R-:W-:-:S05]  /*146c0*/  @!P4 PRMT R3, R16, 0x8880, RZ ;  /* 0x000088801003c816 */ /* 0x001fca00000000ff */
[----:B------:R-:W-:-:S04]  /*146d0*/  @!P4 IMAD R2, R3, R18, RZ ;  /* 0x000000120302c224 */ /* 0x000fc800078e02ff */
[----:B------:R-:W-:-:S05]  /*146e0*/  @!P4 IMAD R3, R29, R17, R2 ;  /* 0x000000111d03c224 */ /* 0x000fca00078e0202 */
        /* <DEDUP_REMOVED lines=37> */
[----:B------:R-:W3:Y:S01]  /*14940*/  LDL.LU R3, [R1+0x158] ;  /* 0x0001580001037983 */ /* 0x000ee20000300800 */
[----:B------:R-:W-:-:S04]  /*14950*/  @!P4 IADD3 R30, P5, R10, UR41, RZ ;  /* 0x000000290a1ecc10 */ /* 0x000fc8000ffbe0ff */
[----:B------:R-:W-:Y:S01]  /*14960*/  @!P4 IADD3.X R31, R11, UR40, RZ, P5, !PT ;  /* 0x000000280b1fcc10 */ /* 0x000fe2000affe4ff */
[----:B---3--:R-:W-:-:S05]  /*14970*/  @!P4 IMAD R3, R3, R17, R2 ;  /* 0x000000110303c224 */ /* 0x008fca00078e0202 */
        /* <DEDUP_REMOVED lines=10> */
[----:B------:R-:W-:-:S03]  /*14a20*/  ISETP.LT.OR P4, PT, R0, 0x51, !P2 ;  /* 0x000000510000780c */ /* 0x000fc60005781670 */
[----:B0-----:R-:W3:Y:S10]  /*14a30*/  LDL.LU R30, [R1+0x170] ;  /* 0x00017000011e7983 */ /* 0x001ef40000300800 */
        /* <DEDUP_REMOVED lines=54> */
[----:B------:R-:W0:Y:S01]  /*14da0*/  @!P4 LDG.E.U8 R16, desc[UR56][R234.64+0x59] ;  /* 0x00005938ea10c981 */ /* 0x000e22000c1e1100 */
[----:B------:R-:W-:Y:S02]  /*14db0*/  LOP3.LUT P1, RZ, R19, 0x4000, RZ, 0xc0, !PT ;  /* 0x0000400013ff7812 */ /* 0x000fe4000782c0ff */
[----:B0-----:R-:W-:-:S05]  /*14dc0*/  @!P4 PRMT R3, R16, 0x8880, RZ ;  /* 0x000088801003c816 */ /* 0x001fca00000000ff */
[----:B------:R-:W-:Y:S02]  /*14dd0*/  @!P4 IMAD R2, R3, R18, RZ ;  /* 0x000000120302c224 */ /* 0x000fe400078e02ff */
[----:B------:R-:W3:Y:S01]  /*14de0*/  LDL.LU R3, [R1+0x17c] ;  /* 0x00017c0001037983 */ /* 0x000ee20000300800 */
[C---:B------:R-:W-:Y:S02]  /*14df0*/  LOP3.LUT P2, RZ, R19.reuse, 0x1000, RZ, 0xc0, !PT ;  /* 0x0000100013ff7812 */ /* 0x040fe4000784c0ff */
[----:B------:R-:W-:Y:S02]  /*14e00*/  LOP3.LUT R19, R19, 0xfffffbff, RZ, 0xc0, !PT ;  /* 0xfffffbff13137812 */ /* 0x000fe400078ec0ff */
[----:B------:R-:W-:Y:S02]  /*14e10*/  @!P4 IADD3 R30, P5, R10, UR41, RZ ;  /* 0x000000290a1ecc10 */ /* 0x000fe4000ffbe0ff */
[----:B------:R-:W-:Y:S02]  /*14e20*/  @P3 LOP3.LUT R19, R19, 0x400, RZ, 0xfc, !PT ;  /* 0x0000040013133812 */ /* 0x000fe400078efcff */
[----:B------:R-:W-:-:S02]  /*14e30*/  @!P4 IADD3.X R31, R11, UR40, RZ, P5, !PT ;  /* 0x000000280b1fcc10 */ /* 0x000fc4000affe4ff */
[----:B------:R-:W-:Y:S01]  /*14e40*/  LOP3.LUT P3, RZ, R19, 0x4, RZ, 0xc0, !PT ;  /* 0x0000000413ff7812 */ /* 0x000fe2000786c0ff */
        /* <DEDUP_REMOVED lines=149> */
[----:B------:R-:W0:Y:S02]  /*157a0*/  @!P4 LDG.E.U8 R16, desc[UR56][R20.64+0x40] ;  /* 0x000040381410c981 */ /* 0x000e24000c1e1100 */
[----:B0-----:R-:W-:-:S05]  /*157b0*/  @!P4 PRMT R3, R16, 0x8880, RZ ;  /* 0x000088801003c816 */ /* 0x001fca00000000ff */
[----:B------:R-:W-:Y:S02]  /*157c0*/  @!P4 IMAD R2, R3, R18, RZ ;  /* 0x000000120302c224 */ /* 0x000fe400078e02ff */
[----:B------:R-:W4:Y:S01]  /*157d0*/  LDL.LU R3, [R1+0xc8] ;  /* 0x0000c80001037983 */ /* 0x000f220000300800 */
[----:B------:R-:W-:-:S04]  /*157e0*/  @!P4 IADD3 R30, P5, R8, UR41, RZ ;  /* 0x00000029081ecc10 */ /* 0x000fc8000ffbe0ff */
[----:B------:R-:W-:Y:S01]  /*157f0*/  @!P4 IADD3.X R31, R7, UR40, RZ, P5, !PT ;  /* 0x00000028071fcc10 */ /* 0x000fe2000affe4ff */
[----:B----4-:R-:W-:-:S05]  /*15800*/  @!P4 IMAD R3, R3, R17, R2 ;  /* 0x000000110303c224 */ /* 0x010fca00078e0202 */
        /* <DEDUP_REMOVED lines=11> */
[----:B------:R-:W4:Y:S01]  /*158c0*/  @!P4 LDG.E.U8 R16, desc[UR56][R14.64+0x48] ;  /* 0x000048380e10c981 */ /* 0x000f22000c1e1100 */
[----:B0-----:R-:W-:Y:S02]  /*158d0*/  @!P4 IMAD.MOV.U32 R30, RZ, RZ, R8 ;  /* 0x000000ffff1ec224 */ /* 0x001fe400078e0008 */
[----:B------:R-:W-:Y:S01]  /*158e0*/  @!P4 IMAD.MOV.U32 R31, RZ, RZ, R7 ;  /* 0x000000ffff1fc224 */ /* 0x000fe200078e0007 */
[----:B----4-:R-:W-:-:S05]  /*158f0*/  @!P4 PRMT R3, R16, 0x8880, RZ ;  /* 0x000088801003c816 */ /* 0x010fca00000000ff */
[----:B------:R-:W-:-:S04]  /*15900*/  @!P4 IMAD R2, R3, R18, RZ ;  /* 0x000000120302c224 */ /* 0x000fc800078e02ff */
[----:B--2---:R-:W-:Y:S02]  /*15910*/  @!P4 IMAD R3, R28, R17, R2 ;  /* 0x000000111c03c224 */ /* 0x004fe400078e0202 */
        /* <DEDUP_REMOVED lines=8> */
[----:B---3--:R-:W-:Y:S02]  /*159a0*/  @!P4 IMAD R3, R29, R17, R2 ;  /* 0x000000111d03c224 */ /* 0x008fe400078e0202 */
        /* <DEDUP_REMOVED lines=84> */
[----:B------:R-:W0:Y:S01]  /*15ef0*/  @!P4 LDG.E.U8 R16, desc[UR56][R20.64+0x59] ;  /* 0x000059381410c981 */ /* 0x000e22000c1e1100 */
[----:B------:R-:W-:Y:S02]  /*15f00*/  LOP3.LUT R19, R19, 0xfffffdff, RZ, 0xc0, !PT ;  /* 0xfffffdff13137812 */ /* 0x000fe400078ec0ff */
[----:B0-----:R-:W-:-:S05]  /*15f10*/  @!P4 PRMT R3, R16, 0x8880, RZ ;  /* 0x000088801003c816 */ /* 0x001fca00000000ff */
[----:B------:R-:W-:Y:S02]  /*15f20*/  @!P4 IMAD R2, R3, R18, RZ ;  /* 0x000000120302c224 */ /* 0x000fe400078e02ff */
[----:B------:R-:W4:Y:S01]  /*15f30*/  LDL.LU R3, [R1+0xfc] ;  /* 0x0000fc0001037983 */ /* 0x000f220000300800 */
[----:B------:R-:W-:Y:S02]  /*15f40*/  @P2 LOP3.LUT R19, R19, 0x200, RZ, 0xfc, !PT ;  /* 0x0000020013132812 */ /* 0x000fe400078efcff */
[----:B------:R-:W-:Y:S02]  /*15f50*/  @!P4 IADD3 R30, P5, R8, UR41, RZ ;  /* 0x00000029081ecc10 */ /* 0x000fe4000ffbe0ff */
[----:B------:R-:W-:Y:S02]  /*15f60*/  LOP3.LUT R19, R19, 0xfffff7ff, RZ, 0xc0, !PT ;  /* 0xfffff7ff13137812 */ /* 0x000fe400078ec0ff */
[----:B------:R-:W-:Y:S02]  /*15f70*/  @!P4 IADD3.X R31, R7, UR40, RZ, P5, !PT ;  /* 0x00000028071fcc10 */ /* 0x000fe4000affe4ff */
[----:B------:R-:W-:-:S04]  /*15f80*/  @P1 LOP3.LUT R19, R19, 0x800, RZ, 0xfc, !PT ;  /* 0x0000080013131812 */ /* 0x000fc800078efcff */
[----:B------:R-:W-:Y:S01]  /*15f90*/  LOP3.LUT P1, RZ, R19, 0x10, RZ, 0xc0, !PT ;  /* 0x0000001013ff7812 */ /* 0x000fe2000782c0ff */
[----:B----4-:R-:W-:-:S05]  /*15fa0*/  @!P4 IMAD R3, R3, R17, R2 ;  /* 0x000000110303c224 */ /* 0x010fca00078e0202 */
[----:B------:R0:W-:Y:S01]  /*15fb0*/  @!P4 STG.E.U8 desc[UR56][R30.64+0x59], R3 ;  /* 0x000059031e00c986 */ /* 0x0001e2000c101138 */
[C---:B------:R-:W-:Y:S02]  /*15fc0*/  ISETP.LT.OR P4, PT, R0.reuse, 0x61, !P1 ;  /* 0x000000610000780c */ /* 0x040fe40004f81670 */
[----:B------:R-:W-:Y:S01]  /*15fd0*/  ISETP.LT.OR P3, PT, R0, 0x61, !P6 ;  /* 0x000000610000780c */ /* 0x000fe20007761670 */
[----:B0-----:R-:W4:Y:S10]  /*15fe0*/  LDL.LU R30, [R1+0x90] ;  /* 0x00009000011e7983 */ /* 0x001f340000300800 */
[----:B------:R-:W2:Y:S04]  /*15ff0*/  @!P4 LDG.E.U8 R16, desc[UR56][R36.64+0x60] ;  /* 0x000060382410c981 */ /* 0x000ea8000c1e1100 */
[----:B------:R-:W4:Y:S01]  /*16000*/  LDL.LU R31, [R1+0x94] ;  /* 0x00009400011f7983 */ /* 0x000f220000300800 */
        /* <DEDUP_REMOVED lines=8> */
[----:B---3--:R-:W-:-:S05]  /*16090*/  @!P4 IMAD R3, R29, R17, R2 ;  /* 0x000000111d03c224 */ /* 0x008fca00078e0202 */
[----:B------:R0:W-:Y:S04]  /*160a0*/  @!P4 STG.E.U8 desc[UR56][R12.64+0x61], R3 ;  /* 0x000061030c00c986 */ /* 0x0001e8000c101138 */
[----:B------:R-:W0:Y:S01]  /*160b0*/  @!P3 LDG.E.U8 R16, desc[UR56][R38.64+0x60] ;  /* 0x000060382610b981 */ /* 0x000e22000c1e1100 */
[----:B------:R-:W-:Y:S02]  /*160c0*/  ISETP.LT.OR P2, PT, R0, 0x62, !P6 ;  /* 0x000000620000780c */ /* 0x000fe40007741670 */
[----:B0-----:R-:W-:-:S05]  /*160d0*/  @!P3 PRMT R3, R16, 0x8880, RZ ;  /* 0x000088801003b816 */ /* 0x001fca00000000ff */
[----:B------:R-:W-:Y:S02]  /*160e0*/  @!P3 IMAD R2, R3, R18, RZ ;  /* 0x000000120302b224 */ /* 0x000fe400078e02ff */
[----:B------:R-:W2:Y:S02]  /*160f0*/  LDL.LU R3, [R1+0x88] ;  /* 0x0000880001037983 */ /* 0x000ea40000300800 */
[----:B--2---:R-:W-:-:S05]  /*16100*/  @!P3 IMAD R3, R3, R17, R2 ;  /* 0x000000110303b224 */ /* 0x004fca00078e0202 */
[----:B------:R0:W-:Y:S04]  /*16110*/  @!P3 STG.E.U8 desc[UR56][R32.64+0x60], R3 ;  /* 0x000060032000b986 */ /* 0x0001e8000c101138 */
[----:B------:R-:W0:Y:S01]  /*16120*/  @!P2 LDG.E.U8 R16, desc[UR56][R38.64+0x61] ;  /* 0x000061382610a981 */ /* 0x000e22000c1e1100 */
[C---:B------:R-:W-:Y:S02]  /*16130*/  ISETP.LT.OR P4, PT, R0.reuse, 0x69, !P6 ;  /* 0x000000690000780c */ /* 0x040fe40007781670 */
[----:B------:R-:W-:Y:S02]  /*16140*/  ISETP.LT.OR P3, PT, R0, 0x6a, !P6 ;  /* 0x0000006a0000780c */ /* 0x000fe40007761670 */
[----:B0-----:R-:W-:-:S05]  /*16150*/  @!P2 PRMT R3, R16, 0x8880, RZ ;  /* 0x000088801003a816 */ /* 0x001fca00000000ff */
[----:B------:R-:W-:Y:S02]  /*16160*/  @!P2 IMAD R2, R3, R18, RZ ;  /* 0x000000120302a224 */ /* 0x000fe400078e02ff */
[----:B------:R-:W2:Y:S02]  /*16170*/  LDL.LU R3, [R1+0x8c] ;  /* 0x00008c0001037983 */ /* 0x000ea40000300800 */
[----:B------:R-:W-:-:S04]  /*16180*/  @!P4 IADD3 R28, P5, R12, UR41, RZ ;  /* 0x000000290c1ccc10 */ /* 0x000fc8000ffbe0ff */
[----:B------:R-:W-:Y:S02]  /*16190*/  @!P4 IADD3.X R29, R13, UR40, RZ, P5, !PT ;  /* 0x000000280d1dcc10 */ /* 0x000fe4000affe4ff */
        /* <DEDUP_REMOVED lines=38> */
[----:B0-----:R-:W4:Y:S04]  /*16400*/  LDL.LU R32, [R1+0xb0] ;  /* 0x0000b00001207983 */ /* 0x001f280000300800 */
[----:B------:R-:W4:Y:S01]  /*16410*/  LDL.LU R33, [R1+0xb4] ;  /* 0x0000b40001217983 */ /* 0x000f220000300800 */
[----:B--2---:R-:W-:-:S05]  /*16420*/  @!P4 PRMT R3, R16, 0x8880, RZ ;  /* 0x000088801003c816 */ /* 0x004fca00000000ff */
        /* <DEDUP_REMOVED lines=24> */
[----:B------:R-:W3:Y:S04]  /*165b0*/  @!P5 LDG.E.U8 R16, desc[UR56][R36.64+0x78] ;  /* 0x000078382410d981 */ /* 0x000ee8000c1e1100 */
[----:B------:R-:W2:Y:S01]  /*165c0*/  LDL.LU R29, [R1+0x44] ;  /* 0x00004400011d7983 */ /* 0x000ea20000300800 */
[----:B---3--:R-:W-:-:S05]  /*165d0*/  @!P5 PRMT R3, R16, 0x8880, RZ ;  /* 0x000088801003d816 */ /* 0x008fca00000000ff */
        /* <DEDUP_REMOVED lines=131> */
[----:B0-----:R-:W2:Y:S10]  /*16e10*/  LDL.LU R28, [R1] ;  /* 0x00000000011c7983 */ /* 0x001eb40000300800 */
        /* <DEDUP_REMOVED lines=132> */
[----:B0-----:R-:W2:Y:S10]  /*17660*/  LDL.LU.64 R28, [R1+0x410] ;  /* 0x00041000011c7983 */ /* 0x001eb40000300a00 */
[----:B------:R-:W4:Y:S02]  /*17670*/  @!P4 LDG.E.U8 R16, desc[UR56][R232.64+0x78] ;  /* 0x00007838e810c981 */ /* 0x000f24000c1e1100 */
        /* <DEDUP_REMOVED lines=34> */
[----:B------:R-:W-:-:S05]  /*178a0*/  @!P4 IMAD R216, R216, R17, R2 ;  /* 0x00000011d8d8c224 */ /* 0x000fca00078e0202 */
[----:B------:R0:W-:Y:S01]  /*178b0*/  @!P4 STG.E.U8 desc[UR56][R30.64+0x60], R216 ;  /* 0x000060d81e00c986 */ /* 0x0001e2000c101138 */
[C---:B------:R-:W-:Y:S02]  /*178c0*/  ISETP.LT.OR P4, PT, R0.reuse, 0x62, !P1 ;  /* 0x000000620000780c */ /* 0x040fe40004f81670 */
[----:B------:R-:W-:Y:S02]  /*178d0*/  LOP3.LUT R19, R19, 0xffffffbf, RZ, 0xc0, !PT ;  /* 0xffffffbf13137812 */ /* 0x000fe400078ec0ff */
[----:B------:R-:W-:Y:S01]  /*178e0*/  ISETP.LT.OR P3, PT, R0, 0x81, !P6 ;  /* 0x000000810000780c */ /* 0x000fe20007761670 */
[----:B0-----:R-:W3:Y:S08]  /*178f0*/  LDL.LU.64 R30, [R1+0x408] ;  /* 0x00040800011e7983 */ /* 0x001ef00000300a00 */
[----:B------:R-:W4:Y:S01]  /*17900*/  @!P4 LDG.E.U8 R16, desc[UR56][R14.64+0x61] ;  /* 0x000061380e10c981 */ /* 0x000f22000c1e1100 */
[----:B------:R-:W-:Y:S01]  /*17910*/  @!P4 IMAD.MOV.U32 R216, RZ, RZ, R8 ;  /* 0x000000ffffd8c224 */ /* 0x000fe200078e0008 */
[----:B----4-:R-:W-:-:S05]  /*17920*/  @!P4 PRMT R3, R16, 0x8880, RZ ;  /* 0x000088801003c816 */ /* 0x010fca00000000ff */
[----:B------:R-:W-:-:S04]  /*17930*/  @!P4 IMAD R2, R3, R18, RZ ;  /* 0x000000120302c224 */ /* 0x000fc800078e02ff */
[----:B------:R-:W-:Y:S02]  /*17940*/  @!P4 IMAD R3, R217, R17, R2 ;  /* 0x00000011d903c224 */ /* 0x000fe400078e0202 */
[----:B------:R-:W-:-:S05]  /*17950*/  @!P4 IMAD.MOV.U32 R217, RZ, RZ, R7 ;  /* 0x000000ffffd9c224 */ /* 0x000fca00078e0007 */
[----:B------:R0:W-:Y:S01]  /*17960*/  @!P4 STG.E.U8 desc[UR56][R216.64+0x61], R3 ;  /* 0x00006103d800c986 */ /* 0x0001e2000c101138 */
[----:B------:R-:W-:-:S13]  /*17970*/  ISETP.LT.OR P4, PT, R0, 0x61, !P0 ;  /* 0x000000610000780c */ /* 0x000fda0004781670 */
[----:B------:R-:W4:Y:S01]  /*17980*/  @!P4 LDG.E.U8 R16, desc[UR56][R20.64+0x60] ;  /* 0x000060381410c981 */ /* 0x000f22000c1e1100 */
[----:B0-----:R-:W-:-:S04]  /*17990*/  @!P4 IADD3 R216, P5, R8, UR41, RZ ;  /* 0x0000002908d8cc10 */ /* 0x001fc8000ffbe0ff */
[----:B------:R-:W-:Y:S02]  /*179a0*/  @!P4 IADD3.X R217, R7, UR40, RZ, P5, !PT ;  /* 0x0000002807d9cc10 */ /* 0x000fe4000affe4ff */
[----:B----4-:R-:W-:-:S05]  /*179b0*/  @!P4 PRMT R3, R16, 0x8880, RZ ;  /* 0x000088801003c816 */ /* 0x010fca00000000ff */
        /* <DEDUP_REMOVED lines=13> */
[----:B0-----:R-:W-:Y:S02]  /*17a90*/  @!P4 IMAD.MOV.U32 R216, RZ, RZ, R8 ;  /* 0x000000ffffd8c224 */ /* 0x001fe400078e0008 */
[----:B------:R-:W-:Y:S01]  /*17aa0*/  @!P4 IMAD.MOV.U32 R217, RZ, RZ, R7 ;  /* 0x000000ffffd9c224 */ /* 0x000fe200078e0007 */
        /* <DEDUP_REMOVED lines=86> */
[----:B------:R-:W-:Y:S02]  /*18010*/  @P2 LOP3.LUT R19, R19, 0x40, RZ, 0xfc, !PT ;  /* 0x0000004013132812 */ /* 0x000fe400078efcff */
[----:B0-----:R-:W-:Y:S02]  /*18020*/  @!P4 IADD3 R216, P5, R8, UR41, RZ ;  /* 0x0000002908d8cc10 */ /* 0x001fe4000ffbe0ff */
[----:B------:R-:W-:Y:S02]  /*18030*/  LOP3.LUT R19, R19, 0xfffffeff, RZ, 0xc0, !PT ;  /* 0xfffffeff13137812 */ /* 0x000fe400078ec0ff */
[----:B------:R-:W-:Y:S02]  /*18040*/  @!P4 IADD3.X R217, R7, UR40, RZ, P5, !PT ;  /* 0x0000002807d9cc10 */ /* 0x000fe4000affe4ff */
[----:B------:R-:W-:-:S04]  /*18050*/  @P1 LOP3.LUT R19, R19, 0x100, RZ, 0xfc, !PT ;  /* 0x0000010013131812 */ /* 0x000fc800078efcff */
[----:B------:R-:W-:Y:S02]  /*18060*/  LOP3.LUT P1, RZ, R19, 0x10, RZ, 0xc0, !PT ;  /* 0x0000001013ff7812 */ /* 0x000fe4000782c0ff */
[----:B----4-:R-:W-:-:S05]  /*18070*/  @!P4 PRMT R3, R16, 0x8880, RZ ;  /* 0x000088801003c816 */ /* 0x010fca00000000ff */
[----:B------:R-:W-:-:S04]  /*18080*/  @!P4 IMAD R2, R3, R18, RZ ;  /* 0x000000120302c224 */ /* 0x000fc800078e02ff */
[----:B------:R-:W-:-:S05]  /*18090*/  @!P4 IMAD R231, R231, R17, R2 ;  /* 0x00000011e7e7c224 */ /* 0x000fca00078e0202 */
[----:B------:R-:W-:Y:S01]  /*180a0*/  @!P4 STG.E.U8 desc[UR56][R216.64+0x79], R231 ;  /* 0x000079e7d800c986 */ /* 0x000fe2000c101138 */
[----:B------:R-:W-:-:S13]  /*180b0*/  ISETP.LT.OR P4, PT, R0, 0x81, !P1 ;  /* 0x000000810000780c */ /* 0x000fda0004f81670 */
[----:B------:R-:W4:Y:S02]  /*180c0*/  @!P4 LDG.E.U8 R16, desc[UR56][R36.64+0x80] ;  /* 0x000080382410c981 */ /* 0x000f24000c1e1100 */
[----:B----4-:R-:W-:-:S05]  /*180d0*/  @!P4 PRMT R3, R16, 0x8880, RZ ;  /* 0x000088801003c816 */ /* 0x010fca00000000ff */
[----:B------:R-:W-:-:S04]  /*180e0*/  @!P4 IMAD R2, R3, R18, RZ ;  /* 0x000000120302c224 */ /* 0x000fc800078e02ff */
[----:B------:R-:W-:-:S05]  /*180f0*/  @!P4 IMAD R200, R200, R17, R2 ;  /* 0x00000011c8c8c224 */ /* 0x000fca00078e0202 */
[----:B------:R0:W-:Y:S01]  /*18100*/  @!P4 STG.E.U8 desc[UR56][R12.64+0x80], R200 ;  /* 0x000080c80c00c986 */ /* 0x0001e2000c101138 */
[----:B------:R-:W-:-:S13]  /*18110*/  ISETP.LT.OR P4, PT, R0, 0x82, !P1 ;  /* 0x000000820000780c */ /* 0x000fda0004f81670 */
[----:B------:R-:W4:Y:S02]  /*18120*/  @!P4 LDG.E.U8 R16, desc[UR56][R36.64+0x81] ;  /* 0x000081382410c981 */ /* 0x000f24000c1e1100 */
[----:B----4-:R-:W-:-:S05]  /*18130*/  @!P4 PRMT R3, R16, 0x8880, RZ ;  /* 0x000088801003c816 */ /* 0x010fca00000000ff */
[----:B------:R-:W-:-:S04]  /*18140*/  @!P4 IMAD R2, R3, R18, RZ ;  /* 0x000000120302c224 */ /* 0x000fc800078e02ff */
[----:B------:R-:W-:-:S05]  /*18150*/  @!P4 IMAD R201, R201, R17, R2 ;  /* 0x00000011c9c9c224 */ /* 0x000fca00078e0202 */
[----:B------:R4:W-:Y:S04]  /*18160*/  @!P4 STG.E.U8 desc[UR56][R12.64+0x81], R201 ;  /* 0x000081c90c00c986 */ /* 0x0009e8000c101138 */
[----:B------:R-:W2:Y:S01]  /*18170*/  @!P3 LDG.E.U8 R16, desc[UR56][R38.64+0x80] ;  /* 0x000080382610b981 */ /* 0x000ea2000c1e1100 */
[C---:B------:R-:W-:Y:S02]  /*18180*/  ISETP.LT.OR P2, PT, R0.reuse, 0x82, !P6 ;  /* 0x000000820000780c */ /* 0x040fe40007741670 */
[----:B------:R-:W-:Y:S02]  /*18190*/  ISETP.LT.OR P4, PT, R0, 0x89, !P6 ;  /* 0x000000890000780c */ /* 0x000fe40007781670 */
[----:B--2---:R-:W-:-:S05]  /*181a0*/  @!P3 PRMT R3, R16, 0x8880, RZ ;  /* 0x000088801003b816 */ /* 0x004fca00000000ff */
[----:B------:R-:W-:-:S04]  /*181b0*/  @!P3 IMAD R2, R3, R18, RZ ;  /* 0x000000120302b224 */ /* 0x000fc800078e02ff */
[----:B------:R-:W-:-:S05]  /*181c0*/  @!P3 IMAD R202, R202, R17, R2 ;  /* 0x00000011cacab224 */ /* 0x000fca00078e0202 */
[----:B------:R2:W-:Y:S04]  /*181d0*/  @!P3 STG.E.U8 desc[UR56][R32.64+0x80], R202 ;  /* 0x000080ca2000b986 */ /* 0x0005e8000c101138 */
[----:B------:R-:W3:Y:S01]  /*181e0*/  @!P2 LDG.E.U8 R16, desc[UR56][R38.64+0x81] ;  /* 0x000081382610a981 */ /* 0x000ee2000c1e1100 */
[----:B------:R-:W-:Y:S02]  /*181f0*/  ISETP.LT.OR P3, PT, R0, 0x8a, !P6 ;  /* 0x0000008a0000780c */ /* 0x000fe40007761670 */
[----:B0-----:R-:W-:-:S04]  /*18200*/  @!P4 IADD3 R200, P5, R12, UR41, RZ ;  /* 0x000000290cc8cc10 */ /* 0x001fc8000ffbe0ff */
[----:B----4-:R-:W-:Y:S01]  /*18210*/  @!P4 IADD3.X R201, R13, UR40, RZ, P5, !PT ;  /* 0x000000280dc9cc10 */ /* 0x010fe2000affe4ff */
[----:B--2---:R-:W2:Y:S06]  /*18220*/  LDL.LU.64 R32, [R1+0x400] ;  /* 0x0004000001207983 */ /* 0x004eac0000300a00 */
[----:B------:R-:W-:-:S04]  /*18230*/  @!P3 IADD3 R216, P5, R12, UR41, RZ ;  /* 0x000000290cd8bc10 */ /* 0x000fc8000ffbe0ff */
[----:B------:R-:W-:Y:S02]  /*18240*/  @!P3 IADD3.X R217, R13, UR40, RZ, P5, !PT ;  /* 0x000000280dd9bc10 */ /* 0x000fe4000affe4ff */
[----:B------:R-:W-:Y:S02]  /*18250*/  ISETP.LT.OR P5, PT, R0, 0x89, !P1 ;  /* 0x000000890000780c */ /* 0x000fe40004fa1670 */
[----:B---3--:R-:W-:-:S05]  /*18260*/  @!P2 PRMT R3, R16, 0x8880, RZ ;  /* 0x000088801003a816 */ /* 0x008fca00000000ff */
[----:B------:R-:W-:-:S04]  /*18270*/  @!P2 IMAD R2, R3, R18, RZ ;  /* 0x000000120302a224 */ /* 0x000fc800078e02ff */
[----:B------:R-:W-:-:S05]  /*18280*/  @!P2 IMAD R203, R203, R17, R2 ;  /* 0x00000011cbcba224 */ /* 0x000fca00078e0202 */
[----:B------:R0:W-:Y:S04]  /*18290*/  @!P2 STG.E.U8 desc[UR56][R34.64+0x81], R203 ;  /* 0x000081cb2200a986 */ /* 0x0001e8000c101138 */
[----:B------:R-:W3:Y:S04]  /*182a0*/  @!P5 LDG.E.U8 R16, desc[UR56][R36.64+0x88] ;  /* 0x000088382410d981 */ /* 0x000ee8000c1e1100 */
[----:B0-----:R-:W4:Y:S01]  /*182b0*/  LDL.LU.64 R34, [R1+0x3f8] ;  /* 0x0003f80001227983 */ /* 0x001f220000300a00 */
[----:B---3--:R-:W-:-:S05]  /*182c0*/  @!P5 PRMT R3, R16, 0x8880, RZ ;  /* 0x000088801003d816 */ /* 0x008fca00000000ff */
[----:B------:R-:W-:-:S04]  /*182d0*/  @!P5 IMAD R2, R3, R18, RZ ;  /* 0x000000120302d224 */ /* 0x000fc800078e02ff */
[----:B------:R-:W-:-:S05]  /*182e0*/  @!P5 IMAD R3, R204, R17, R2 ;  /* 0x00000011cc03d224 */ /* 0x000fca00078e0202 */
[----:B------:R0:W-:Y:S01]  /*182f0*/  @!P5 STG.E.U8 desc[UR56][R12.64+0x88], R3 ;  /* 0x000088030c00d986 */ /* 0x0001e2000c101138 */
[----:B------:R-:W-:-:S13]  /*18300*/  ISETP.LT.OR P5, PT, R0, 0x8a, !P1 ;  /* 0x0000008a0000780c */ /* 0x000fda0004fa1670 */
[----:B------:R-:W3:Y:S02]  /*18310*/  @!P5 LDG.E.U8 R16, desc[UR56][R36.64+0x89] ;  /* 0x000089382410d981 */ /* 0x000ee4000c1e1100 */
[----:B---3--:R-:W-:-:S05]  /*18320*/  @!P5 PRMT R202, R16, 0x8880, RZ ;  /* 0x0000888010cad816 */ /* 0x008fca00000000ff */
[----:B------:R-:W-:-:S04]  /*18330*/  @!P5 IMAD.MOV.U32 R203, RZ, RZ, R202 ;  /* 0x000000ffffcbd224 */ /* 0x000fc800078e00ca */
[----:B------:R-:W-:-:S04]  /*18340*/  @!P5 IMAD R2, R203, R18, RZ ;  /* 0x00000012cb02d224 */ /* 0x000fc800078e02ff */
[----:B------:R-:W-:-:S05]  /*18350*/  @!P5 IMAD R205, R205, R17, R2 ;  /* 0x00000011cdcdd224 */ /* 0x000fca00078e0202 */
[----:B------:R-:W-:Y:S04]  /*18360*/  @!P5 STG.E.U8 desc[UR56][R12.64+0x89], R205 ;  /* 0x000089cd0c00d986 */ /* 0x000fe8000c101138 */
[----:B------:R-:W0:Y:S01]  /*18370*/  @!P4 LDG.E.U8 R16, desc[UR56][R38.64+0x88] ;  /* 0x000088382610c981 */ /* 0x000e22000c1e1100 */
[----:B------:R-:W-:Y:S02]  /*18380*/  ISETP.LT.OR P2, PT, R0, 0x91, !P6 ;  /* 0x000000910000780c */ /* 0x000fe40007741670 */
[----:B0-----:R-:W-:-:S05]  /*18390*/  @!P4 PRMT R3, R16, 0x8880, RZ ;  /* 0x000088801003c816 */ /* 0x001fca00000000ff */
[----:B------:R-:W-:-:S04]  /*183a0*/  @!P4 IMAD R2, R3, R18, RZ ;  /* 0x000000120302c224 */ /* 0x000fc800078e02ff */
[----:B------:R-:W-:-:S05]  /*183b0*/  @!P4 IMAD R3, R206, R17, R2 ;  /* 0x00000011ce03c224 */ /* 0x000fca00078e0202 */
[----:B------:R0:W-:Y:S04]  /*183c0*/  @!P4 STG.E.U8 desc[UR56][R200.64+0x88], R3 ;  /* 0x00008803c800c986 */ /* 0x0001e8000c101138 */
[----:B------:R-:W3:Y:S01]  /*183d0*/  @!P3 LDG.E.U8 R16, desc[UR56][R38.64+0x89] ;  /* 0x000089382610b981 */ /* 0x000ee2000c1e1100 */
[----:B------:R-:W-:-:S04]  /*183e0*/  @!P2 IADD3 R202, P5, R12, UR41, RZ ;  /* 0x000000290ccaac10 */ /* 0x000fc8000ffbe0ff */
[----:B------:R-:W-:Y:S02]  /*183f0*/  @!P2 IADD3.X R203, R13, UR40, RZ, P5, !PT ;  /* 0x000000280dcbac10 */ /* 0x000fe4000affe4ff */
[----:B------:R-:W-:-:S13]  /*18400*/  ISETP.LT.OR P5, PT, R0, 0x92, !P6 ;  /* 0x000000920000780c */ /* 0x000fda00077a1670 */
[----:B0-----:R-:W-:-:S04]  /*18410*/  @!P5 IADD3 R200, P4, R12, UR41, RZ ;  /* 0x000000290cc8dc10 */ /* 0x001fc8000ff9e0ff */
[----:B------:R-:W-:Y:S02]  /*18420*/  @!P5 IADD3.X R201, R13, UR40, RZ, P4, !PT ;  /* 0x000000280dc9dc10 */ /* 0x000fe4000a7fe4ff */
[----:B------:R-:W-:Y:S02]  /*18430*/  ISETP.LT.OR P4, PT, R0, 0x91, !P1 ;  /* 0x000000910000780c */ /* 0x000fe40004f81670 */
[----:B---3--:R-:W-:-:S05]  /*18440*/  @!P3 PRMT R205, R16, 0x8880, RZ ;  /* 0x0000888010cdb816 */ /* 0x008fca00000000ff */
[----:B------:R-:W-:-:S04]  /*18450*/  @!P3 IMAD R2, R205, R18, RZ ;  /* 0x00000012cd02b224 */ /* 0x000fc800078e02ff */
[----:B------:R-:W-:-:S05]  /*18460*/  @!P3 IMAD R207, R207, R17, R2 ;  /* 0x00000011cfcfb224 */ /* 0x000fca00078e0202 */
[----:B------:R-:W-:Y:S04]  /*18470*/  @!P3 STG.E.U8 desc[UR56][R216.64+0x89], R207 ;  /* 0x000089cfd800b986 */ /* 0x000fe8000c101138 */
[----:B------:R-:W3:Y:S02]  /*18480*/  @!P4 LDG.E.U8 R16, desc[UR56][R36.64+0x90] ;  /* 0x000090382410c981 */ /* 0x000ee4000c1e1100 */
[----:B---3--:R-:W-:-:S05]  /*18490*/  @!P4 PRMT R3, R16, 0x8880, RZ ;  /* 0x000088801003c816 */ /* 0x008fca00000000ff */
[----:B------:R-:W-:-:S04]  /*184a0*/  @!P4 IMAD R2, R3, R18, RZ ;  /* 0x000000120302c224 */ /* 0x000fc800078e02ff */
[----:B------:R-:W-:-:S05]  /*184b0*/  @!P4 IMAD R3, R208, R17, R2 ;  /* 0x00000011d003c224 */ /* 0x000fca00078e0202 */
[----:B------:R0:W-:Y:S01]  /*184c0*/  @!P4 STG.E.U8 desc[UR56][R12.64+0x90], R3 ;  /* 0x000090030c00c986 */ /* 0x0001e2000c101138 */
[----:B------:R-:W-:-:S13]  /*184d0*/  ISETP.LT.OR P4, PT, R0, 0x92, !P1 ;  /* 0x000000920000780c */ /* 0x000fda0004f81670 */
[----:B------:R-:W3:Y:S02]  /*184e0*/  @!P4 LDG.E.U8 R16, desc[UR56][R36.64+0x91] ;  /* 0x000091382410c981 */ /* 0x000ee4000c1e1100 */
[----:B---3--:R-:W-:-:S05]  /*184f0*/  @!P4 PRMT R205, R16, 0x8880, RZ ;  /* 0x0000888010cdc816 */ /* 0x008fca00000000ff */
[----:B------:R-:W-:-:S04]  /*18500*/  @!P4 IMAD R2, R205, R18, RZ ;  /* 0x00000012cd02c224 */ /* 0x000fc800078e02ff */
[----:B------:R-:W-:-:S05]  /*18510*/  @!P4 IMAD R209, R209, R17, R2 ;  /* 0x00000011d1d1c224 */ /* 0x000fca00078e0202 */
[----:B------:R-:W-:Y:S04]  /*18520*/  @!P4 STG.E.U8 desc[UR56][R12.64+0x91], R209 ;  /* 0x000091d10c00c986 */ /* 0x000fe8000c101138 */
[----:B------:R-:W0:Y:S02]  /*18530*/  @!P2 LDG.E.U8 R16, desc[UR56][R38.64+0x90] ;  /* 0x000090382610a981 */ /* 0x000e24000c1e1100 */
[----:B0-----:R-:W-:-:S05]  /*18540*/  @!P2 PRMT R3, R16, 0x8880, RZ ;  /* 0x000088801003a816 */ /* 0x001fca00000000ff */
[----:B------:R-:W-:-:S04]  /*18550*/  @!P2 IMAD R2, R3, R18, RZ ;  /* 0x000000120302a224 */ /* 0x000fc800078e02ff */
[----:B------:R-:W-:-:S05]  /*18560*/  @!P2 IMAD R3, R210, R17, R2 ;  /* 0x00000011d203a224 */ /* 0x000fca00078e0202 */
[----:B------:R0:W-:Y:S04]  /*18570*/  @!P2 STG.E.U8 desc[UR56][R202.64+0x90], R3 ;  /* 0x00009003ca00a986 */ /* 0x0001e8000c101138 */
[----:B------:R-:W3:Y:S02]  /*18580*/  @!P5 LDG.E.U8 R16, desc[UR56][R38.64+0x91] ;  /* 0x000091382610d981 */ /* 0x000ee4000c1e1100 */
        /* <DEDUP_REMOVED lines=11> */
[----:B------:R-:W2:Y:S01]  /*18640*/  @!P5 LDG.E.U8 R16, desc[UR56][R36.64+0x99] ;  /* 0x000099382410d981 */ /* 0x000ea2000c1e1100 */
[----:B------:R-:W-:Y:S02]  /*18650*/  ISETP.LT.OR P3, PT, R0, 0x99, !P6 ;  /* 0x000000990000780c */ /* 0x000fe40007761670 */
[----:B--2---:R-:W-:-:S05]  /*18660*/  @!P5 PRMT R206, R16, 0x8880, RZ ;  /* 0x0000888010ced816 */ /* 0x004fca00000000ff */
[----:B---3--:R-:W-:-:S04]  /*18670*/  @!P5 IMAD.MOV.U32 R201, RZ, RZ, R206 ;  /* 0x000000ffffc9d224 */ /* 0x008fc800078e00ce */
[----:B------:R-:W-:-:S04]  /*18680*/  @!P5 IMAD R2, R201, R18, RZ ;  /* 0x00000012c902d224 */ /* 0x000fc800078e02ff */
[----:B------:R-:W-:-:S05]  /*18690*/  @!P5 IMAD R213, R213, R17, R2 ;  /* 0x00000011d5d5d224 */ /* 0x000fca00078e0202 */
[----:B------:R-:W-:Y:S04]  /*186a0*/  @!P5 STG.E.U8 desc[UR56][R12.64+0x99], R213 ;  /* 0x000099d50c00d986 */ /* 0x000fe8000c101138 */
[----:B------:R-:W0:Y:S01]  /*186b0*/  @!P3 LDG.E.U8 R16, desc[UR56][R38.64+0x98] ;  /* 0x000098382610b981 */ /* 0x000e22000c1e1100 */
[----:B------:R-:W-:-:S04]  /*186c0*/  @!P3 IADD3 R204, P4, R12, UR41, RZ ;  /* 0x000000290cccbc10 */ /* 0x000fc8000ff9e0ff */
[----:B------:R-:W-:Y:S02]  /*186d0*/  @!P3 IADD3.X R205, R13, UR40, RZ, P4, !PT ;  /* 0x000000280dcdbc10 */ /* 0x000fe4000a7fe4ff */
[----:B------:R-:W-:Y:S02]  /*186e0*/  ISETP.LT.OR P4, PT, R0, 0x9a, !P6 ;  /* 0x0000009a0000780c */ /* 0x000fe40007781670 */
[----:B0-----:R-:W-:-:S05]  /*186f0*/  @!P3 PRMT R3, R16, 0x8880, RZ ;  /* 0x000088801003b816 */ /* 0x001fca00000000ff */
[----:B------:R-:W-:-:S04]  /*18700*/  @!P3 IMAD R2, R3, R18, RZ ;  /* 0x000000120302b224 */ /* 0x000fc800078e02ff */
[----:B------:R-:W-:-:S05]  /*18710*/  @!P3 IMAD R3, R214, R17, R2 ;  /* 0x00000011d603b224 */ /* 0x000fca00078e0202 */
[----:B------:R0:W-:Y:S04]  /*18720*/  @!P3 STG.E.U8 desc[UR56][R204.64+0x98], R3 ;  /* 0x00009803cc00b986 */ /* 0x0001e8000c101138 */
[----:B------:R-:W2:Y:S01]  /*18730*/  @!P4 LDG.E.U8 R16, desc[UR56][R38.64+0x99] ;  /* 0x000099382610c981 */ /* 0x000ea2000c1e1100 */
[----:B------:R-:W-:-:S04]  /*18740*/  @!P4 IADD3 R202, P2, R12, UR41, RZ ;  /* 0x000000290ccacc10 */ /* 0x000fc8000ff5e0ff */
[----:B------:R-:W-:Y:S02]  /*18750*/  @!P4 IADD3.X R203, R13, UR40, RZ, P2, !PT ;  /* 0x000000280dcbcc10 */ /* 0x000fe400097fe4ff */
[----:B------:R-:W-:Y:S02]  /*18760*/  LOP3.LUT P2, RZ, R19, 0x8, RZ, 0xc0, !PT ;  /* 0x0000000813ff7812 */ /* 0x000fe4000784c0ff */
        /* <DEDUP_REMOVED lines=11> */
[----:B------:R-:W3:Y:S01]  /*18820*/  @!P4 LDG.E.U8 R16, desc[UR56][R236.64+0x81] ;  /* 0x00008138ec10c981 */ /* 0x000ee2000c1e1100 */
[C---:B------:R-:W-:Y:S02]  /*18830*/  ISETP.LT.OR P1, PT, R0.reuse, 0xa1, !P6 ;  /* 0x000000a10000780c */ /* 0x040fe40007721670 */
[----:B------:R-:W-:-:S11]  /*18840*/  ISETP.LT.OR P3, PT, R0, 0xa2, !P6 ;  /* 0x000000a20000780c */ /* 0x000fd60007761670 */
[----:B------:R-:W-:-:S04]  /*18850*/  @!P1 IADD3 R200, P5, R12, UR41, RZ ;  /* 0x000000290cc89c10 */ /* 0x000fc8000ffbe0ff */
[----:B------:R-:W-:Y:S02]  /*18860*/  @!P1 IADD3.X R201, R13, UR40, RZ, P5, !PT ;  /* 0x000000280dc99c10 */ /* 0x000fe4000affe4ff */
[----:B------:R-:W-:-:S04]  /*18870*/  @!P3 IADD3 R204, P5, R12, UR41, RZ ;  /* 0x000000290cccbc10 */ /* 0x000fc8000ffbe0ff */
[----:B------:R-:W-:Y:S02]  /*18880*/  @!P3 IADD3.X R205, R13, UR40, RZ, P5, !PT ;  /* 0x000000280dcdbc10 */ /* 0x000fe4000affe4ff */
[----:B------:R-:W-:Y:S02]  /*18890*/  LOP3.LUT P3, RZ, R19, 0x80, RZ, 0xc0, !PT ;  /* 0x0000008013ff7812 */ /* 0x000fe4000786c0ff */
[----:B---3--:R-:W-:-:S05]  /*188a0*/  @!P4 PRMT R184, R16, 0x8880, RZ ;  /* 0x0000888010b8c816 */ /* 0x008fca00000000ff */
[----:B--2---:R-:W-:-:S04]  /*188b0*/  @!P4 IMAD.MOV.U32 R203, RZ, RZ, R184 ;  /* 0x000000ffffcbc224 */ /* 0x004fc800078e00b8 */
        /* <DEDUP_REMOVED lines=13> */
[----:B------:R-:W-:-:S04]  /*18990*/  @!P4 IADD3 R202, P5, R10, UR41, RZ ;  /* 0x000000290acacc10 */ /* 0x000fc8000ffbe0ff */
[----:B--2---:R-:W-:Y:S02]  /*189a0*/  @!P4 IADD3.X R203, R11, UR40, RZ, P5, !PT ;  /* 0x000000280bcbcc10 */ /* 0x004fe4000affe4ff */
[----:B---3--:R-:W-:-:S05]  /*189b0*/  @!P4 PRMT R207, R16, 0x8880, RZ ;  /* 0x0000888010cfc816 */ /* 0x008fca00000000ff */
[----:B------:R-:W-:-:S04]  /*189c0*/  @!P4 IMAD R2, R207, R18, RZ ;  /* 0x00000012cf02c224 */ /* 0x000fc800078e02ff */
[----:B------:R-:W-:-:S05]  /*189d0*/  @!P4 IMAD R187, R187, R17, R2 ;  /* 0x00000011bbbbc224 */ /* 0x000fca00078e0202 */
[----:B------:R-:W-:Y:S01]  /*189e0*/  @!P4 STG.E.U8 desc[UR56][R202.64+0x81], R187 ;  /* 0x000081bbca00c986 */ /* 0x000fe2000c101138 */
[----:B------:R-:W-:-:S13]  /*189f0*/  ISETP.LT.OR P4, PT, R0, 0x89, !P2 ;  /* 0x000000890000780c */ /* 0x000fda0005781670 */
[----:B------:R-:W0:Y:S02]  /*18a00*/  @!P4 LDG.E.U8 R16, desc[UR56][R236.64+0x88] ;  /* 0x00008838ec10c981 */ /* 0x000e24000c1e1100 */
[----:B0-----:R-:W-:-:S05]  /*18a10*/  @!P4 PRMT R3, R16, 0x8880, RZ ;  /* 0x000088801003c816 */ /* 0x001fca00000000ff */
[----:B------:R-:W-:-:S04]  /*18a20*/  @!P4 IMAD R2, R3, R18, RZ ;  /* 0x000000120302c224 */ /* 0x000fc800078e02ff */
[----:B------:R-:W-:-:S05]  /*18a30*/  @!P4 IMAD R3, R188, R17, R2 ;  /* 0x00000011bc03c224 */ /* 0x000fca00078e0202 */
[----:B------:R0:W-:Y:S01]  /*18a40*/  @!P4 STG.E.U8 desc[UR56][R10.64+0x88], R3 ;  /* 0x000088030a00c986 */ /* 0x0001e2000c101138 */
[----:B------:R-:W-:-:S13]  /*18a50*/  ISETP.LT.OR P4, PT, R0, 0x8a, !P2 ;  /* 0x0000008a0000780c */ /* 0x000fda0005781670 */
[----:B------:R-:W2:Y:S02]  /*18a60*/  @!P4 LDG.E.U8 R16, desc[UR56][R236.64+0x89] ;  /* 0x00008938ec10c981 */ /* 0x000ea4000c1e1100 */
[----:B--2---:R-:W-:-:S05]  /*18a70*/  @!P4 PRMT R185, R16, 0x8880, RZ ;  /* 0x0000888010b9c816 */ /* 0x004fca00000000ff */
        /* <DEDUP_REMOVED lines=12> */
[----:B------:R-:W2:Y:S01]  /*18b40*/  @!P4 LDG.E.U8 R16, desc[UR56][R234.64+0x89] ;  /* 0x00008938ea10c981 */ /* 0x000ea2000c1e1100 */
[----:B------:R-:W-:-:S04]  /*18b50*/  @!P4 IADD3 R186, P5, R10, UR41, RZ ;  /* 0x000000290abacc10 */ /* 0x000fc8000ffbe0ff */
[----:B------:R-:W-:Y:S02]  /*18b60*/  @!P4 IADD3.X R187, R11, UR40, RZ, P5, !PT ;  /* 0x000000280bbbcc10 */ /* 0x000fe4000affe4ff */
[----:B--2---:R-:W-:-:S05]  /*18b70*/  @!P4 PRMT R189, R16, 0x8880, RZ ;  /* 0x0000888010bdc816 */ /* 0x004fca00000000ff */
        /* <DEDUP_REMOVED lines=14> */
[----:B------:R-:W-:Y:S01]  /*18c60*/  @!P4 STG.E.U8 desc[UR56][R10.64+0x91], R193 ;  /* 0x000091c10a00c986 */ /* 0x000fe2000c101138 */
        /* <DEDUP_REMOVED lines=38> */
[----:B------:R-:W-:Y:S02]  /*18ed0*/  @!P4 IADD3 R186, P5, R10, UR41, RZ ;  /* 0x000000290abacc10 */ /* 0x000fe4000ffbe0ff */
[----:B0-----:R-:W-:Y:S02]  /*18ee0*/  P2R R3, PR, RZ, 0x8 ;  /* 0x00000008ff037803 */ /* 0x001fe40000000000 */
[----:B------:R-:W-:Y:S02]  /*18ef0*/  @!P4 IADD3.X R187, R11, UR40, RZ, P5, !PT ;  /* 0x000000280bbbcc10 */ /* 0x000fe4000affe4ff */
[----:B------:R-:W-:Y:S02]  /*18f00*/  LOP3.LUT P3, RZ, R19, 0x4, RZ, 0xc0, !PT ;  /* 0x0000000413ff7812 */ /* 0x000fe4000786c0ff */
[----:B--2---:R-:W-:-:S05]  /*18f10*/  @!P4 PRMT R189, R16, 0x8880, RZ ;  /* 0x0000888010bdc816 */ /* 0x004fca00000000ff */
        /* <DEDUP_REMOVED lines=10> */
[----:B------:R-:W3:Y:S01]  /*18fc0*/  @!P4 LDG.E.U8 R16, desc[UR56][R232.64+0x81] ;  /* 0x00008138e810c981 */ /* 0x000ee2000c1e1100 */
[----:B------:R-:W-:Y:S02]  /*18fd0*/  LOP3.LUT P2, RZ, R19, 0x40, RZ, 0xc0, !PT ;  /* 0x0000004013ff7812 */ /* 0x000fe4000784c0ff */
[----:B---3--:R-:W-:-:S05]  /*18fe0*/  @!P4 PRMT R168, R16, 0x8880, RZ ;  /* 0x0000888010a8c816 */ /* 0x008fca00000000ff */
[----:B0-----:R-:W-:-:S04]  /*18ff0*/  @!P4 IMAD.MOV.U32 R187, RZ, RZ, R168 ;  /* 0x000000ffffbbc224 */ /* 0x001fc800078e00a8 */
        /* <DEDUP_REMOVED lines=58> */
[----:B------:R-:W-:Y:S01]  /*193a0*/  @!P4 STG.E.U8 desc[UR56][R4.64+0x91], R177 ;  /* 0x000091b10400c986 */ /* 0x000fe2000c101138 */
[----:B------:R-:W-:-:S13]  /*193b0*/  ISETP.LT.OR P4, PT, R0, 0x91, !P2 ;  /* 0x000000910000780c */ /* 0x000fda0005781670 */
[----:B------:R-:W2:Y:S01]  /*193c0*/  @!P4 LDG.E.U8 R16, desc[UR56][R22.64+0x90] ;  /* 0x000090381610c981 */ /* 0x000ea2000c1e1100 */
[----:B------:R-:W-:-:S04]  /*193d0*/  @!P4 IADD3 R168, P5, R4, UR41, RZ ;  /* 0x0000002904a8cc10 */ /* 0x000fc8000ffbe0ff */
[----:B------:R-:W-:Y:S02]  /*193e0*/  @!P4 IADD3.X R169, R5, UR40, RZ, P5, !PT ;  /* 0x0000002805a9cc10 */ /* 0x000fe4000affe4ff */
[----:B--2---:R-:W-:-:S05]  /*193f0*/  @!P4 PRMT R171, R16, 0x8880, RZ ;  /* 0x0000888010abc816 */ /* 0x004fca00000000ff */
[----:B------:R-:W-:-:S04]  /*19400*/  @!P4 IMAD R2, R171, R18, RZ ;  /* 0x00000012ab02c224 */ /* 0x000fc800078e02ff */
[----:B0-----:R-:W-:-:S05]  /*19410*/  @!P4 IMAD R173, R178, R17, R2 ;  /* 0x00000011b2adc224 */ /* 0x001fca00078e0202 */
        /* <DEDUP_REMOVED lines=31> */
[----:B------:R-:W-:Y:S02]  /*19610*/  @!P4 IADD3 R170, P5, R4, UR41, RZ ;  /* 0x0000002904aacc10 */ /* 0x000fe4000ffbe0ff */
[----:B------:R-:W-:Y:S02]  /*19620*/  LOP3.LUT P1, RZ, R19, 0x100, RZ, 0xc0, !PT ;  /* 0x0000010013ff7812 */ /* 0x000fe4000782c0ff */
[----:B------:R-:W-:Y:S02]  /*19630*/  @!P4 IADD3.X R171, R5, UR40, RZ, P5, !PT ;  /* 0x0000002805abcc10 */ /* 0x000fe4000affe4ff */
[----:B--2---:R-:W-:-:S05]  /*19640*/  @!P4 PRMT R175, R16, 0x8880, RZ ;  /* 0x0000888010afc816 */ /* 0x004fca00000000ff */
[----:B------:R-:W-:-:S04]  /*19650*/  @!P4 IMAD R2, R175, R18, RZ ;  /* 0x00000012af02c224 */ /* 0x000fc800078e02ff */
[----:B------:R-:W-:-:S05]  /*19660*/  @!P4 IMAD R183, R183, R17, R2 ;  /* 0x00000011b7b7c224 */ /* 0x000fca00078e0202 */
[----:B------:R2:W-:Y:S01]  /*19670*/  @!P4 STG.E.U8 desc[UR56][R170.64+0x99], R183 ;  /* 0x000099b7aa00c986 */ /* 0x0005e2000c101138 */
[----:B------:R-:W-:-:S13]  /*19680*/  ISETP.LT.OR P4, PT, R0, 0x81, !P1 ;  /* 0x000000810000780c */ /* 0x000fda0004f81670 */
[----:B------:R-:W3:Y:S01]  /*19690*/  @!P4 LDG.E.U8 R16, desc[UR56][R14.64+0x80] ;  /* 0x000080380e10c981 */ /* 0x000ee2000c1e1100 */
[----:B0-----:R-:W-:Y:S01]  /*196a0*/  @!P4 IMAD.MOV.U32 R168, RZ, RZ, R8 ;  /* 0x000000ffffa8c224 */ /* 0x001fe200078e0008 */
[----:B---3--:R-:W-:-:S05]  /*196b0*/  @!P4 PRMT R169, R16, 0x8880, RZ ;  /* 0x0000888010a9c816 */ /* 0x008fca00000000ff */
[----:B------:R-:W-:Y:S02]  /*196c0*/  @!P4 IMAD R2, R169, R18, RZ ;  /* 0x00000012a902c224 */ /* 0x000fe400078e02ff */
[----:B------:R-:W-:Y:S02]  /*196d0*/  @!P4 IMAD.MOV.U32 R169, RZ, RZ, R7 ;  /* 0x000000ffffa9c224 */ /* 0x000fe400078e0007 */
[----:B------:R-:W-:-:S05]  /*196e0*/  @!P4 IMAD R173, R152, R17, R2 ;  /* 0x0000001198adc224 */ /* 0x000fca00078e0202 */
[----:B------:R0:W-:Y:S01]  /*196f0*/  @!P4 STG.E.U8 desc[UR56][R168.64+0x80], R173 ;  /* 0x000080ada800c986 */ /* 0x0001e2000c101138 */
[----:B------:R-:W-:-:S13]  /*19700*/  ISETP.LT.OR P4, PT, R0, 0x82, !P1 ;  /* 0x000000820000780c */ /* 0x000fda0004f81670 */
[----:B------:R-:W2:Y:S01]  /*19710*/  @!P4 LDG.E.U8 R16, desc[UR56][R14.64+0x81] ;  /* 0x000081380e10c981 */ /* 0x000ea2000c1e1100 */
[----:B------:R-:W-:Y:S01]  /*19720*/  @!P4 IMAD.MOV.U32 R152, RZ, RZ, R8 ;  /* 0x000000ffff98c224 */ /* 0x000fe200078e0008 */
[----:B--2---:R-:W-:-:S05]  /*19730*/  @!P4 PRMT R171, R16, 0x8880, RZ ;  /* 0x0000888010abc816 */ /* 0x004fca00000000ff */
[----:B------:R-:W-:-:S04]  /*19740*/  @!P4 IMAD R2, R171, R18, RZ ;  /* 0x00000012ab02c224 */ /* 0x000fc800078e02ff */
[----:B------:R-:W-:Y:S02]  /*19750*/  @!P4 IMAD R175, R153, R17, R2 ;  /* 0x0000001199afc224 */ /* 0x000fe400078e0202 */
[----:B------:R-:W-:-:S05]  /*19760*/  @!P4 IMAD.MOV.U32 R153, RZ, RZ, R7 ;  /* 0x000000ffff99c224 */ /* 0x000fca00078e0007 */
        /* <DEDUP_REMOVED lines=8> */
[----:B------:R-:W-:Y:S01]  /*197f0*/  @!P4 STG.E.U8 desc[UR56][R170.64+0x80], R169 ;  /* 0x000080a9aa00c986 */ /* 0x000fe2000c101138 */
[----:B------:R-:W-:-:S13]  /*19800*/  ISETP.LT.OR P4, PT, R0, 0x82, !P0 ;  /* 0x000000820000780c */ /* 0x000fda0004781670 */
[----:B------:R-:W3:Y:S01]  /*19810*/  @!P4 LDG.E.U8 R16, desc[UR56][R20.64+0x81] ;  /* 0x000081381410c981 */ /* 0x000ee2000c1e1100 */
[----:B--2---:R-:W-:-:S04]  /*19820*/  @!P4 IADD3 R152, P5, R8, UR41, RZ ;  /* 0x000000290898cc10 */ /* 0x004fc8000ffbe0ff */
[----:B------:R-:W-:Y:S02]  /*19830*/  @!P4 IADD3.X R153, R7, UR40, RZ, P5, !PT ;  /* 0x000000280799cc10 */ /* 0x000fe4000affe4ff */
[----:B---3--:R-:W-:-:S05]  /*19840*/  @!P4 PRMT R173, R16, 0x8880, RZ ;  /* 0x0000888010adc816 */ /* 0x008fca00000000ff */
[----:B------:R-:W-:-:S04]  /*19850*/  @!P4 IMAD R2, R173, R18, RZ ;  /* 0x00000012ad02c224 */ /* 0x000fc800078e02ff */
[----:B------:R-:W-:-:S05]  /*19860*/  @!P4 IMAD R155, R155, R17, R2 ;  /* 0x000000119b9bc224 */ /* 0x000fca00078e0202 */
[----:B------:R0:W-:Y:S01]  /*19870*/  @!P4 STG.E.U8 desc[UR56][R152.64+0x81], R155 ;  /* 0x0000819b9800c986 */ /* 0x0001e2000c101138 */
[----:B------:R-:W-:-:S13]  /*19880*/  ISETP.LT.OR P4, PT, R0, 0x89, !P1 ;  /* 0x000000890000780c */ /* 0x000fda0004f81670 */
[----:B------:R-:W2:Y:S01]  /*19890*/  @!P4 LDG.E.U8 R16, desc[UR56][R14.64+0x88] ;  /* 0x000088380e10c981 */ /* 0x000ea2000c1e1100 */
[----:B0-----:R-:W-:Y:S02]  /*198a0*/  @!P4 IMAD.MOV.U32 R152, RZ, RZ, R8 ;  /* 0x000000ffff98c224 */ /* 0x001fe400078e0008 */
[----:B------:R-:W-:Y:S01]  /*198b0*/  @!P4 IMAD.MOV.U32 R153, RZ, RZ, R7 ;  /* 0x000000ffff99c224 */ /* 0x000fe200078e0007 */
[----:B--2---:R-:W-:-:S05]  /*198c0*/  @!P4 PRMT R169, R16, 0x8880, RZ ;  /* 0x0000888010a9c816 */ /* 0x004fca00000000ff */
        /* <DEDUP_REMOVED lines=84> */
[----:B------:R-:W3:Y:S01]  /*19e10*/  @!P4 LDG.E.U8 R16, desc[UR56][R20.64+0x99] ;  /* 0x000099381410c981 */ /* 0x000ee2000c1e1100 */
[----:B0-----:R-:W-:Y:S02]  /*19e20*/  @!P4 IADD3 R152, P5, R8, UR41, RZ ;  /* 0x000000290898cc10 */ /* 0x001fe4000ffbe0ff */
[----:B------:R-:W-:Y:S02]  /*19e30*/  P2R R156, PR, RZ, 0x2 ;  /* 0x00000002ff9c7803 */ /* 0x000fe40000000000 */
[----:B------:R-:W-:Y:S02]  /*19e40*/  @!P4 IADD3.X R153, R7, UR40, RZ, P5, !PT ;  /* 0x000000280799cc10 */ /* 0x000fe4000affe4ff */
[----:B------:R-:W-:Y:S02]  /*19e50*/  LOP3.LUT P1, RZ, R19, 0x10, RZ, 0xc0, !PT ;  /* 0x0000001013ff7812 */ /* 0x000fe4000782c0ff */
[----:B---3--:R-:W-:-:S05]  /*19e60*/  @!P4 PRMT R159, R16, 0x8880, RZ ;  /* 0x00008880109fc816 */ /* 0x008fca00000000ff */
        /* <DEDUP_REMOVED lines=11> */
[----:B------:R-:W-:Y:S02]  /*19f20*/  ISETP.LT.OR P3, PT, R0, 0xa1, !P6 ;  /* 0x000000a10000780c */ /* 0x000fe40007761670 */
[----:B---3--:R-:W-:-:S05]  /*19f30*/  @!P4 PRMT R136, R16, 0x8880, RZ ;  /* 0x000088801088c816 */ /* 0x008fca00000000ff */
[----:B0-----:R-:W-:-:S04]  /*19f40*/  @!P4 IMAD.MOV.U32 R153, RZ, RZ, R136 ;  /* 0x000000ffff99c224 */ /* 0x001fc800078e0088 */
[----:B------:R-:W-:-:S04]  /*19f50*/  @!P4 IMAD R2, R153, R18, RZ ;  /* 0x000000129902c224 */ /* 0x000fc800078e02ff */
[----:B------:R-:W-:-:S05]  /*19f60*/  @!P4 IMAD R153, R137, R17, R2 ;  /* 0x000000118999c224 */ /* 0x000fca00078e0202 */
[----:B------:R0:W-:Y:S04]  /*19f70*/  @!P4 STG.E.U8 desc[UR56][R12.64+0xa1], R153 ;  /* 0x0000a1990c00c986 */ /* 0x0001e8000c101138 */
[----:B------:R-:W2:Y:S01]  /*19f80*/  @!P3 LDG.E.U8 R16, desc[UR56][R38.64+0xa0] ;  /* 0x0000a0382610b981 */ /* 0x000ea2000c1e1100 */
[----:B------:R-:W-:Y:S02]  /*19f90*/  P2R R172, PR, RZ, 0x4 ;  /* 0x00000004ffac7803 */ /* 0x000fe40000000000 */
        /* <DEDUP_REMOVED lines=8> */
[----:B------:R-:W-:-:S04]  /*1a020*/  @!P4 IADD3 R136, P5, R12, UR41, RZ ;  /* 0x000000290c88cc10 */ /* 0x000fc8000ffbe0ff */
[----:B------:R-:W-:-:S07]  /*1a030*/  @!P4 IADD3.X R137, R13, UR40, RZ, P5, !PT ;  /* 0x000000280d89cc10 */ /* 0x000fce000affe4ff */
[----:B------:R-:W-:-:S04]  /*1a040*/  @!P3 IADD3 R152, P5, R12, UR41, RZ ;  /* 0x000000290c98bc10 */ /* 0x000fc8000ffbe0ff */
[----:B0-----:R-:W-:Y:S02]  /*1a050*/  @!P3 IADD3.X R153, R13, UR40, RZ, P5, !PT ;  /* 0x000000280d99bc10 */ /* 0x001fe4000affe4ff */
[----:B------:R-:W-:Y:S02]  /*1a060*/  ISETP.LT.OR P5, PT, R0, 0xa9, !P1 ;  /* 0x000000a90000780c */ /* 0x000fe40004fa1670 */
[----:B---3--:R-:W-:-:S05]  /*1a070*/  @!P2 PRMT R157, R16, 0x8880, RZ ;  /* 0x00008880109da816 */ /* 0x008fca00000000ff */
[----:B------:R-:W-:-:S04]  /*1a080*/  @!P2 IMAD R2, R157, R18, RZ ;  /* 0x000000129d02a224 */ /* 0x000fc800078e02ff */
[----:B------:R-:W-:-:S05]  /*1a090*/  @!P2 IMAD R139, R139, R17, R2 ;  /* 0x000000118b8ba224 */ /* 0x000fca00078e0202 */
[----:B------:R0:W-:Y:S04]  /*1a0a0*/  @!P2 STG.E.U8 desc[UR56][R204.64+0xa1], R139 ;  /* 0x0000a18bcc00a986 */ /* 0x0001e8000c101138 */
[----:B------:R-:W2:Y:S02]  /*1a0b0*/  @!P5 LDG.E.U8 R16, desc[UR56][R36.64+0xa8] ;  /* 0x0000a8382410d981 */ /* 0x000ea4000c1e1100 */
[----:B--2---:R-:W-:-:S05]  /*1a0c0*/  @!P5 PRMT R155, R16, 0x8880, RZ ;  /* 0x00008880109bd816 */ /* 0x004fca00000000ff */
[----:B------:R-:W-:-:S04]  /*1a0d0*/  @!P5 IMAD R2, R155, R18, RZ ;  /* 0x000000129b02d224 */ /* 0x000fc800078e02ff */
[----:B------:R-:W-:-:S05]  /*1a0e0*/  @!P5 IMAD R155, R140, R17, R2 ;  /* 0x000000118c9bd224 */ /* 0x000fca00078e0202 */
[----:B------:R2:W-:Y:S01]  /*1a0f0*/  @!P5 STG.E.U8 desc[UR56][R12.64+0xa8], R155 ;  /* 0x0000a89b0c00d986 */ /* 0x0005e2000c101138 */
[----:B------:R-:W-:-:S13]  /*1a100*/  ISETP.LT.OR P5, PT, R0, 0xaa, !P1 ;  /* 0x000000aa0000780c */ /* 0x000fda0004fa1670 */
[----:B------:R-:W3:Y:S02]  /*1a110*/  @!P5 LDG.E.U8 R16, desc[UR56][R36.64+0xa9] ;  /* 0x0000a9382410d981 */ /* 0x000ee4000c1e1100 */
[----:B---3--:R-:W-:-:S05]  /*1a120*/  @!P5 PRMT R138, R16, 0x8880, RZ ;  /* 0x00008880108ad816 */ /* 0x008fca00000000ff */
[----:B0-----:R-:W-:-:S04]  /*1a130*/  @!P5 IMAD.MOV.U32 R139, RZ, RZ, R138 ;  /* 0x000000ffff8bd224 */ /* 0x001fc800078e008a */
[----:B------:R-:W-:-:S04]  /*1a140*/  @!P5 IMAD R2, R139, R18, RZ ;  /* 0x000000128b02d224 */ /* 0x000fc800078e02ff */
[----:B------:R-:W-:-:S05]  /*1a150*/  @!P5 IMAD R141, R141, R17, R2 ;  /* 0x000000118d8dd224 */ /* 0x000fca00078e0202 */
[----:B------:R0:W-:Y:S04]  /*1a160*/  @!P5 STG.E.U8 desc[UR56][R12.64+0xa9], R141 ;  /* 0x0000a98d0c00d986 */ /* 0x0001e8000c101138 */
[----:B------:R-:W2:Y:S01]  /*1a170*/  @!P4 LDG.E.U8 R16, desc[UR56][R38.64+0xa8] ;  /* 0x0000a8382610c981 */ /* 0x000ea2000c1e1100 */
[----:B------:R-:W-:Y:S02]  /*1a180*/  ISETP.LT.OR P2, PT, R0, 0xb1, !P6 ;  /* 0x000000b10000780c */ /* 0x000fe40007741670 */
[----:B--2---:R-:W-:-:S05]  /*1a190*/  @!P4 PRMT R155, R16, 0x8880, RZ ;  /* 0x00008880109bc816 */ /* 0x004fca00000000ff */
[----:B------:R-:W-:-:S04]  /*1a1a0*/  @!P4 IMAD R2, R155, R18, RZ ;  /* 0x000000129b02c224 */ /* 0x000fc800078e02ff */
[----:B------:R-:W-:-:S05]  /*1a1b0*/  @!P4 IMAD R155, R142, R17, R2 ;  /* 0x000000118e9bc224 */ /* 0x000fca00078e0202 */
[----:B------:R2:W-:Y:S04]  /*1a1c0*/  @!P4 STG.E.U8 desc[UR56][R136.64+0xa8], R155 ;  /* 0x0000a89b8800c986 */ /* 0x0005e8000c101138 */
[----:B------:R-:W3:Y:S01]  /*1a1d0*/  @!P3 LDG.E.U8 R16, desc[UR56][R38.64+0xa9] ;  /* 0x0000a9382610b981 */ /* 0x000ee2000c1e1100 */
[----:B------:R-:W-:-:S04]  /*1a1e0*/  @!P2 IADD3 R138, P5, R12, UR41, RZ ;  /* 0x000000290c8aac10 */ /* 0x000fc8000ffbe0ff */
[----:B------:R-:W-:Y:S02]  /*1a1f0*/  @!P2 IADD3.X R139, R13, UR40, RZ, P5, !PT ;  /* 0x000000280d8bac10 */ /* 0x000fe4000affe4ff */
[----:B------:R-:W-:-:S13]  /*1a200*/  ISETP.LT.OR P5, PT, R0, 0xb2, !P6 ;  /* 0x000000b20000780c */ /* 0x000fda00077a1670 */
        /* <DEDUP_REMOVED lines=18> */
[----:B------:R-:W-:Y:S04]  /*1a330*/  @!P4 STG.E.U8 desc[UR56][R12.64+0xb1], R145 ;  /* 0x0000b1910c00c986 */ /* 0x000fe8000c101138 */
[----:B------:R-:W2:Y:S02]  /*1a340*/  @!P2 LDG.E.U8 R16, desc[UR56][R38.64+0xb0] ;  /* 0x0000b0382610a981 */ /* 0x000ea4000c1e1100 */
[----:B--2---:R-:W-:-:S05]  /*1a350*/  @!P2 PRMT R137, R16, 0x8880, RZ ;  /* 0x000088801089a816 */ /* 0x004fca00000000ff */
[----:B------:R-:W-:-:S04]  /*1a360*/  @!P2 IMAD R2, R137, R18, RZ ;  /* 0x000000128902a224 */ /* 0x000fc800078e02ff */
[----:B------:R-:W-:-:S05]  /*1a370*/  @!P2 IMAD R137, R146, R17, R2 ;  /* 0x000000119289a224 */ /* 0x000fca00078e0202 */
[----:B------:R0:W-:Y:S04]  /*1a380*/  @!P2 STG.E.U8 desc[UR56][R138.64+0xb0], R137 ;  /* 0x0000b0898a00a986 */ /* 0x0001e8000c101138 */
[----:B------:R-:W2:Y:S02]  /*1a390*/  @!P5 LDG.E.U8 R16, desc[UR56][R38.64+0xb1] ;  /* 0x0000b1382610d981 */ /* 0x000ea4000c1e1100 */
        /* <DEDUP_REMOVED lines=14> */
[----:B------:R-:W-:-:S04]  /*1a480*/  @!P5 IMAD R2, R137, R18, RZ ;  /* 0x000000128902d224 */ /* 0x000fc800078e02ff */
[----:B------:R-:W-:-:S05]  /*1a490*/  @!P5 IMAD R149, R149, R17, R2 ;  /* 0x000000119595d224 */ /* 0x000fca00078e0202 */
[----:B------:R-:W-:Y:S04]  /*1a4a0*/  @!P5 STG.E.U8 desc[UR56][R12.64+0xb9], R149 ;  /* 0x0000b9950c00d986 */ /* 0x000fe8000c101138 */
[----:B------:R-:W0:Y:S01]  /*1a4b0*/  @!P3 LDG.E.U8 R16, desc[UR56][R38.64+0xb8] ;  /* 0x0000b8382610b981 */ /* 0x000e22000c1e1100 */
[----:B------:R-:W-:-:S04]  /*1a4c0*/  @!P3 IADD3 R142, P4, R12, UR41, RZ ;  /* 0x000000290c8ebc10 */ /* 0x000fc8000ff9e0ff */
[----:B------:R-:W-:Y:S02]  /*1a4d0*/  @!P3 IADD3.X R143, R13, UR40, RZ, P4, !PT ;  /* 0x000000280d8fbc10 */ /* 0x000fe4000a7fe4ff */
[C---:B------:R-:W-:Y:S02]  /*1a4e0*/  ISETP.LT.OR P4, PT, R0.reuse, 0xba, !P6 ;  /* 0x000000ba0000780c */ /* 0x040fe40007781670 */
[----:B------:R-:W-:Y:S02]  /*1a4f0*/  ISETP.LT.OR P1, PT, R0, 0xc1, !P6 ;  /* 0x000000c10000780c */ /* 0x000fe40007721670 */
[----:B0-----:R-:W-:-:S05]  /*1a500*/  @!P3 PRMT R139, R16, 0x8880, RZ ;  /* 0x00008880108bb816 */ /* 0x001fca00000000ff */
[----:B------:R-:W-:-:S04]  /*1a510*/  @!P3 IMAD R2, R139, R18, RZ ;  /* 0x000000128b02b224 */ /* 0x000fc800078e02ff */
[----:B------:R-:W-:-:S05]  /*1a520*/  @!P3 IMAD R141, R150, R17, R2 ;  /* 0x00000011968db224 */ /* 0x000fca00078e0202 */
[----:B------:R0:W-:Y:S04]  /*1a530*/  @!P3 STG.E.U8 desc[UR56][R142.64+0xb8], R141 ;  /* 0x0000b88d8e00b986 */ /* 0x0001e8000c101138 */
[----:B------:R-:W2:Y:S01]  /*1a540*/  @!P4 LDG.E.U8 R16, desc[UR56][R38.64+0xb9] ;  /* 0x0000b9382610c981 */ /* 0x000ea2000c1e1100 */
[----:B------:R-:W-:Y:S02]  /*1a550*/  ISETP.LT.OR P3, PT, R0, 0xc2, !P6 ;  /* 0x000000c20000780c */ /* 0x000fe40007761670 */
[----:B------:R-:W-:-:S04]  /*1a560*/  @!P1 IADD3 R136, P5, R12, UR41, RZ ;  /* 0x000000290c889c10 */ /* 0x000fc8000ffbe0ff */
[----:B------:R-:W-:-:S07]  /*1a570*/  @!P1 IADD3.X R137, R13, UR40, RZ, P5, !PT ;  /* 0x000000280d899c10 */ /* 0x000fce000affe4ff */
[----:B------:R-:W-:-:S04]  /*1a580*/  @!P3 IADD3 R138, P5, R12, UR41, RZ ;  /* 0x000000290c8abc10 */ /* 0x000fc8000ffbe0ff */
[----:B------:R-:W-:Y:S02]  /*1a590*/  @!P3 IADD3.X R139, R13, UR40, RZ, P5, !PT ;  /* 0x000000280d8bbc10 */ /* 0x000fe4000affe4ff */
[----:B------:R-:W-:Y:S02]  /*1a5a0*/  ISETP.NE.AND P3, PT, R3, RZ, PT ;  /* 0x000000ff0300720c */ /* 0x000fe40003f65270 */
[----:B------:R-:W-:-:S04]  /*1a5b0*/  @!P4 IADD3 R144, P2, R12, UR41, RZ ;  /* 0x000000290c90cc10 */ /* 0x000fc8000ff5e0ff */
[----:B------:R-:W-:Y:S02]  /*1a5c0*/  @!P4 IADD3.X R145, R13, UR40, RZ, P2, !PT ;  /* 0x000000280d91cc10 */ /* 0x000fe400097fe4ff */
[----:B------:R-:W-:Y:S02]  /*1a5d0*/  LOP3.LUT P2, RZ, R19, 0x8, RZ, 0xc0, !PT ;  /* 0x0000000813ff7812 */ /* 0x000fe4000784c0ff */
        /* <DEDUP_REMOVED lines=26> */
[----:B------:R-:W-:-:S04]  /*1a780*/  @!P4 IADD3 R140, P5, R10, UR41, RZ ;  /* 0x000000290a8ccc10 */ /* 0x000fc8000ffbe0ff */
[----:B0-----:R-:W-:Y:S02]  /*1a790*/  @!P4 IADD3.X R141, R11, UR40, RZ, P5, !PT ;  /* 0x000000280b8dcc10 */ /* 0x001fe4000affe4ff */
[----:B---3--:R-:W-:-:S05]  /*1a7a0*/  @!P4 PRMT R143, R16, 0x8880, RZ ;  /* 0x00008880108fc816 */ /* 0x008fca00000000ff */
        /* <DEDUP_REMOVED lines=82> */
[----:B------:R-:W-:Y:S02]  /*1acd0*/  P2R R124, PR, RZ, 0x8 ;  /* 0x00000008ff7c7803 */ /* 0x000fe40000000000 */
[----:B------:R-:W-:Y:S02]  /*1ace0*/  LOP3.LUT P3, RZ, R19, 0x4, RZ, 0xc0, !PT ;  /* 0x0000000413ff7812 */ /* 0x000fe4000786c0ff */
        /* <DEDUP_REMOVED lines=13> */
[----:B------:R-:W-:Y:S02]  /*1adc0*/  ISETP.NE.AND P2, PT, R172, RZ, PT ;  /* 0x000000ffac00720c */ /* 0x000fe40003f45270 */
        /* <DEDUP_REMOVED lines=99> */
[----:B------:R-:W-:Y:S02]  /*1b400*/  ISETP.NE.AND P1, PT, R156, RZ, PT ;  /* 0x000000ff9c00720c */ /* 0x000fe40003f25270 */
[----:B------:R-:W-:Y:S02]  /*1b410*/  @!P4 IADD3.X R107, R5, UR40, RZ, P5, !PT ;  /* 0x00000028056bcc10 */ /* 0x000fe4000affe4ff */
[----:B--2---:R-:W-:-:S05]  /*1b420*/  @!P4 PRMT R109, R16, 0x8880, RZ ;  /* 0x00008880106dc816 */ /* 0x004fca00000000ff */
        /* <DEDUP_REMOVED lines=127> */
[----:B------:R-:W-:Y:S02]  /*1bc20*/  LOP3.LUT P1, RZ, R19, 0x10, RZ, 0xc0, !PT ;  /* 0x0000001013ff7812 */ /* 0x000fe4000782c0ff */
[----:B------:R-:W-:Y:S02]  /*1bc30*/  @!P4 IADD3.X R89, R7, UR40, RZ, P5, !PT ;  /* 0x000000280759cc10 */ /* 0x000fe4000affe4ff */
        /* <DEDUP_REMOVED lines=23> */
[----:B------:R2:W-:Y:S01]  /*1bdb0*/  @!P3 STG.E.U8 desc[UR56][R136.64+0xc0], R3 ;  /* 0x0000c0038800b986 */ /* 0x0005e2000c101138 */
[----:B------:R-:W-:-:S13]  /*1bdc0*/  ISETP.LT.OR P3, PT, R0, 0xc2, !P6 ;  /* 0x000000c20000780c */ /* 0x000fda0007761670 */
[----:B------:R-:W3:Y:S01]  /*1bdd0*/  @!P3 LDG.E.U8 R16, desc[UR56][R38.64+0xc1] ;  /* 0x0000c1382610b981 */ /* 0x000ee2000c1e1100 */
[----:B------:R-:W-:-:S04]  /*1bde0*/  @!P5 IADD3 R72, P4, R12, UR41, RZ ;  /* 0x000000290c48dc10 */ /* 0x000fc8000ff9e0ff */
[----:B------:R-:W-:Y:S02]  /*1bdf0*/  @!P5 IADD3.X R73, R13, UR40, RZ, P4, !PT ;  /* 0x000000280d49dc10 */ /* 0x000fe4000a7fe4ff */
[----:B------:R-:W-:Y:S02]  /*1be00*/  ISETP.LT.OR P4, PT, R0, 0xca, !P6 ;  /* 0x000000ca0000780c */ /* 0x000fe40007781670 */
[----:B------:R-:W-:-:S11]  /*1be10*/  P2R R108, PR, RZ, 0x4 ;  /* 0x00000004ff6c7803 */ /* 0x000fd60000000000 */
        /* <DEDUP_REMOVED lines=43> */
[----:B------:R-:W-:Y:S02]  /*1c0d0*/  ISETP.LT.OR P5, PT, R0, 0xd2, !P6 ;  /* 0x000000d20000780c */ /* 0x000fe400077a1670 */
[----:B------:R-:W-:-:S04]  /*1c0e0*/  @!P2 IADD3 R74, P3, R12, UR41, RZ ;  /* 0x000000290c4aac10 */ /* 0x000fc8000ff7e0ff */
[----:B------:R-:W-:Y:S02]  /*1c0f0*/  @!P2 IADD3.X R75, R13, UR40, RZ, P3, !PT ;  /* 0x000000280d4bac10 */ /* 0x000fe40009ffe4ff */
[----:B0-----:R-:W-:-:S05]  /*1c100*/  @!P2 PRMT R3, R16, 0x8880, RZ ;  /* 0x000088801003a816 */ /* 0x001fca00000000ff */
[----:B------:R-:W-:-:S04]  /*1c110*/  @!P2 IMAD R2, R3, R18, RZ ;  /* 0x000000120302a224 */ /* 0x000fc800078e02ff */
[----:B------:R-:W-:-:S05]  /*1c120*/  @!P2 IMAD R3, R82, R17, R2 ;  /* 0x000000115203a224 */ /* 0x000fca00078e0202 */
[----:B------:R0:W-:Y:S04]  /*1c130*/  @!P2 STG.E.U8 desc[UR56][R74.64+0xd0], R3 ;  /* 0x0000d0034a00a986 */ /* 0x0001e8000c101138 */
        /* <DEDUP_REMOVED lines=15> */
[----:B------:R-:W-:-:S03]  /*1c230*/  ISETP.LT.OR P4, PT, R0, 0xd9, !P6 ;  /* 0x000000d90000780c */ /* 0x000fc60007781670 */
[----:B------:R-:W3:Y:S01]  /*1c240*/  LDL.LU.64 R36, [R1+0x3f0] ;  /* 0x0003f00001247983 */ /* 0x000ee20000300a00 */
        /* <DEDUP_REMOVED lines=16> */
[----:B------:R-:W-:Y:S01]  /*1c350*/  ISETP.NE.AND P3, PT, R124, RZ, PT ;  /* 0x000000ff7c00720c */ /* 0x000fe20003f65270 */
[----:B------:R-:W3:Y:S01]  /*1c360*/  LDL.LU.64 R38, [R1+0x3e8] ;  /* 0x0003e80001267983 */ /* 0x000ee20000300a00 */
        /* <DEDUP_REMOVED lines=39> */
[----:B------:R-:W4:Y:S01]  /*1c5e0*/  @!P4 LDG.E.U8 R16, desc[UR56][R236.64+0xc9] ;  /* 0x0000c938ec10c981 */ /* 0x000f22000c1e1100 */
[----:B------:R-:W-:Y:S02]  /*1c5f0*/  ISETP.LT.OR P6, PT, R0, 0xc9, !P3 ;  /* 0x000000c90000780c */ /* 0x000fe40005fc1670 */
[----:B----4-:R-:W-:-:S05]  /*1c600*/  @!P4 PRMT R58, R16, 0x8880, RZ ;  /* 0x00008880103ac816 */ /* 0x010fca00000000ff */
[----:B--2---:R-:W-:-:S04]  /*1c610*/  @!P4 IMAD.MOV.U32 R13, RZ, RZ, R58 ;  /* 0x000000ffff0dc224 */ /* 0x004fc800078e003a */
[----:B------:R-:W-:-:S04]  /*1c620*/  @!P4 IMAD R2, R13, R18, RZ ;  /* 0x000000120d02c224 */ /* 0x000fc800078e02ff */
[----:B------:R-:W-:-:S05]  /*1c630*/  @!P4 IMAD R61, R61, R17, R2 ;  /* 0x000000113d3dc224 */ /* 0x000fca00078e0202 */
[----:B------:R2:W-:Y:S04]  /*1c640*/  @!P4 STG.E.U8 desc[UR56][R10.64+0xc9], R61 ;  /* 0x0000c93d0a00c986 */ /* 0x0005e8000c101138 */
        /* <DEDUP_REMOVED lines=28> */
[----:B------:R-:W2:Y:S01]  /*1c810*/  @!P4 LDG.E.U8 R16, desc[UR56][R234.64+0xd0] ;  /* 0x0000d038ea10c981 */ /* 0x000ea2000c1e1100 */
[----:B------:R-:W-:Y:S02]  /*1c820*/  ISETP.LT.OR P6, PT, R0, 0xd2, !P3 ;  /* 0x000000d20000780c */ /* 0x000fe40005fc1670 */
[----:B------:R-:W-:-:S04]  /*1c830*/  @!P4 IADD3 R12, P1, R10, UR41, RZ ;  /* 0x000000290a0ccc10 */ /* 0x000fc8000ff3e0ff */
[----:B------:R-:W-:Y:S02]  /*1c840*/  @!P4 IADD3.X R13, R11, UR40, RZ, P1, !PT ;  /* 0x000000280b0dcc10 */ /* 0x000fe40008ffe4ff */
[----:B--2---:R-:W-:-:S05]  /*1c850*/  @!P4 PRMT R57, R16, 0x8880, RZ ;  /* 0x000088801039c816 */ /* 0x004fca00000000ff */
[----:B------:R-:W-:-:S04]  /*1c860*/  @!P4 IMAD R2, R57, R18, RZ ;  /* 0x000000123902c224 */ /* 0x000fc800078e02ff */
[----:B0-----:R-:W-:-:S05]  /*1c870*/  @!P4 IMAD R3, R66, R17, R2 ;  /* 0x000000114203c224 */ /* 0x001fca00078e0202 */
[----:B------:R0:W-:Y:S04]  /*1c880*/  @!P4 STG.E.U8 desc[UR56][R12.64+0xd0], R3 ;  /* 0x0000d0030c00c986 */ /* 0x0001e8000c101138 */
[----:B------:R-:W2:Y:S01]  /*1c890*/  @!P6 LDG.E.U8 R16, desc[UR56][R234.64+0xd1] ;  /* 0x0000d138ea10e981 */ /* 0x000ea2000c1e1100 */
[----:B------:R-:W-:Y:S02]  /*1c8a0*/  ISETP.LT.OR P4, PT, R0, 0xd9, !P2 ;  /* 0x000000d90000780c */ /* 0x000fe40005781670 */
[----:B------:R-:W-:-:S04]  /*1c8b0*/  @!P6 IADD3 R58, P1, R10, UR41, RZ ;  /* 0x000000290a3aec10 */ /* 0x000fc8000ff3e0ff */
[----:B------:R-:W-:Y:S02]  /*1c8c0*/  @!P6 IADD3.X R59, R11, UR40, RZ, P1, !PT ;  /* 0x000000280b3bec10 */ /* 0x000fe40008ffe4ff */
[----:B--2---:R-:W-:-:S05]  /*1c8d0*/  @!P6 PRMT R57, R16, 0x8880, RZ ;  /* 0x000088801039e816 */ /* 0x004fca00000000ff */
[----:B------:R-:W-:-:S04]  /*1c8e0*/  @!P6 IMAD R2, R57, R18, RZ ;  /* 0x000000123902e224 */ /* 0x000fc800078e02ff */
[----:B------:R-:W-:-:S05]  /*1c8f0*/  @!P6 IMAD R67, R67, R17, R2 ;  /* 0x000000114343e224 */ /* 0x000fca00078e0202 */
[----:B------:R-:W-:Y:S04]  /*1c900*/  @!P6 STG.E.U8 desc[UR56][R58.64+0xd1], R67 ;  /* 0x0000d1433a00e986 */ /* 0x000fe8000c101138 */
[----:B------:R-:W2:Y:S01]  /*1c910*/  @!P4 LDG.E.U8 R16, desc[UR56][R236.64+0xd8] ;  /* 0x0000d838ec10c981 */ /* 0x000ea2000c1e1100 */
[----:B------:R-:W-:Y:S02]  /*1c920*/  ISETP.LT.OR P5, PT, R0, 0xda, !P2 ;  /* 0x000000da0000780c */ /* 0x000fe400057a1670 */
[----:B--2---:R-:W-:-:S05]  /*1c930*/  @!P4 PRMT R57, R16, 0x8880, RZ ;  /* 0x000088801039c816 */ /* 0x004fca00000000ff */
[----:B------:R-:W-:-:S04]  /*1c940*/  @!P4 IMAD R2, R57, R18, RZ ;  /* 0x000000123902c224 */ /* 0x000fc800078e02ff */
[----:B0-----:R-:W-:-:S05]  /*1c950*/  @!P4 IMAD R3, R68, R17, R2 ;  /* 0x000000114403c224 */ /* 0x001fca00078e0202 */
[----:B------:R0:W-:Y:S04]  /*1c960*/  @!P4 STG.E.U8 desc[UR56][R10.64+0xd8], R3 ;  /* 0x0000d8030a00c986 */ /* 0x0001e8000c101138 */
[----:B------:R-:W2:Y:S01]  /*1c970*/  @!P5 LDG.E.U8 R16, desc[UR56][R236.64+0xd9] ;  /* 0x0000d938ec10d981 */ /* 0x000ea2000c1e1100 */
[----:B------:R-:W-:Y:S02]  /*1c980*/  ISETP.LT.OR P4, PT, R0, 0xd9, !P3 ;  /* 0x000000d90000780c */ /* 0x000fe40005f81670 */
[----:B--2---:R-:W-:-:S05]  /*1c990*/  @!P5 PRMT R13, R16, 0x8880, RZ ;  /* 0x00008880100dd816 */ /* 0x004fca00000000ff */
[----:B------:R-:W-:-:S04]  /*1c9a0*/  @!P5 IMAD R2, R13, R18, RZ ;  /* 0x000000120d02d224 */ /* 0x000fc800078e02ff */
[----:B------:R-:W-:-:S05]  /*1c9b0*/  @!P5 IMAD R69, R69, R17, R2 ;  /* 0x000000114545d224 */ /* 0x000fca00078e0202 */
[----:B------:R2:W-:Y:S04]  /*1c9c0*/  @!P5 STG.E.U8 desc[UR56][R10.64+0xd9], R69 ;  /* 0x0000d9450a00d986 */ /* 0x0005e8000c101138 */
[----:B------:R-:W4:Y:S01]  /*1c9d0*/  @!P4 LDG.E.U8 R16, desc[UR56][R234.64+0xd8] ;  /* 0x0000d838ea10c981 */ /* 0x000f22000c1e1100 */
[----:B------:R-:W-:Y:S02]  /*1c9e0*/  ISETP.LT.OR P3, PT, R0, 0xda, !P3 ;  /* 0x000000da0000780c */ /* 0x000fe40005f61670 */
[----:B------:R-:W-:Y:S02]  /*1c9f0*/  @!P4 IADD3 R12, P5, R10, UR41, RZ ;  /* 0x000000290a0ccc10 */ /* 0x000fe4000ffbe0ff */
[----:B----4-:R-:W-:-:S05]  /*1ca00*/  @!P4 PRMT R13, R16, 0x8880, RZ ;  /* 0x00008880100dc816 */ /* 0x010fca00000000ff */
[----:B------:R-:W-:Y:S01]  /*1ca10*/  @!P4 IMAD R2, R13, R18, RZ ;  /* 0x000000120d02c224 */ /* 0x000fe200078e02ff */
[----:B------:R-:W-:-:S03]  /*1ca20*/  @!P4 IADD3.X R13, R11, UR40, RZ, P5, !PT ;  /* 0x000000280b0dcc10 */ /* 0x000fc6000affe4ff */
[----:B0-----:R-:W-:-:S05]  /*1ca30*/  @!P4 IMAD R3, R70, R17, R2 ;  /* 0x000000114603c224 */ /* 0x001fca00078e0202 */
[----:B------:R0:W-:Y:S04]  /*1ca40*/  @!P4 STG.E.U8 desc[UR56][R12.64+0xd8], R3 ;  /* 0x0000d8030c00c986 */ /* 0x0001e8000c101138 */
[----:B------:R-:W4:Y:S01]  /*1ca50*/  @!P3 LDG.E.U8 R16, desc[UR56][R234.64+0xd9] ;  /* 0x0000d938ea10b981 */ /* 0x000f22000c1e1100 */
[----:B------:R-:W-:Y:S02]  /*1ca60*/  LOP3.LUT P6, RZ, R19, 0x4, RZ, 0xc0, !PT ;  /* 0x0000000413ff7812 */ /* 0x000fe400078cc0ff */
[----:B--2---:R-:W-:Y:S02]  /*1ca70*/  @!P3 IADD3 R10, P5, R10, UR41, RZ ;  /* 0x000000290a0abc10 */ /* 0x004fe4000ffbe0ff */
[----:B------:R-:W-:Y:S02]  /*1ca80*/  ISETP.LT.OR P4, PT, R0, 0xc1, !P6 ;  /* 0x000000c10000780c */ /* 0x000fe40007781670 */
[----:B------:R-:W-:-:S02]  /*1ca90*/  @!P3 IADD3.X R11, R11, UR40, RZ, P5, !PT ;  /* 0x000000280b0bbc10 */ /* 0x000fc4000affe4ff */
[----:B----4-:R-:W-:-:S05]  /*1caa0*/  @!P3 PRMT R57, R16, 0x8880, RZ ;  /* 0x000088801039b816 */ /* 0x010fca00000000ff */
[----:B------:R-:W-:-:S04]  /*1cab0*/  @!P3 IMAD R2, R57, R18, RZ ;  /* 0x000000123902b224 */ /* 0x000fc800078e02ff */
[----:B------:R-:W-:-:S05]  /*1cac0*/  @!P3 IMAD R71, R71, R17, R2 ;  /* 0x000000114747b224 */ /* 0x000fca00078e0202 */
[----:B------:R2:W-:Y:S04]  /*1cad0*/  @!P3 STG.E.U8 desc[UR56][R10.64+0xd9], R71 ;  /* 0x0000d9470a00b986 */ /* 0x0005e8000c101138 */
[----:B------:R-:W0:Y:S01]  /*1cae0*/  @!P4 LDG.E.U8 R16, desc[UR56][R232.64+0xc0] ;  /* 0x0000c038e810c981 */ /* 0x000e22000c1e1100 */
[----:B------:R-:W-:Y:S02]  /*1caf0*/  ISETP.LT.OR P3, PT, R0, 0xc2, !P6 ;  /* 0x000000c20000780c */ /* 0x000fe40007761670 */
[----:B0-----:R-:W-:-:S05]  /*1cb00*/  @!P4 PRMT R3, R16, 0x8880, RZ ;  /* 0x000088801003c816 */ /* 0x001fca00000000ff */
[----:B------:R-:W-:-:S04]  /*1cb10*/  @!P4 IMAD R2, R3, R18, RZ ;  /* 0x000000120302c224 */ /* 0x000fc800078e02ff */
[----:B------:R-:W-:-:S05]  /*1cb20*/  @!P4 IMAD R3, R40, R17, R2 ;  /* 0x000000112803c224 */ /* 0x000fca00078e0202 */
[----:B------:R0:W-:Y:S04]  /*1cb30*/  @!P4 STG.E.U8 desc[UR56][R4.64+0xc0], R3 ;  /* 0x0000c0030400c986 */ /* 0x0001e8000c101138 */
[----:B------:R-:W4:Y:S01]  /*1cb40*/  @!P3 LDG.E.U8 R16, desc[UR56][R232.64+0xc1] ;  /* 0x0000c138e810b981 */ /* 0x000f22000c1e1100 */
[----:B------:R-:W-:-:S04]  /*1cb50*/  ISETP.NE.AND P2, PT, R108, RZ, PT ;  /* 0x000000ff6c00720c */ /* 0x000fc80003f45270 */
[----:B------:R-:W-:Y:S02]  /*1cb60*/  ISETP.LT.OR P4, PT, R0, 0xc1, !P2 ;  /* 0x000000c10000780c */ /* 0x000fe40005781670 */
[----:B----4-:R-:W-:-:S05]  /*1cb70*/  @!P3 PRMT R13, R16, 0x8880, RZ ;  /* 0x00008880100db816 */ /* 0x010fca00000000ff */
[----:B------:R-:W-:-:S04]  /*1cb80*/  @!P3 IMAD R2, R13, R18, RZ ;  /* 0x000000120d02b224 */ /* 0x000fc800078e02ff */
[----:B------:R-:W-:-:S05]  /*1cb90*/  @!P3 IMAD R41, R41, R17, R2 ;  /* 0x000000112929b224 */ /* 0x000fca00078e0202 */
[----:B------:R-:W-:Y:S04]  /*1cba0*/  @!P3 STG.E.U8 desc[UR56][R4.64+0xc1], R41 ;  /* 0x0000c1290400b986 */ /* 0x000fe8000c101138 */
[----:B------:R-:W4:Y:S01]  /*1cbb0*/  @!P4 LDG.E.U8 R16, desc[UR56][R22.64+0xc0] ;  /* 0x0000c0381610c981 */ /* 0x000f22000c1e1100 */
[----:B------:R-:W-:Y:S02]  /*1cbc0*/  ISETP.LT.OR P3, PT, R0, 0xc2, !P2 ;  /* 0x000000c20000780c */ /* 0x000fe40005761670 */
[----:B--2---:R-:W-:Y:S02]  /*1cbd0*/  @!P4 IADD3 R10, P5, R4, UR41, RZ ;  /* 0x00000029040acc10 */ /* 0x004fe4000ffbe0ff */
[----:B----4-:R-:W-:-:S05]  /*1cbe0*/  @!P4 PRMT R11, R16, 0x8880, RZ ;  /* 0x00008880100bc816 */ /* 0x010fca00000000ff */
[----:B------:R-:W-:Y:S01]  /*1cbf0*/  @!P4 IMAD R2, R11, R18, RZ ;  /* 0x000000120b02c224 */ /* 0x000fe200078e02ff */
[----:B------:R-:W-:-:S03]  /*1cc00*/  @!P4 IADD3.X R11, R5, UR40, RZ, P5, !PT ;  /* 0x00000028050bcc10 */ /* 0x000fc6000affe4ff */
[----:B0-----:R-:W-:-:S05]  /*1cc10*/  @!P4 IMAD R3, R42, R17, R2 ;  /* 0x000000112a03c224 */ /* 0x001fca00078e0202 */
[----:B------:R0:W-:Y:S04]  /*1cc20*/  @!P4 STG.E.U8 desc[UR56][R10.64+0xc0], R3 ;  /* 0x0000c0030a00c986 */ /* 0x0001e8000c101138 */
[----:B------:R-:W2:Y:S01]  /*1cc30*/  @!P3 LDG.E.U8 R16, desc[UR56][R22.64+0xc1] ;  /* 0x0000c1381610b981 */ /* 0x000ea2000c1e1100 */
[----:B------:R-:W-:Y:S02]  /*1cc40*/  ISETP.LT.OR P4, PT, R0, 0xc9, !P6 ;  /* 0x000000c90000780c */ /* 0x000fe40007781670 */
[----:B------:R-:W-:Y:S02]  /*1cc50*/  @!P3 IADD3 R12, P5, R4, UR41, RZ ;  /* 0x00000029040cbc10 */ /* 0x000fe4000ffbe0ff */
[----:B--2---:R-:W-:-:S05]  /*1cc60*/  @!P3 PRMT R13, R16, 0x8880, RZ ;  /* 0x00008880100db816 */ /* 0x004fca00000000ff */
[----:B------:R-:W-:Y:S01]  /*1cc70*/  @!P3 IMAD R2, R13, R18, RZ ;  /* 0x000000120d02b224 */ /* 0x000fe200078e02ff */
[----:B------:R-:W-:-:S03]  /*1cc80*/  @!P3 IADD3.X R13, R5, UR40, RZ, P5, !PT ;  /* 0x00000028050dbc10 */ /* 0x000fc6000affe4ff */
        /* <DEDUP_REMOVED lines=16> */
[----:B------:R-:W-:Y:S02]  /*1cd90*/  @!P4 IADD3 R10, P5, R4, UR41, RZ ;  /* 0x00000029040acc10 */ /* 0x000fe4000ffbe0ff */
[----:B--2---:R-:W-:-:S05]  /*1cda0*/  @!P4 PRMT R11, R16, 0x8880, RZ ;  /* 0x00008880100bc816 */ /* 0x004fca00000000ff */
        /* <DEDUP_REMOVED lines=59> */
[----:B------:R-:W-:Y:S04]  /*1d160*/  @!P4 STG.E.U8 desc[UR56][R10.64+0xd8], R3 ;  /* 0x0000d8030a00c986 */ /* 0x000fe8000c101138 */
[----:B------:R-:W4:Y:S01]  /*1d170*/  @!P2 LDG.E.U8 R16, desc[UR56][R22.64+0xd9] ;  /* 0x0000d9381610a981 */ /* 0x000f22000c1e1100 */
[----:B------:R-:W-:Y:S02]  /*1d180*/  ISETP.NE.AND P1, PT, R92, RZ, PT ;  /* 0x000000ff5c00720c */ /* 0x000fe40003f25270 */
[----:B--2---:R-:W-:Y:S02]  /*1d190*/  @!P2 IADD3 R4, P4, R4, UR41, RZ ;  /* 0x000000290404ac10 */ /* 0x004fe4000ff9e0ff */
[----:B------:R-:W-:Y:S02]  /*1d1a0*/  ISETP.LT.OR P3, PT, R0, 0xc1, !P1 ;  /* 0x000000c10000780c */ /* 0x000fe40004f61670 */
[----:B------:R-:W-:-:S02]  /*1d1b0*/  @!P2 IADD3.X R5, R5, UR40, RZ, P4, !PT ;  /* 0x000000280505ac10 */ /* 0x000fc4000a7fe4ff */
[----:B----4-:R-:W-:-:S05]  /*1d1c0*/  @!P2 PRMT R13, R16, 0x8880, RZ ;  /* 0x00008880100da816 */ /* 0x010fca00000000ff */
[----:B------:R-:W-:-:S04]  /*1d1d0*/  @!P2 IMAD R2, R13, R18, RZ ;  /* 0x000000120d02a224 */ /* 0x000fc800078e02ff */
[----:B------:R-:W-:-:S05]  /*1d1e0*/  @!P2 IMAD R55, R55, R17, R2 ;  /* 0x000000113737a224 */ /* 0x000fca00078e0202 */
[----:B------:R0:W-:Y:S04]  /*1d1f0*/  @!P2 STG.E.U8 desc[UR56][R4.64+0xd9], R55 ;  /* 0x0000d9370400a986 */ /* 0x0001e8000c101138 */
[----:B------:R-:W2:Y:S01]  /*1d200*/  @!P3 LDG.E.U8 R16, desc[UR56][R14.64+0xc0] ;  /* 0x0000c0380e10b981 */ /* 0x000ea2000c1e1100 */
[----:B------:R-:W-:Y:S01]  /*1d210*/  ISETP.LT.OR P2, PT, R0, 0xc2, !P1 ;  /* 0x000000c20000780c */ /* 0x000fe20004f41670 */
[----:B0-----:R-:W-:Y:S02]  /*1d220*/  @!P3 IMAD.MOV.U32 R4, RZ, RZ, R8 ;  /* 0x000000ffff04b224 */ /* 0x001fe400078e0008 */
[----:B------:R-:W-:Y:S01]  /*1d230*/  @!P3 IMAD.MOV.U32 R5, RZ, RZ, R7 ;  /* 0x000000ffff05b224 */ /* 0x000fe200078e0007 */
[----:B--2---:R-:W-:-:S05]  /*1d240*/  @!P3 PRMT R3, R16, 0x8880, RZ ;  /* 0x000088801003b816 */ /* 0x004fca00000000ff */
        /* <DEDUP_REMOVED lines=12> */
[----:B------:R-:W-:Y:S02]  /*1d310*/  ISETP.LT.OR P2, PT, R0, 0xc2, !P0 ;  /* 0x000000c20000780c */ /* 0x000fe40004741670 */
[----:B--2---:R-:W-:-:S05]  /*1d320*/  @!P3 PRMT R10, R16, 0x8880, RZ ;  /* 0x00008880100ab816 */ /* 0x004fca00000000ff */
[----:B------:R-:W-:Y:S01]  /*1d330*/  @!P3 IMAD.MOV.U32 R3, RZ, RZ, R10 ;  /* 0x000000ffff03b224 */ /* 0x000fe200078e000a */
[----:B------:R-:W-:-:S03]  /*1d340*/  @!P3 IADD3 R10, P4, R8, UR41, RZ ;  /* 0x00000029080abc10 */ /* 0x000fc6000ff9e0ff */
[----:B------:R-:W-:Y:S01]  /*1d350*/  @!P3 IMAD R2, R3, R18, RZ ;  /* 0x000000120302b224 */ /* 0x000fe200078e02ff */
[----:B------:R-:W-:-:S03]  /*1d360*/  @!P3 IADD3.X R11, R7, UR40, RZ, P4, !PT ;  /* 0x00000028070bbc10 */ /* 0x000fc6000a7fe4ff */
[----:B------:R-:W-:-:S05]  /*1d370*/  @!P3 IMAD R3, R26, R17, R2 ;  /* 0x000000111a03b224 */ /* 0x000fca00078e0202 */
[----:B------:R-:W-:Y:S04]  /*1d380*/  @!P3 STG.E.U8 desc[UR56][R10.64+0xc0], R3 ;  /* 0x0000c0030a00b986 */ /* 0x000fe8000c101138 */
[----:B------:R-:W2:Y:S01]  /*1d390*/  @!P2 LDG.E.U8 R16, desc[UR56][R20.64+0xc1] ;  /* 0x0000c1381410a981 */ /* 0x000ea2000c1e1100 */
[----:B------:R-:W-:Y:S02]  /*1d3a0*/  ISETP.LT.OR P3, PT, R0, 0xc9, !P1 ;  /* 0x000000c90000780c */ /* 0x000fe40004f61670 */
[----:B0-----:R-:W-:Y:S02]  /*1d3b0*/  @!P2 IADD3 R4, P4, R8, UR41, RZ ;  /* 0x000000290804ac10 */ /* 0x001fe4000ff9e0ff */
[----:B--2---:R-:W-:-:S05]  /*1d3c0*/  @!P2 PRMT R5, R16, 0x8880, RZ ;  /* 0x000088801005a816 */ /* 0x004fca00000000ff */
[----:B------:R-:W-:Y:S01]  /*1d3d0*/  @!P2 IMAD R2, R5, R18, RZ ;  /* 0x000000120502a224 */ /* 0x000fe200078e02ff */
[----:B------:R-:W-:-:S03]  /*1d3e0*/  @!P2 IADD3.X R5, R7, UR40, RZ, P4, !PT ;  /* 0x000000280705ac10 */ /* 0x000fc6000a7fe4ff */
        /* <DEDUP_REMOVED lines=74> */
[----:B---3--:R-:W-:-:S05]  /*1d890*/  @!P3 IMAD R3, R36, R17, R2 ;  /* 0x000000112403b224 */ /* 0x008fca00078e0202 */
        /* <DEDUP_REMOVED lines=17> */
[----:B------:R2:W-:Y:S04]  /*1d9b0*/  @!P2 STG.E.U8 desc[UR56][R10.64+0xd8], R3 ;  /* 0x0000d8030a00a986 */ /* 0x0005e8000c101138 */
[----:B------:R-:W0:Y:S02]  /*1d9c0*/  @!P0 LDG.E.U8 R16, desc[UR56][R20.64+0xd9] ;  /* 0x0000d93814108981 */ /* 0x000e24000c1e1100 */
[----:B0-----:R-:W-:-:S05]  /*1d9d0*/  @!P0 PRMT R5, R16, 0x8880, RZ ;  /* 0x0000888010058816 */ /* 0x001fca00000000ff */
[----:B------:R-:W-:-:S04]  /*1d9e0*/  @!P0 IMAD R2, R5, R18, RZ ;  /* 0x0000001205028224 */ /* 0x000fc800078e02ff */
[----:B------:R-:W-:Y:S01]  /*1d9f0*/  IMAD R39, R39, R17, R2 ;  /* 0x0000001127277224 */ /* 0x000fe200078e0202 */
[----:B--2---:R-:W-:Y:S06]  /*1da00*/  @P0 BRA `(.L_x_196) ;  /* 0x0000008800400947 */ /* 0x004fec0003800000 */
[----:B------:R-:W-:-:S04]  /*1da10*/  IADD3 R8, P0, R8, UR41, RZ ;  /* 0x0000002908087c10 */ /* 0x000fc8000ff1e0ff */
[----:B------:R-:W-:-:S05]  /*1da20*/  IADD3.X R9, R7, UR40, RZ, P0, !PT ;  /* 0x0000002807097c10 */ /* 0x000fca00087fe4ff */
[----:B------:R0:W-:Y:S01]  /*1da30*/  STG.E.U8 desc[UR56][R8.64+0xd9], R39 ;  /* 0x0000d92708007986 */ /* 0x0001e2000c101138 */
[----:B------:R-:W-:Y:S05]  /*1da40*/  BRA `(.L_x_196) ;  /* 0x0000008800307947 */ /* 0x000fea0003800000 */
.L_x_33:
[----:B------:R-:W2:Y:S01]  /*1da50*/  LDL.LU R3, [R1+0x380] ;  /* 0x0003800001037983 */ /* 0x000ea20000300800 */
[----:B------:R-:W-:-:S03]  /*1da60*/  ULDC.64 UR4, c[0x0][0x5c0] ;  /* 0x0001700000047ab9 */ /* 0x000fc60000000a00 */
[----:B------:R-:W3:Y:S04]  /*1da70*/  LDL.LU R2, [R1+0x384] ;  /* 0x0003840001027983 */ /* 0x000ee80000300800 */
[----:B------:R-:W4:Y:S04]  /*1da80*/  LDL.LU R235, [R1+0x38c] ;  /* 0x00038c0001eb7983 */ /* 0x000f280000300800 */
[----:B------:R-:W5:Y:S04]  /*1da90*/  LDL.LU R234, [R1+0x390] ;  /* 0x0003900001ea7983 */ /* 0x000f680000300800 */
        /* <DEDUP_REMOVED lines=12> */
[----:B------:R-:W2:Y:S01]  /*1db60*/  LDL.LU R232, [R1+0x3c8] ;  /* 0x0003c80001e87983 */ /* 0x000ea20000300800 */
[----:B------:R-:W-:-:S03]  /*1db70*/  IADD3 R6, P3, R4, UR4, RZ ;  /* 0x0000000404067c10 */ /* 0x000fc6000ff7e0ff */
[----:B------:R-:W4:Y:S01]  /*1db80*/  LDL.LU R5, [R1+0x388] ;  /* 0x0003880001057983 */ /* 0x000f220000300800 */
[----:B------:R-:W-:-:S03]  /*1db90*/  IADD3.X R7, R13, UR5, RZ, P3, !PT ;  /* 0x000000050d077c10 */ /* 0x000fc60009ffe4ff */
[----:B------:R-:W5:Y:S01]  /*1dba0*/  LDL.LU R13, [R1+0x350] ;  /* 0x00035000010d7983 */ /* 0x000f620000300800 */
[C---:B--2---:R-:W-:Y:S02]  /*1dbb0*/  ISETP.GE.AND P5, PT, R232.reuse, 0x1, PT ;  /* 0x00000001e800780c */ /* 0x044fe40003fa6270 */
[----:B------:R-:W-:Y:S02]  /*1dbc0*/  ISETP.GE.AND P4, PT, R232, 0x9, PT ;  /* 0x00000009e800780c */ /* 0x000fe40003f86270 */
[C---:B------:R-:W-:Y:S02]  /*1dbd0*/  ISETP.LT.OR P1, PT, R0.reuse, 0x1, !P5 ;  /* 0x000000010000780c */ /* 0x040fe40006f21670 */
[C---:B------:R-:W-:Y:S02]  /*1dbe0*/  ISETP.LT.OR P2, PT, R0.reuse, 0x2, !P5 ;  /* 0x000000020000780c */ /* 0x040fe40006f41670 */
[----:B------:R-:W-:-:S09]  /*1dbf0*/  ISETP.LT.OR P0, PT, R0, 0x1, !P4 ;  /* 0x000000010000780c */ /* 0x000fd20006701670 */
[-C--:B------:R-:W-:Y:S02]  /*1dc00*/  @!P1 IMAD R3, R3, R17.reuse, RZ ;  /* 0x0000001103039224 */ /* 0x080fe400078e02ff */
[----:B---3--:R-:W-:-:S03]  /*1dc10*/  @!P2 IMAD R2, R2, R17, RZ ;  /* 0x000000110202a224 */ /* 0x008fc600078e02ff */
[----:B------:R-:W-:Y:S01]  /*1dc20*/  @!P1 STG.E.U8 desc[UR56][R6.64], R3 ;  /* 0x0000000306009986 */ /* 0x000fe2000c101138 */
[----:B------:R-:W-:-:S03]  /*1dc30*/  ISETP.LT.OR P1, PT, R0, 0x2, !P4 ;  /* 0x000000020000780c */ /* 0x000fc60006721670 */
[----:B------:R1:W-:Y:S01]  /*1dc40*/  @!P2 STG.E.U8 desc[UR56][R6.64+0x1], R2 ;  /* 0x000001020600a986 */ /* 0x0003e2000c101138 */
[----:B----4-:R-:W-:Y:S01]  /*1dc50*/  @!P0 IMAD R4, R5, R17, RZ ;  /* 0x0000001105048224 */ /* 0x010fe200078e02ff */
[----:B-1----:R-:W-:-:S04]  /*1dc60*/  @!P0 IADD3 R2, P2, R6, UR41, RZ ;  /* 0x0000002906028c10 */ /* 0x002fc8000ff5e0ff */
[----:B------:R-:W-:-:S05]  /*1dc70*/  @!P0 IADD3.X R3, R7, UR40, RZ, P2, !PT ;  /* 0x0000002807038c10 */ /* 0x000fca00097fe4ff */
[----:B------:R1:W-:Y:S01]  /*1dc80*/  @!P0 STG.E.U8 desc[UR56][R2.64], R4 ;  /* 0x0000000402008986 */ /* 0x0003e2000c101138 */
[C---:B------:R-:W-:Y:S02]  /*1dc90*/  ISETP.LT.OR P0, PT, R0.reuse, 0x9, !P5 ;  /* 0x000000090000780c */ /* 0x040fe40006f01670 */
[----:B------:R-:W-:Y:S02]  /*1dca0*/  ISETP.LT.OR P2, PT, R0, 0xa, !P5 ;  /* 0x0000000a0000780c */ /* 0x000fe40006f41670 */
[----:B-1----:R-:W-:Y:S01]  /*1dcb0*/  @!P1 IADD3 R2, P3, R6, UR41, RZ ;  /* 0x0000002906029c10 */ /* 0x002fe2000ff7e0ff */
[----:B------:R-:W-:Y:S02]  /*1dcc0*/  @!P1 IMAD R4, R235, R17, RZ ;  /* 0x00000011eb049224 */ /* 0x000fe400078e02ff */
[----:B------:R-:W2:Y:S01]  /*1dcd0*/  LDL.LU R235, [R1+0x354] ;  /* 0x0003540001eb7983 */ /* 0x000ea20000300800 */
[----:B------:R-:W-:-:S05]  /*1dce0*/  @!P1 IADD3.X R3, R7, UR40, RZ, P3, !PT ;  /* 0x0000002807039c10 */ /* 0x000fca0009ffe4ff */
[----:B------:R5:W-:Y:S01]  /*1dcf0*/  @!P1 STG.E.U8 desc[UR56][R2.64+0x1], R4 ;  /* 0x0000010402009986 */ /* 0x000be2000c101138 */
[----:B------:R-:W-:Y:S01]  /*1dd00*/  ISETP.LT.OR P1, PT, R0, 0x9, !P4 ;  /* 0x000000090000780c */ /* 0x000fe20006721670 */
[-C--:B-----5:R-:W-:Y:S02]  /*1dd10*/  @!P0 IMAD R3, R234, R17.reuse, RZ ;  /* 0x00000011ea038224 */ /* 0x0a0fe400078e02ff */
[----:B------:R-:W-:Y:S01]  /*1dd20*/  @!P2 IMAD R2, R233, R17, RZ ;  /* 0x00000011e902a224 */ /* 0x000fe200078e02ff */
[----:B------:R-:W3:Y:S04]  /*1dd30*/  LDL.LU R234, [R1+0x358] ;  /* 0x0003580001ea7983 */ /* 0x000ee80000300800 */
[----:B------:R-:W-:Y:S01]  /*1dd40*/  @!P0 STG.E.U8 desc[UR56][R6.64+0x8], R3 ;  /* 0x0000080306008986 */ /* 0x000fe2000c101138 */
[----:B------:R-:W-:-:S03]  /*1dd50*/  ISETP.LT.OR P0, PT, R0, 0xa, !P4 ;  /* 0x0000000a0000780c */ /* 0x000fc60006701670 */
[----:B------:R1:W-:Y:S01]  /*1dd60*/  @!P2 STG.E.U8 desc[UR56][R6.64+0x9], R2 ;  /* 0x000009020600a986 */ /* 0x0003e2000c101138 */
[----:B------:R-:W-:-:S03]  /*1dd70*/  @!P1 IMAD R4, R23, R17, RZ ;  /* 0x0000001117049224 */ /* 0x000fc600078e02ff */
[----:B------:R-:W4:Y:S04]  /*1dd80*/  LDL.LU R233, [R1+0x35c] ;  /* 0x00035c0001e97983 */ /* 0x000f280000300800 */
[----:B------:R-:W5:Y:S01]  /*1dd90*/  LDL.LU R23, [R1+0x360] ;  /* 0x0003600001177983 */ /* 0x000f620000300800 */
[----:B-1----:R-:W-:-:S04]  /*1dda0*/  @!P1 IADD3 R2, P2, R6, UR41, RZ ;  /* 0x0000002906029c10 */ /* 0x002fc8000ff5e0ff */
[----:B------:R-:W-:-:S05]  /*1ddb0*/  @!P1 IADD3.X R3, R7, UR40, RZ, P2, !PT ;  /* 0x0000002807039c10 */ /* 0x000fca00097fe4ff */
[----:B------:R1:W-:Y:S02]  /*1ddc0*/  @!P1 STG.E.U8 desc[UR56][R2.64+0x8], R4 ;  /* 0x0000080402009986 */ /* 0x0003e4000c101138 */
[----:B-1----:R-:W-:Y:S01]  /*1ddd0*/  @!P0 IADD3 R2, P1, R6, UR41, RZ ;  /* 0x0000002906028c10 */ /* 0x002fe2000ff3e0ff */
[----:B------:R-:W-:Y:S01]  /*1dde0*/  @!P0 IMAD R4, R22, R17, RZ ;  /* 0x0000001116048224 */ /* 0x000fe200078e02ff */
[----:B------:R-:W-:Y:S01]  /*1ddf0*/  ISETP.LT.OR P2, PT, R0, 0x11, !P4 ;  /* 0x000000110000780c */ /* 0x000fe20006741670 */
[----:B------:R-:W5:Y:S01]  /*1de00*/  LDL.LU R22, [R1+0x364] ;  /* 0x0003640001167983 */ /* 0x000f620000300800 */
[----:B------:R-:W-:-:S05]  /*1de10*/  @!P0 IADD3.X R3, R7, UR40, RZ, P1, !PT ;  /* 0x0000002807038c10 */ /* 0x000fca0008ffe4ff */
[----:B------:R1:W-:Y:S01]  /*1de20*/  @!P0 STG.E.U8 desc[UR56][R2.64+0x9], R4 ;  /* 0x0000090402008986 */ /* 0x0003e2000c101138 */
[C---:B------:R-:W-:Y:S02]  /*1de30*/  ISETP.LT.OR P0, PT, R0.reuse, 0x11, !P5 ;  /* 0x000000110000780c */ /* 0x040fe40006f01670 */
[----:B------:R-:W-:-:S11]  /*1de40*/  ISETP.LT.OR P1, PT, R0, 0x12, !P5 ;  /* 0x000000120000780c */ /* 0x000fd60006f21670 */
[-C--:B-1----:R-:W-:Y:S02]  /*1de50*/  @!P0 IMAD R3, R21, R17.reuse, RZ ;  /* 0x0000001115038224 */ /* 0x082fe400078e02ff */
[----:B------:R-:W-:Y:S01]  /*1de60*/  @!P1 IMAD R2, R20, R17, RZ ;  /* 0x0000001114029224 */ /* 0x000fe200078e02ff */
[----:B------:R-:W5:Y:S04]  /*1de70*/  LDL.LU R21, [R1+0x368] ;  /* 0x0003680001157983 */ /* 0x000f680000300800 */
[----:B------:R-:W-:Y:S01]  /*1de80*/  @!P0 STG.E.U8 desc[UR56][R6.64+0x10], R3 ;  /* 0x0000100306008986 */ /* 0x000fe2000c101138 */
[----:B------:R-:W-:-:S03]  /*1de90*/  ISETP.LT.OR P0, PT, R0, 0x12, !P4 ;  /* 0x000000120000780c */ /* 0x000fc60006701670 */
[----:B------:R1:W-:Y:S01]  /*1dea0*/  @!P1 STG.E.U8 desc[UR56][R6.64+0x11], R2 ;  /* 0x0000110206009986 */ /* 0x0003e2000c101138 */
[----:B------:R-:W-:-:S03]  /*1deb0*/  @!P2 IMAD R4, R15, R17, RZ ;  /* 0x000000110f04a224 */ /* 0x000fc600078e02ff */
[----:B------:R-:W5:Y:S04]  /*1dec0*/  LDL.LU R20, [R1+0x36c] ;  /* 0x00036c0001147983 */ /* 0x000f680000300800 */
[----:B------:R-:W5:Y:S01]  /*1ded0*/  LDL.LU R15, [R1+0x370] ;  /* 0x00037000010f7983 */ /* 0x000f620000300800 */
[----:B-1----:R-:W-:-:S04]  /*1dee0*/  @!P2 IADD3 R2, P1, R6, UR41, RZ ;  /* 0x000000290602ac10 */ /* 0x002fc8000ff3e0ff */
[----:B------:R-:W-:Y:S02]  /*1def0*/  @!P2 IADD3.X R3, R7, UR40, RZ, P1, !PT ;  /* 0x000000280703ac10 */ /* 0x000fe40008ffe4ff */
[----:B------:R-:W-:-:S03]  /*1df00*/  ISETP.LT.OR P1, PT, R0, 0x19, !P5 ;  /* 0x000000190000780c */ /* 0x000fc60006f21670 */
[----:B------:R1:W-:Y:S01]  /*1df10*/  @!P2 STG.E.U8 desc[UR56][R2.64+0x10], R4 ;  /* 0x000010040200a986 */ /* 0x0003e2000c101138 */
[----:B------:R-:W-:Y:S02]  /*1df20*/  ISETP.LT.OR P2, PT, R0, 0x1a, !P5 ;  /* 0x0000001a0000780c */ /* 0x000fe40006f41670 */
[----:B-1----:R-:W-:Y:S01]  /*1df30*/  @!P0 IADD3 R2, P3, R6, UR41, RZ ;  /* 0x0000002906028c10 */ /* 0x002fe2000ff7e0ff */
[----:B------:R-:W-:Y:S02]  /*1df40*/  @!P0 IMAD R4, R14, R17, RZ ;  /* 0x000000110e048224 */ /* 0x000fe400078e02ff */
[----:B------:R-:W5:Y:S01]  /*1df50*/  LDL.LU R14, [R1+0x374] ;  /* 0x00037400010e7983 */ /* 0x000f620000300800 */
[----:B------:R-:W-:-:S05]  /*1df60*/  @!P0 IADD3.X R3, R7, UR40, RZ, P3, !PT ;  /* 0x0000002807038c10 */ /* 0x000fca0009ffe4ff */
[----:B------:R1:W-:Y:S01]  /*1df70*/  @!P0 STG.E.U8 desc[UR56][R2.64+0x11], R4 ;  /* 0x0000110402008986 */ /* 0x0003e2000c101138 */
[----:B------:R-:W-:Y:S01]  /*1df80*/  ISETP.LT.OR P0, PT, R0, 0x19, !P4 ;  /* 0x000000190000780c */ /* 0x000fe20006701670 */
[-C--:B-1----:R-:W-:Y:S02]  /*1df90*/  @!P1 IMAD R3, R12, R17.reuse, RZ ;  /* 0x000000110c039224 */ /* 0x082fe400078e02ff */
[----:B------:R-:W-:Y:S01]  /*1dfa0*/  @!P2 IMAD R2, R11, R17, RZ ;  /* 0x000000110b02a224 */ /* 0x000fe200078e02ff */
[----:B------:R-:W5:Y:S04]  /*1dfb0*/  LDL.LU R12, [R1+0x378] ;  /* 0x00037800010c7983 */ /* 0x000f680000300800 */
[----:B------:R-:W-:Y:S01]  /*1dfc0*/  @!P1 STG.E.U8 desc[UR56][R6.64+0x18], R3 ;  /* 0x0000180306009986 */ /* 0x000fe2000c101138 */
[----:B------:R-:W-:-:S03]  /*1dfd0*/  ISETP.LT.OR P1, PT, R0, 0x1a, !P4 ;  /* 0x0000001a0000780c */ /* 0x000fc60006721670 */
[----:B------:R1:W-:Y:S01]  /*1dfe0*/  @!P2 STG.E.U8 desc[UR56][R6.64+0x19], R2 ;  /* 0x000019020600a986 */ /* 0x0003e2000c101138 */
[----:B------:R-:W-:-:S03]  /*1dff0*/  @!P0 IMAD R4, R10, R17, RZ ;  /* 0x000000110a048224 */ /* 0x000fc600078e02ff */
[----:B------:R-:W5:Y:S01]  /*1e000*/  LDL.LU R11, [R1+0x37c] ;  /* 0x00037c00010b7983 */ /* 0x000f620000300800 */
[----:B-1----:R-:W-:-:S04]  /*1e010*/  @!P0 IADD3 R2, P2, R6, UR41, RZ ;  /* 0x0000002906028c10 */ /* 0x002fc8000ff5e0ff */
[----:B------:R-:W-:-:S05]  /*1e020*/  @!P0 IADD3.X R3, R7, UR40, RZ, P2, !PT ;  /* 0x0000002807038c10 */ /* 0x000fca00097fe4ff */
[----:B------:R1:W-:Y:S02]  /*1e030*/  @!P0 STG.E.U8 desc[UR56][R2.64+0x18], R4 ;  /* 0x0000180402008986 */ /* 0x0003e4000c101138 */
[----:B-1----:R-:W-:Y:S01]  /*1e040*/  @!P1 IADD3 R2, P0, R6, UR41, RZ ;  /* 0x0000002906029c10 */ /* 0x002fe2000ff1e0ff */
[----:B------:R-:W-:Y:S02]  /*1e050*/  @!P1 IMAD R4, R9, R17, RZ ;  /* 0x0000001109049224 */ /* 0x000fe400078e02ff */
[----:B------:R-:W5:Y:S01]  /*1e060*/  LDL.LU R9, [R1+0x304] ;  /* 0x0003040001097983 */ /* 0x000f620000300800 */
[----:B------:R-:W-:-:S03]  /*1e070*/  @!P1 IADD3.X R3, R7, UR40, RZ, P0, !PT ;  /* 0x0000002807039c10 */ /* 0x000fc600087fe4ff */
[----:B------:R-:W5:Y:S04]  /*1e080*/  LDL.LU R10, [R1+0x308] ;  /* 0x00030800010a7983 */ /* 0x000f680000300800 */
[----:B------:R1:W-:Y:S04]  /*1e090*/  @!P1 STG.E.U8 desc[UR56][R2.64+0x19], R4 ;  /* 0x0000190402009986 */ /* 0x0003e8000c101138 */
[----:B-1----:R-:W2:Y:S04]  /*1e0a0*/  LDL.LU R3, [R1+0x340] ;  /* 0x0003400001037983 */ /* 0x002ea80000300800 */
[----:B------:R-:W3:Y:S01]  /*1e0b0*/  LDL.LU R2, [R1+0x344] ;  /* 0x0003440001027983 */ /* 0x000ee20000300800 */
[----:B------:R-:W-:-:S02]  /*1e0c0*/  ISETP.GE.AND P6, PT, R232, 0x81, PT ;  /* 0x00000081e800780c */ /* 0x000fc40003fc6270 */
[----:B------:R-:W-:Y:S02]  /*1e0d0*/  IADD3 R4, P0, R6, UR39, RZ ;  /* 0x0000002706047c10 */ /* 0x000fe4000ff1e0ff */
[----:B------:R-:W-:Y:S02]  /*1e0e0*/  ISETP.LT.OR P2, PT, R0, 0x2, !P6 ;  /* 0x000000020000780c */ /* 0x000fe40007741670 */
[----:B------:R-:W-:Y:S02]  /*1e0f0*/  ISETP.GE.AND P5, PT, R232, 0x89, PT ;  /* 0x00000089e800780c */ /* 0x000fe40003fa6270 */
[C---:B------:R-:W-:Y:S02]  /*1e100*/  ISETP.LT.OR P1, PT, R0.reuse, 0x1, !P6 ;  /* 0x000000010000780c */ /* 0x040fe40007721670 */
[----:B------:R-:W-:Y:S02]  /*1e110*/  IADD3.X R5, R7, UR38, RZ, P0, !PT ;  /* 0x0000002607057c10 */ /* 0x000fe400087fe4ff */
[----:B------:R-:W-:-:S13]  /*1e120*/  ISETP.LT.OR P0, PT, R0, 0x1, !P5 ;  /* 0x000000010000780c */ /* 0x000fda0006f01670 */
[-C--:B------:R-:W-:Y:S02]  /*1e130*/  @!P0 IMAD R8, R8, R17.reuse, RZ ;  /* 0x0000001108088224 */ /* 0x080fe400078e02ff */
[-C--:B--2---:R-:W-:Y:S02]  /*1e140*/  @!P1 IMAD R3, R3, R17.reuse, RZ ;  /* 0x0000001103039224 */ /* 0x084fe400078e02ff */
[----:B---3--:R-:W-:-:S03]  /*1e150*/  @!P2 IMAD R2, R2, R17, RZ ;  /* 0x000000110202a224 */ /* 0x008fc600078e02ff */
[----:B------:R-:W-:Y:S04]  /*1e160*/  @!P1 STG.E.U8 desc[UR56][R4.64], R3 ;  /* 0x0000000304009986 */ /* 0x000fe8000c101138 */
[----:B------:R1:W-:Y:S02]  /*1e170*/  @!P2 STG.E.U8 desc[UR56][R4.64+0x1], R2 ;  /* 0x000001020400a986 */ /* 0x0003e4000c101138 */
[----:B-1----:R-:W-:-:S04]  /*1e180*/  @!P0 IADD3 R2, P2, R4, UR41, RZ ;  /* 0x0000002904028c10 */ /* 0x002fc8000ff5e0ff */
[----:B------:R-:W-:-:S05]  /*1e190*/  @!P0 IADD3.X R3, R5, UR40, RZ, P2, !PT ;  /* 0x0000002805038c10 */ /* 0x000fca00097fe4ff */
[----:B------:R1:W-:Y:S04]  /*1e1a0*/  @!P0 STG.E.U8 desc[UR56][R2.64], R8 ;  /* 0x0000000802008986 */ /* 0x0003e8000c101138 */
[----:B-1----:R-:W2:Y:S01]  /*1e1b0*/  LDL.LU R8, [R1+0x34c] ;  /* 0x00034c0001087983 */ /* 0x002ea20000300800 */
[C---:B------:R-:W-:Y:S02]  /*1e1c0*/  ISETP.LT.OR P1, PT, R0.reuse, 0x2, !P5 ;  /* 0x000000020000780c */ /* 0x040fe40006f21670 */
[----:B------:R-:W-:-:S11]  /*1e1d0*/  ISETP.LT.OR P0, PT, R0, 0x9, !P6 ;  /* 0x000000090000780c */ /* 0x000fd60007701670 */
[----:B------:R-:W-:-:S04]  /*1e1e0*/  @!P1 IADD3 R2, P2, R4, UR41, RZ ;  /* 0x0000002904029c10 */ /* 0x000fc8000ff5e0ff */
[----:B------:R-:W-:Y:S02]  /*1e1f0*/  @!P1 IADD3.X R3, R5, UR40, RZ, P2, !PT ;  /* 0x0000002805039c10 */ /* 0x000fe400097fe4ff */
[----:B------:R-:W-:Y:S01]  /*1e200*/  ISETP.LT.OR P2, PT, R0, 0xa, !P6 ;  /* 0x0000000a0000780c */ /* 0x000fe20007741670 */
[----:B--2---:R-:W-:-:S05]  /*1e210*/  @!P1 IMAD R8, R8, R17, RZ ;  /* 0x0000001108089224 */ /* 0x004fca00078e02ff */
[----:B------:R1:W-:Y:S01]  /*1e220*/  @!P1 STG.E.U8 desc[UR56][R2.64+0x1], R8 ;  /* 0x0000010802009986 */ /* 0x0003e2000c101138 */
[----:B------:R-:W-:Y:S01]  /*1e230*/  ISETP.LT.OR P1, PT, R0, 0x9, !P5 ;  /* 0x000000090000780c */ /* 0x000fe20006f21670 */
[----:B-1----:R-:W-:-:S05]  /*1e240*/  @!P0 IMAD R3, R13, R17, RZ ;  /* 0x000000110d038224 */ /* 0x002fca00078e02ff */
[----:B------:R-:W-:Y:S01]  /*1e250*/  @!P2 IMAD R2, R235, R17, RZ ;  /* 0x00000011eb02a224 */ /* 0x000fe200078e02ff */
[----:B------:R-:W2:Y:S04]  /*1e260*/  LDL.LU R13, [R1+0x310] ;  /* 0x00031000010d7983 */ /* 0x000ea80000300800 */
[----:B------:R-:W-:Y:S01]  /*1e270*/  @!P0 STG.E.U8 desc[UR56][R4.64+0x8], R3 ;  /* 0x0000080304008986 */ /* 0x000fe2000c101138 */
[----:B------:R-:W-:-:S03]  /*1e280*/  ISETP.LT.OR P0, PT, R0, 0xa, !P5 ;  /* 0x0000000a0000780c */ /* 0x000fc60006f01670 */
[----:B------:R1:W-:Y:S01]  /*1e290*/  @!P2 STG.E.U8 desc[UR56][R4.64+0x9], R2 ;  /* 0x000009020400a986 */ /* 0x0003e2000c101138 */
[----:B------:R-:W-:-:S03]  /*1e2a0*/  @!P1 IMAD R8, R234, R17, RZ ;  /* 0x00000011ea089224 */ /* 0x000fc600078e02ff */
[----:B------:R-:W3:Y:S01]  /*1e2b0*/  LDL.LU R235, [R1+0x314] ;  /* 0x0003140001eb7983 */ /* 0x000ee20000300800 */
[----:B-1----:R-:W-:-:S04]  /*1e2c0*/  @!P1 IADD3 R2, P2, R4, UR41, RZ ;  /* 0x0000002904029c10 */ /* 0x002fc8000ff5e0ff */
[----:B------:R-:W-:-:S05]  /*1e2d0*/  @!P1 IADD3.X R3, R5, UR40, RZ, P2, !PT ;  /* 0x0000002805039c10 */ /* 0x000fca00097fe4ff */
[----:B------:R1:W-:Y:S01]  /*1e2e0*/  @!P1 STG.E.U8 desc[UR56][R2.64+0x8], R8 ;  /* 0x0000080802009986 */ /* 0x0003e2000c101138 */
[----:B------:R-:W-:Y:S02]  /*1e2f0*/  ISETP.LT.OR P2, PT, R0, 0x11, !P6 ;  /* 0x000000110000780c */ /* 0x000fe40007741670 */
[----:B-1----:R-:W-:-:S04]  /*1e300*/  @!P0 IADD3 R2, P1, R4, UR41, RZ ;  /* 0x0000002904028c10 */ /* 0x002fc8000ff3e0ff */
[----:B------:R-:W-:Y:S02]  /*1e310*/  @!P0 IADD3.X R3, R5, UR40, RZ, P1, !PT ;  /* 0x0000002805038c10 */ /* 0x000fe40008ffe4ff */
[----:B------:R-:W-:Y:S01]  /*1e320*/  ISETP.LT.OR P1, PT, R0, 0x12, !P6 ;  /* 0x000000120000780c */ /* 0x000fe20007721670 */
[----:B----4-:R-:W-:-:S05]  /*1e330*/  @!P0 IMAD R8, R233, R17, RZ ;  /* 0x00000011e9088224 */ /* 0x010fca00078e02ff */
[----:B------:R5:W-:Y:S01]  /*1e340*/  @!P0 STG.E.U8 desc[UR56][R2.64+0x9], R8 ;  /* 0x0000090802008986 */ /* 0x000be2000c101138 */
[----:B------:R-:W-:-:S06]  /*1e350*/  ISETP.LT.OR P0, PT, R0, 0x11, !P5 ;  /* 0x000000110000780c */ /* 0x000fcc0006f01670 */
[-C--:B-----5:R-:W-:Y:S02]  /*1e360*/  @!P1 IMAD R2, R22, R17.reuse, RZ ;  /* 0x0000001116029224 */ /* 0x0a0fe400078e02ff */
[----:B------:R-:W-:-:S03]  /*1e370*/  @!P2 IMAD R3, R23, R17, RZ ;  /* 0x000000111703a224 */ /* 0x000fc600078e02ff */
[----:B------:R1:W-:Y:S01]  /*1e380*/  @!P1 STG.E.U8 desc[UR56][R4.64+0x11], R2 ;  /* 0x0000110204009986 */ /* 0x0003e2000c101138 */
[----:B------:R-:W-:-:S03]  /*1e390*/  ISETP.LT.OR P1, PT, R0, 0x12, !P5 ;  /* 0x000000120000780c */ /* 0x000fc60006f21670 */
[----:B------:R4:W-:Y:S01]  /*1e3a0*/  @!P2 STG.E.U8 desc[UR56][R4.64+0x10], R3 ;  /* 0x000010030400a986 */ /* 0x0009e2000c101138 */
[----:B------:R-:W-:-:S03]  /*1e3b0*/  @!P0 IMAD R8, R21, R17, RZ ;  /* 0x0000001115088224 */ /* 0x000fc600078e02ff */
[----:B------:R-:W5:Y:S01]  /*1e3c0*/  LDL.LU R21, [R1+0x318] ;  /* 0x0003180001157983 */ /* 0x000f620000300800 */
[----:B-1----:R-:W-:-:S04]  /*1e3d0*/  @!P0 IADD3 R2, P2, R4, UR41, RZ ;  /* 0x0000002904028c10 */ /* 0x002fc8000ff5e0ff */
[----:B----4-:R-:W-:-:S05]  /*1e3e0*/  @!P0 IADD3.X R3, R5, UR40, RZ, P2, !PT ;  /* 0x0000002805038c10 */ /* 0x010fca00097fe4ff */
[----:B------:R1:W-:Y:S01]  /*1e3f0*/  @!P0 STG.E.U8 desc[UR56][R2.64+0x10], R8 ;  /* 0x0000100802008986 */ /* 0x0003e2000c101138 */
[----:B------:R-:W-:Y:S02]  /*1e400*/  ISETP.LT.OR P2, PT, R0, 0x19, !P6 ;  /* 0x000000190000780c */ /* 0x000fe40007741670 */
[----:B-1----:R-:W-:-:S04]  /*1e410*/  @!P1 IADD3 R2, P0, R4, UR41, RZ ;  /* 0x0000002904029c10 */ /* 0x002fc8000ff1e0ff */
[----:B------:R-:W-:Y:S02]  /*1e420*/  @!P1 IADD3.X R3, R5, UR40, RZ, P0, !PT ;  /* 0x0000002805039c10 */ /* 0x000fe400087fe4ff */
[----:B------:R-:W-:Y:S01]  /*1e430*/  ISETP.LT.OR P0, PT, R0, 0x1a, !P6 ;  /* 0x0000001a0000780c */ /* 0x000fe20007701670 */
[----:B------:R-:W-:Y:S02]  /*1e440*/  @!P1 IMAD R8, R20, R17, RZ ;  /* 0x0000001114089224 */ /* 0x000fe400078e02ff */
[----:B------:R-:W4:Y:S04]  /*1e450*/  LDL.LU R20, [R1+0x31c] ;  /* 0x00031c0001147983 */ /* 0x000f280000300800 */
[----:B------:R1:W-:Y:S01]  /*1e460*/  @!P1 STG.E.U8 desc[UR56][R2.64+0x11], R8 ;  /* 0x0000110802009986 */ /* 0x0003e2000c101138 */
[----:B------:R-:W-:-:S03]  /*1e470*/  ISETP.LT.OR P1, PT, R0, 0x19, !P5 ;  /* 0x000000190000780c */ /* 0x000fc60006f21670 */
[----:B------:R-:W4:Y:S04]  /*1e480*/  LDL.LU R234, [R1+0x320] ;  /* 0x0003200001ea7983 */ /* 0x000f280000300800 */
[----:B------:R-:W4:Y:S01]  /*1e490*/  LDL.LU R233, [R1+0x324] ;  /* 0x0003240001e97983 */ /* 0x000f220000300800 */
[----:B-1----:R-:W-:-:S03]  /*1e4a0*/  @!P0 IMAD R2, R14, R17, RZ ;  /* 0x000000110e028224 */ /* 0x002fc600078e02ff */
[----:B------:R-:W4:Y:S01]  /*1e4b0*/  LDL.LU R23, [R1+0x328] ;  /* 0x0003280001177983 */ /* 0x000f220000300800 */
[----:B------:R-:W-:-:S03]  /*1e4c0*/  @!P2 IMAD R3, R15, R17, RZ ;  /* 0x000000110f03a224 */ /* 0x000fc600078e02ff */
[----:B------:R1:W-:Y:S01]  /*1e4d0*/  @!P0 STG.E.U8 desc[UR56][R4.64+0x19], R2 ;  /* 0x0000190204008986 */ /* 0x0003e2000c101138 */
[----:B------:R-:W-:-:S03]  /*1e4e0*/  ISETP.LT.OR P0, PT, R0, 0x1a, !P5 ;  /* 0x0000001a0000780c */ /* 0x000fc60006f01670 */
[----:B------:R0:W-:Y:S01]  /*1e4f0*/  @!P2 STG.E.U8 desc[UR56][R4.64+0x18], R3 ;  /* 0x000018030400a986 */ /* 0x0001e2000c101138 */
[----:B------:R-:W-:-:S03]  /*1e500*/  @!P1 IMAD R8, R12, R17, RZ ;  /* 0x000000110c089224 */ /* 0x000fc600078e02ff */
[----:B------:R-:W4:Y:S01]  /*1e510*/  LDL.LU R15, [R1+0x32c] ;  /* 0x00032c00010f7983 */ /* 0x000f220000300800 */
[----:B-1----:R-:W-:-:S03]  /*1e520*/  @!P1 IADD3 R2, P2, R4, UR41, RZ ;  /* 0x0000002904029c10 */ /* 0x002fc6000ff5e0ff */
[----:B------:R-:W4:Y:S01]  /*1e530*/  LDL.LU R14, [R1+0x330] ;  /* 0x00033000010e7983 */ /* 0x000f220000300800 */
[----:B0-----:R-:W-:-:S03]  /*1e540*/  @!P1 IADD3.X R3, R5, UR40, RZ, P2, !PT ;  /* 0x0000002805039c10 */ /* 0x001fc600097fe4ff */
[----:B------:R-:W4:Y:S04]  /*1e550*/  LDL.LU R12, [R1+0x334] ;  /* 0x00033400010c7983 */ /* 0x000f280000300800 */
[----:B------:R0:W-:Y:S02]  /*1e560*/  @!P1 STG.E.U8 desc[UR56][R2.64+0x18], R8 ;  /* 0x0000180802009986 */ /* 0x0001e4000c101138 */
[----:B0-----:R-:W-:Y:S01]  /*1e570*/  @!P0 IADD3 R2, P1, R4, UR41, RZ ;  /* 0x0000002904028c10 */ /* 0x001fe2000ff3e0ff */
[----:B------:R-:W-:Y:S02]  /*1e580*/  @!P0 IMAD R8, R11, R17, RZ ;  /* 0x000000110b088224 */ /* 0x000fe400078e02ff */
[----:B------:R-:W4:Y:S01]  /*1e590*/  LDL.LU R11, [R1+0x338] ;  /* 0x00033800010b7983 */ /* 0x000f220000300800 */
[----:B------:R-:W-:-:S03]  /*1e5a0*/  @!P0 IADD3.X R3, R5, UR40, RZ, P1, !PT ;  /* 0x0000002805038c10 */ /* 0x000fc60008ffe4ff */
[----:B------:R-:W4:Y:S04]  /*1e5b0*/  LDL.LU R22, [R1+0x33c] ;  /* 0x00033c0001167983 */ /* 0x000f280000300800 */
[----:B------:R0:W-:Y:S04]  /*1e5c0*/  @!P0 STG.E.U8 desc[UR56][R2.64+0x19], R8 ;  /* 0x0000190802008986 */ /* 0x0001e8000c101138 */
[----:B0-----:R-:W2:Y:S01]  /*1e5d0*/  LDL.LU R8, [R1+0x300] ;  /* 0x0003000001087983 */ /* 0x001ea20000300800 */
[----:B------:R-:W-:Y:S02]  /*1e5e0*/  ISETP.GE.AND P3, PT, R232, 0x101, PT ;  /* 0x00000101e800780c */ /* 0x000fe40003f66270 */
[----:B------:R-:W-:-:S02]  /*1e5f0*/  IADD3 R2, P0, R6, UR43, RZ ;  /* 0x0000002b06027c10 */ /* 0x000fc4000ff1e0ff */
[C---:B------:R-:W-:Y:S02]  /*1e600*/  ISETP.LT.OR P1, PT, R0.reuse, 0x1, !P3 ;  /* 0x000000010000780c */ /* 0x040fe40005f21670 */
[----:B------:R-:W-:Y:S02]  /*1e610*/  IADD3.X R3, R7, UR42, RZ, P0, !PT ;  /* 0x0000002a07037c10 */ /* 0x000fe400087fe4ff */
[----:B------:R-:W-:Y:S02]  /*1e620*/  ISETP.LT.OR P0, PT, R0, 0x2, !P3 ;  /* 0x000000020000780c */ /* 0x000fe40005f01670 */
[----:B------:R-:W-:-:S07]  /*1e630*/  ISETP.GE.AND P2, PT, R232, 0x109, PT ;  /* 0x00000109e800780c */ /* 0x000fce0003f46270 */
[----:B--2---:R-:W-:-:S05]  /*1e640*/  @!P1 IMAD R8, R8, R17, RZ ;  /* 0x0000001108089224 */ /* 0x004fca00078e02ff */
[----:B------:R0:W-:Y:S02]  /*1e650*/  @!P1 STG.E.U8 desc[UR56][R2.64], R8 ;  /* 0x0000000802009986 */ /* 0x0001e4000c101138 */
[----:B0-----:R-:W-:-:S05]  /*1e660*/  @!P0 IMAD R8, R9, R17, RZ ;  /* 0x0000001109088224 */ /* 0x001fca00078e02ff */
[----:B------:R0:W-:Y:S01]  /*1e670*/  @!P0 STG.E.U8 desc[UR56][R2.64+0x1], R8 ;  /* 0x0000010802008986 */ /* 0x0001e2000c101138 */
[----:B------:R-:W-:-:S13]  /*1e680*/  ISETP.LT.OR P0, PT, R0, 0x1, !P2 ;  /* 0x000000010000780c */ /* 0x000fda0005701670 */
[----:B0-----:R-:W-:Y:S01]  /*1e690*/  @!P0 IADD3 R8, P1, R2, UR41, RZ ;  /* 0x0000002902088c10 */ /* 0x001fe2000ff3e0ff */
[----:B------:R-:W-:-:S03]  /*1e6a0*/  @!P0 IMAD R10, R10, R17, RZ ;  /* 0x000000110a0a8224 */ /* 0x000fc600078e02ff */
[----:B------:R-:W-:-:S05]  /*1e6b0*/  @!P0 IADD3.X R9, R3, UR40, RZ, P1, !PT ;  /* 0x0000002803098c10 */ /* 0x000fca0008ffe4ff */
[----:B------:R0:W-:Y:S04]  /*1e6c0*/  @!P0 STG.E.U8 desc[UR56][R8.64], R10 ;  /* 0x0000000a08008986 */ /* 0x0001e8000c101138 */
[----:B0-----:R-:W2:Y:S01]  /*1e6d0*/  LDL.LU R10, [R1+0x30c] ;  /* 0x00030c00010a7983 */ /* 0x001ea20000300800 */
[----:B------:R-:W-:-:S13]  /*1e6e0*/  ISETP.LT.OR P0, PT, R0, 0x2, !P2 ;  /* 0x000000020000780c */ /* 0x000fda0005701670 */
[----:B------:R-:W-:-:S04]  /*1e6f0*/  @!P0 IADD3 R8, P1, R2, UR41, RZ ;  /* 0x0000002902088c10 */ /* 0x000fc8000ff3e0ff */
[----:B------:R-:W-:Y:S02]  /*1e700*/  @!P0 IADD3.X R9, R3, UR40, RZ, P1, !PT ;  /* 0x0000002803098c10 */ /* 0x000fe40008ffe4ff */
[----:B------:R-:W-:Y:S01]  /*1e710*/  ISETP.LT.OR P5, PT, R0, 0x21, !P4 ;  /* 0x000000210000780c */ /* 0x000fe200067a1670 */
[----:B--2---:R-:W-:-:S05]  /*1e720*/  @!P0 IMAD R10, R10, R17, RZ ;  /* 0x000000110a0a8224 */ /* 0x004fca00078e02ff */
[----:B------:R0:W-:Y:S01]  /*1e730*/  @!P0 STG.E.U8 desc[UR56][R8.64+0x1], R10 ;  /* 0x0000010a08008986 */ /* 0x0001e2000c101138 */
[----:B------:R-:W-:-:S13]  /*1e740*/  ISETP.LT.OR P0, PT, R0, 0x9, !P3 ;  /* 0x000000090000780c */ /* 0x000fda0005f01670 */
[----:B0-----:R-:W-:-:S05]  /*1e750*/  @!P0 IMAD R8, R13, R17, RZ ;  /* 0x000000110d088224 */ /* 0x001fca00078e02ff */
[----:B------:R3:W-:Y:S01]  /*1e760*/  @!P0 STG.E.U8 desc[UR56][R2.64+0x8], R8 ;  /* 0x0000080802008986 */ /* 0x0007e2000c101138 */
[----:B------:R-:W-:-:S13]  /*1e770*/  ISETP.LT.OR P0, PT, R0, 0xa, !P3 ;  /* 0x0000000a0000780c */ /* 0x000fda0005f01670 */
[----:B---3--:R-:W-:Y:S02]  /*1e780*/  @!P0 IMAD R8, R235, R17, RZ ;  /* 0x00000011eb088224 */ /* 0x008fe400078e02ff */
[----:B------:R-:W2:Y:S04]  /*1e790*/  LDL.LU R235, [R1+0x2ec] ;  /* 0x0002ec0001eb7983 */ /* 0x000ea80000300800 */
[----:B------:R0:W-:Y:S01]  /*1e7a0*/  @!P0 STG.E.U8 desc[UR56][R2.64+0x9], R8 ;  /* 0x0000090802008986 */ /* 0x0001e2000c101138 */
[----:B------:R-:W-:-:S13]  /*1e7b0*/  ISETP.LT.OR P0, PT, R0, 0x9, !P2 ;  /* 0x000000090000780c */ /* 0x000fda0005701670 */
[----:B0-----:R-:W-:Y:S01]  /*1e7c0*/  @!P0 IADD3 R8, P1, R2, UR41, RZ ;  /* 0x0000002902088c10 */ /* 0x001fe2000ff3e0ff */
[----:B-----5:R-:W-:-:S03]  /*1e7d0*/  @!P0 IMAD R10, R21, R17, RZ ;  /* 0x00000011150a8224 */ /* 0x020fc600078e02ff */
[----:B------:R-:W-:-:S05]  /*1e7e0*/  @!P0 IADD3.X R9, R3, UR40, RZ, P1, !PT ;  /* 0x0000002803098c10 */ /* 0x000fca0008ffe4ff */
[----:B------:R0:W-:Y:S01]  /*1e7f0*/  @!P0 STG.E.U8 desc[UR56][R8.64+0x8], R10 ;  /* 0x0000080a08008986 */ /* 0x0001e2000c101138 */
[----:B------:R-:W-:-:S13]  /*1e800*/  ISETP.LT.OR P0, PT, R0, 0xa, !P2 ;  /* 0x0000000a0000780c */ /* 0x000fda0005701670 */
[----:B0-----:R-:W-:Y:S01]  /*1e810*/  @!P0 IADD3 R8, P1, R2, UR41, RZ ;  /* 0x0000002902088c10 */ /* 0x001fe2000ff3e0ff */
[----:B----4-:R-:W-:-:S03]  /*1e820*/  @!P0 IMAD R10, R20, R17, RZ ;  /* 0x00000011140a8224 */ /* 0x010fc600078e02ff */
[----:B------:R-:W-:-:S05]  /*1e830*/  @!P0 IADD3.X R9, R3, UR40, RZ, P1, !PT ;  /* 0x0000002803098c10 */ /* 0x000fca0008ffe4ff */
[----:B------:R0:W-:Y:S01]  /*1e840*/  @!P0 STG.E.U8 desc[UR56][R8.64+0x9], R10 ;  /* 0x0000090a08008986 */ /* 0x0001e2000c101138 */
[----:B------:R-:W-:-:S04]  /*1e850*/  @!P5 IADD3 R20, P0, R6, UR41, RZ ;  /* 0x000000290614dc10 */ /* 0x000fc8000ff1e0ff */
[----:B------:R-:W-:Y:S02]  /*1e860*/  @!P5 IADD3.X R21, R7, UR40, RZ, P0, !PT ;  /* 0x000000280715dc10 */ /* 0x000fe400087fe4ff */
[----:B------:R-:W-:-:S13]  /*1e870*/  ISETP.LT.OR P0, PT, R0, 0x11, !P3 ;  /* 0x000000110000780c */ /* 0x000fda0005f01670 */
[----:B0-----:R-:W-:Y:S02]  /*1e880*/  @!P0 IMAD R8, R234, R17, RZ ;  /* 0x00000011ea088224 */ /* 0x001fe400078e02ff */
[----:B------:R-:W3:Y:S04]  /*1e890*/  LDL.LU R234, [R1+0x2f0] ;  /* 0x0002f00001ea7983 */ /* 0x000ee80000300800 */
[----:B------:R0:W-:Y:S01]  /*1e8a0*/  @!P0 STG.E.U8 desc[UR56][R2.64+0x10], R8 ;  /* 0x0000100802008986 */ /* 0x0001e2000c101138 */
[----:B------:R-:W-:-:S13]  /*1e8b0*/  ISETP.LT.OR P0, PT, R0, 0x12, !P3 ;  /* 0x000000120000780c */ /* 0x000fda0005f01670 */
[----:B0-----:R-:W-:Y:S02]  /*1e8c0*/  @!P0 IMAD R8, R233, R17, RZ ;  /* 0x00000011e9088224 */ /* 0x001fe400078e02ff */
[----:B------:R-:W4:Y:S04]  /*1e8d0*/  LDL.LU R233, [R1+0x2f4] ;  /* 0x0002f40001e97983 */ /* 0x000f280000300800 */
[----:B------:R0:W-:Y:S01]  /*1e8e0*/  @!P0 STG.E.U8 desc[UR56][R2.64+0x11], R8 ;  /* 0x0000110802008986 */ /* 0x0001e2000c101138 */
[----:B------:R-:W-:-:S13]  /*1e8f0*/  ISETP.LT.OR P0, PT, R0, 0x11, !P2 ;  /* 0x000000110000780c */ /* 0x000fda0005701670 */
[----:B0-----:R-:W-:Y:S01]  /*1e900*/  @!P0 IADD3 R8, P1, R2, UR41, RZ ;  /* 0x0000002902088c10 */ /* 0x001fe2000ff3e0ff */
[----:B------:R-:W-:Y:S02]  /*1e910*/  @!P0 IMAD R10, R23, R17, RZ ;  /* 0x00000011170a8224 */ /* 0x000fe400078e02ff */
[----:B------:R-:W5:Y:S01]  /*1e920*/  LDL.LU R23, [R1+0x2f8] ;  /* 0x0002f80001177983 */ /* 0x000f620000300800 */
[----:B------:R-:W-:-:S05]  /*1e930*/  @!P0 IADD3.X R9, R3, UR40, RZ, P1, !PT ;  /* 0x0000002803098c10 */ /* 0x000fca0008ffe4ff */
[----:B------:R0:W-:Y:S01]  /*1e940*/  @!P0 STG.E.U8 desc[UR56][R8.64+0x10], R10 ;  /* 0x0000100a08008986 */ /* 0x0001e2000c101138 */
[----:B------:R-:W-:-:S13]  /*1e950*/  ISETP.LT.OR P0, PT, R0, 0x12, !P2 ;  /* 0x000000120000780c */ /* 0x000fda0005701670 */
[----:B0-----:R-:W-:Y:S01]  /*1e960*/  @!P0 IADD3 R8, P1, R2, UR41, RZ ;  /* 0x0000002902088c10 */ /* 0x001fe2000ff3e0ff */
[----:B------:R-:W-:-:S03]  /*1e970*/  @!P0 IMAD R10, R15, R17, RZ ;  /* 0x000000110f0a8224 */ /* 0x000fc600078e02ff */
[----:B------:R-:W-:-:S05]  /*1e980*/  @!P0 IADD3.X R9, R3, UR40, RZ, P1, !PT ;  /* 0x0000002803098c10 */ /* 0x000fca0008ffe4ff */
[----:B------:R0:W-:Y:S01]  /*1e990*/  @!P0 STG.E.U8 desc[UR56][R8.64+0x11], R10 ;  /* 0x0000110a08008986 */ /* 0x0001e2000c101138 */
[----:B------:R-:W-:-:S13]  /*1e9a0*/  ISETP.LT.OR P0, PT, R0, 0x19, !P3 ;  /* 0x000000190000780c */ /* 0x000fda0005f01670 */
[----:B0-----:R-:W-:-:S05]  /*1e9b0*/  @!P0 IMAD R8, R14, R17, RZ ;  /* 0x000000110e088224 */ /* 0x001fca00078e02ff */
[----:B------:R0:W-:Y:S01]  /*1e9c0*/  @!P0 STG.E.U8 desc[UR56][R2.64+0x18], R8 ;  /* 0x0000180802008986 */ /* 0x0001e2000c101138 */
[----:B------:R-:W-:-:S13]  /*1e9d0*/  ISETP.LT.OR P0, PT, R0, 0x1a, !P3 ;  /* 0x0000001a0000780c */ /* 0x000fda0005f01670 */
[----:B0-----:R-:W-:-:S05]  /*1e9e0*/  @!P0 IMAD R8, R12, R17, RZ ;  /* 0x000000110c088224 */ /* 0x001fca00078e02ff */
[----:B------:R0:W-:Y:S01]  /*1e9f0*/  @!P0 STG.E.U8 desc[UR56][R2.64+0x19], R8 ;  /* 0x0000190802008986 */ /* 0x0001e2000c101138 */
[----:B------:R-:W-:-:S13]  /*1ea00*/  ISETP.LT.OR P0, PT, R0, 0x19, !P2 ;  /* 0x000000190000780c */ /* 0x000fda0005701670 */
[----:B0-----:R-:W-:-:S04]  /*1ea10*/  @!P0 IADD3 R8, P1, R2, UR41, RZ ;  /* 0x0000002902088c10 */ /* 0x001fc8000ff3e0ff */
[----:B------:R-:W-:Y:S02]  /*1ea20*/  @!P0 IADD3.X R9, R3, UR40, RZ, P1, !PT ;  /* 0x0000002803098c10 */ /* 0x000fe40008ffe4ff */
[----:B------:R-:W-:Y:S01]  /*1ea30*/  ISETP.LT.OR P1, PT, R0, 0x1a, !P2 ;  /* 0x0000001a0000780c */ /* 0x000fe20005721670 */
[----:B------:R-:W-:-:S05]  /*1ea40*/  @!P0 IMAD R10, R11, R17, RZ ;  /* 0x000000110b0a8224 */ /* 0x000fca00078e02ff */
[----:B------:R0:W-:Y:S07]  /*1ea50*/  @!P0 STG.E.U8 desc[UR56][R8.64+0x18], R10 ;  /* 0x0000180a08008986 */ /* 0x0001ee000c101138 */
[----:B------:R-:W-:-:S04]  /*1ea60*/  @!P1 IADD3 R12, P3, R2, UR41, RZ ;  /* 0x00000029020c9c10 */ /* 0x000fc8000ff7e0ff */
[----:B------:R-:W-:Y:S01]  /*1ea70*/  @!P1 IADD3.X R13, R3, UR40, RZ, P3, !PT ;  /* 0x00000028030d9c10 */ /* 0x000fe20009ffe4ff */
[----:B0-----:R-:W-:Y:S02]  /*1ea80*/  @!P1 IMAD R10, R22, R17, RZ ;  /* 0x00000011160a9224 */ /* 0x001fe400078e02ff */
[----:B------:R-:W5:Y:S04]  /*1ea90*/  LDL.LU R22, [R1+0x2fc] ;  /* 0x0002fc0001167983 */ /* 0x000f680000300800 */
[----:B------:R0:W-:Y:S04]  /*1eaa0*/  @!P1 STG.E.U8 desc[UR56][R12.64+0x19], R10 ;  /* 0x0000190a0c009986 */ /* 0x0001e8000c101138 */
[----:B0-----:R-:W2:Y:S04]  /*1eab0*/  LDL.LU R12, [R1+0x2c0] ;  /* 0x0002c000010c7983 */ /* 0x001ea80000300800 */
[----:B------:R-:W3:Y:S01]  /*1eac0*/  LDL.LU R13, [R1+0x2c4] ;  /* 0x0002c400010d7983 */ /* 0x000ee20000300800 */
[----:B------:R-:W-:-:S04]  /*1ead0*/  ISETP.GE.AND P0, PT, R232, 0x189, PT ;  /* 0x00000189e800780c */ /* 0x000fc80003f06270 */
[----:B------:R-:W-:Y:S01]  /*1eae0*/  ISETP.LT.OR P5, PT, R0, 0x1, !P0 ;  /* 0x000000010000780c */ /* 0x000fe200047a1670 */
[----:B------:R-:W-:Y:S01]  /*1eaf0*/  IMAD.U32 R8, RZ, RZ, UR12 ;  /* 0x0000000cff087e24 */ /* 0x000fe2000f8e00ff */
[----:B------:R-:W-:-:S03]  /*1eb00*/  UIMAD UR4, UR13, 0x180, URZ ;  /* 0x000001800d0478a4 */ /* 0x000fc6000f8e023f */
[----:B------:R-:W-:Y:S01]  /*1eb10*/  IMAD.WIDE.U32 R8, R8, 0x180, R6 ;  /* 0x0000018008087825 */ /* 0x000fe200078e0006 */
[----:B------:R-:W-:-:S03]  /*1eb20*/  ISETP.GE.AND P1, PT, R232, 0x181, PT ;  /* 0x00000181e800780c */ /* 0x000fc60003f26270 */
[----:B------:R-:W-:-:S04]  /*1eb30*/  VIADD R11, R9, UR4 ;  /* 0x00000004090b7c36 */ /* 0x000fc80008000000 */
[----:B------:R-:W-:-:S04]  /*1eb40*/  @!P5 IADD3 R14, P3, R8, UR41, RZ ;  /* 0x00000029080edc10 */ /* 0x000fc8000ff7e0ff */
[----:B------:R-:W-:Y:S02]  /*1eb50*/  @!P5 IADD3.X R15, R11, UR40, RZ, P3, !PT ;  /* 0x000000280b0fdc10 */ /* 0x000fe40009ffe4ff */
[----:B------:R-:W-:-:S13]  /*1eb60*/  ISETP.LT.OR P3, PT, R0, 0x1, !P1 ;  /* 0x000000010000780c */ /* 0x000fda0004f61670 */
[----:B------:R-:W-:Y:S02]  /*1eb70*/  @!P3 IMAD.MOV.U32 R10, RZ, RZ, R8 ;  /* 0x000000ffff0ab224 */ /* 0x000fe400078e0008 */
[----:B--2---:R-:W-:-:S05]  /*1eb80*/  @!P3 IMAD R12, R12, R17, RZ ;  /* 0x000000110c0cb224 */ /* 0x004fca00078e02ff */
[----:B------:R3:W-:Y:S01]  /*1eb90*/  @!P3 STG.E.U8 desc[UR56][R10.64], R12 ;  /* 0x0000000c0a00b986 */ /* 0x0007e2000c101138 */
[----:B------:R-:W-:-:S13]  /*1eba0*/  ISETP.LT.OR P3, PT, R0, 0x2, !P1 ;  /* 0x000000020000780c */ /* 0x000fda0004f61670 */
[----:B---3--:R-:W-:Y:S02]  /*1ebb0*/  @!P3 IMAD R12, R13, R17, RZ ;  /* 0x000000110d0cb224 */ /* 0x008fe400078e02ff */
[----:B------:R-:W-:-:S05]  /*1ebc0*/  @!P3 IMAD.MOV.U32 R10, RZ, RZ, R8 ;  /* 0x000000ffff0ab224 */ /* 0x000fca00078e0008 */
[----:B------:R0:W-:Y:S04]  /*1ebd0*/  @!P3 STG.E.U8 desc[UR56][R10.64+0x1], R12 ;  /* 0x0000010c0a00b986 */ /* 0x0001e8000c101138 */
[----:B0-----:R-:W2:Y:S01]  /*1ebe0*/  LDL.LU R10, [R1+0x2c8] ;  /* 0x0002c800010a7983 */ /* 0x001ea20000300800 */
[----:B------:R-:W-:Y:S01]  /*1ebf0*/  ISETP.LT.OR P3, PT, R0, 0x2, !P0 ;  /* 0x000000020000780c */ /* 0x000fe20004761670 */
[----:B--2---:R-:W-:-:S05]  /*1ec00*/  @!P5 IMAD R10, R10, R17, RZ ;  /* 0x000000110a0ad224 */ /* 0x004fca00078e02ff */
[----:B------:R0:W-:Y:S04]  /*1ec10*/  @!P5 STG.E.U8 desc[UR56][R14.64], R10 ;  /* 0x0000000a0e00d986 */ /* 0x0001e8000c101138 */
[----:B0-----:R-:W2:Y:S03]  /*1ec20*/  LDL.LU R10, [R1+0x2cc] ;  /* 0x0002cc00010a7983 */ /* 0x001ea60000300800 */
[----:B------:R-:W-:-:S04]  /*1ec30*/  @!P3 IADD3 R12, P6, R8, UR41, RZ ;  /* 0x00000029080cbc10 */ /* 0x000fc8000ffde0ff */
[----:B------:R-:W-:Y:S01]  /*1ec40*/  @!P3 IADD3.X R13, R11, UR40, RZ, P6, !PT ;  /* 0x000000280b0dbc10 */ /* 0x000fe2000b7fe4ff */
[----:B--2---:R-:W-:-:S05]  /*1ec50*/  @!P3 IMAD R10, R10, R17, RZ ;  /* 0x000000110a0ab224 */ /* 0x004fca00078e02ff */
[----:B------:R0:W-:Y:S04]  /*1ec60*/  @!P3 STG.E.U8 desc[UR56][R12.64+0x1], R10 ;  /* 0x0000010a0c00b986 */ /* 0x0001e8000c101138 */
[----:B0-----:R-:W2:Y:S04]  /*1ec70*/  LDL.LU R12, [R1+0x2d0] ;  /* 0x0002d000010c7983 */ /* 0x001ea80000300800 */
[----:B------:R-:W3:Y:S01]  /*1ec80*/  LDL.LU R13, [R1+0x2d4] ;  /* 0x0002d400010d7983 */ /* 0x000ee20000300800 */
        /* <DEDUP_REMOVED lines=9> */
[----:B------:R-:W-:-:S13]  /*1ed20*/  ISETP.LT.OR P5, PT, R0, 0x9, !P0 ;  /* 0x000000090000780c */ /* 0x000fda00047a1670 */
[----:B------:R-:W-:-:S04]  /*1ed30*/  @!P5 IADD3 R14, P6, R8, UR41, RZ ;  /* 0x00000029080edc10 */ /* 0x000fc8000ffde0ff */
[----:B------:R-:W-:Y:S01]  /*1ed40*/  @!P5 IADD3.X R15, R11, UR40, RZ, P6, !PT ;  /* 0x000000280b0fdc10 */ /* 0x000fe2000b7fe4ff */
[----:B--2---:R-:W-:-:S05]  /*1ed50*/  @!P5 IMAD R10, R10, R17, RZ ;  /* 0x000000110a0ad224 */ /* 0x004fca00078e02ff */
[----:B------:R0:W-:Y:S04]  /*1ed60*/  @!P5 STG.E.U8 desc[UR56][R14.64+0x8], R10 ;  /* 0x0000080a0e00d986 */ /* 0x0001e8000c101138 */
[----:B0-----:R-:W2:Y:S01]  /*1ed70*/  LDL.LU R10, [R1+0x2dc] ;  /* 0x0002dc00010a7983 */ /* 0x001ea20000300800 */
[----:B------:R-:W-:-:S13]  /*1ed80*/  ISETP.LT.OR P3, PT, R0, 0xa, !P0 ;  /* 0x0000000a0000780c */ /* 0x000fda0004761670 */
        /* <DEDUP_REMOVED lines=15> */
[C---:B------:R-:W-:Y:S02]  /*1ee80*/  ISETP.LT.OR P5, PT, R0.reuse, 0x11, !P0 ;  /* 0x000000110000780c */ /* 0x040fe400047a1670 */
[----:B------:R-:W-:-:S11]  /*1ee90*/  ISETP.LT.OR P3, PT, R0, 0x12, !P0 ;  /* 0x000000120000780c */ /* 0x000fd60004761670 */
[----:B------:R-:W-:-:S04]  /*1eea0*/  @!P5 IADD3 R14, P6, R8, UR41, RZ ;  /* 0x00000029080edc10 */ /* 0x000fc8000ffde0ff */
[----:B------:R-:W-:Y:S02]  /*1eeb0*/  @!P5 IADD3.X R15, R11, UR40, RZ, P6, !PT ;  /* 0x000000280b0fdc10 */ /* 0x000fe4000b7fe4ff */
[----:B------:R-:W-:-:S04]  /*1eec0*/  @!P3 IADD3 R12, P6, R8, UR41, RZ ;  /* 0x00000029080cbc10 */ /* 0x000fc8000ffde0ff */
[----:B------:R-:W-:Y:S01]  /*1eed0*/  @!P3 IADD3.X R13, R11, UR40, RZ, P6, !PT ;  /* 0x000000280b0dbc10 */ /* 0x000fe2000b7fe4ff */
[----:B--2---:R-:W-:-:S05]  /*1eee0*/  @!P5 IMAD R10, R10, R17, RZ ;  /* 0x000000110a0ad224 */ /* 0x004fca00078e02ff */
[----:B------:R0:W-:Y:S02]  /*1eef0*/  @!P5 STG.E.U8 desc[UR56][R14.64+0x10], R10 ;  /* 0x0000100a0e00d986 */ /* 0x0001e4000c101138 */
[----:B0-----:R-:W-:-:S05]  /*1ef00*/  @!P3 IMAD R10, R235, R17, RZ ;  /* 0x00000011eb0ab224 */ /* 0x001fca00078e02ff */
[----:B------:R0:W-:Y:S01]  /*1ef10*/  @!P3 STG.E.U8 desc[UR56][R12.64+0x11], R10 ;  /* 0x0000110a0c00b986 */ /* 0x0001e2000c101138 */
[C---:B------:R-:W-:Y:S02]  /*1ef20*/  ISETP.LT.OR P3, PT, R0.reuse, 0x19, !P1 ;  /* 0x000000190000780c */ /* 0x040fe40004f61670 */
[----:B------:R-:W-:Y:S01]  /*1ef30*/  ISETP.LT.OR P5, PT, R0, 0x19, !P0 ;  /* 0x000000190000780c */ /* 0x000fe200047a1670 */
[----:B0-----:R-:W2:Y:S10]  /*1ef40*/  LDL.LU R13, [R1+0x284] ;  /* 0x00028400010d7983 */ /* 0x001eb40000300800 */
[----:B------:R-:W-:-:S02]  /*1ef50*/  @!P3 IMAD R12, R234, R17, RZ ;  /* 0x00000011ea0cb224 */ /* 0x000fc400078e02ff */
[----:B------:R-:W-:-:S05]  /*1ef60*/  @!P3 IMAD.MOV.U32 R10, RZ, RZ, R8 ;  /* 0x000000ffff0ab224 */ /* 0x000fca00078e0008 */
[----:B------:R4:W-:Y:S01]  /*1ef70*/  @!P3 STG.E.U8 desc[UR56][R10.64+0x18], R12 ;  /* 0x0000180c0a00b986 */ /* 0x0009e2000c101138 */
[----:B------:R-:W-:-:S13]  /*1ef80*/  ISETP.LT.OR P3, PT, R0, 0x1a, !P1 ;  /* 0x0000001a0000780c */ /* 0x000fda0004f61670 */
[----:B----4-:R-:W-:Y:S02]  /*1ef90*/  @!P3 IMAD R12, R233, R17, RZ ;  /* 0x00000011e90cb224 */ /* 0x010fe400078e02ff */
[----:B------:R-:W-:-:S05]  /*1efa0*/  @!P3 IMAD.MOV.U32 R10, RZ, RZ, R8 ;  /* 0x000000ffff0ab224 */ /* 0x000fca00078e0008 */
[----:B------:R5:W-:Y:S01]  /*1efb0*/  @!P3 STG.E.U8 desc[UR56][R10.64+0x19], R12 ;  /* 0x0000190c0a00b986 */ /* 0x000be2000c101138 */
[----:B------:R-:W-:Y:S02]  /*1efc0*/  ISETP.LT.OR P3, PT, R0, 0x1a, !P0 ;  /* 0x0000001a0000780c */ /* 0x000fe40004761670 */
[----:B------:R-:W-:-:S04]  /*1efd0*/  @!P5 IADD3 R14, P6, R8, UR41, RZ ;  /* 0x00000029080edc10 */ /* 0x000fc8000ffde0ff */
[----:B------:R-:W-:Y:S01]  /*1efe0*/  @!P5 IADD3.X R15, R11, UR40, RZ, P6, !PT ;  /* 0x000000280b0fdc10 */ /* 0x000fe2000b7fe4ff */
[----:B-----5:R-:W-:-:S06]  /*1eff0*/  @!P5 IMAD R12, R23, R17, RZ ;  /* 0x00000011170cd224 */ /* 0x020fcc00078e02ff */
[----:B------:R-:W-:Y:S01]  /*1f000*/  @!P3 IADD3 R10, P6, R8, UR41, RZ ;  /* 0x00000029080abc10 */ /* 0x000fe2000ffde0ff */
[----:B------:R0:W-:Y:S03]  /*1f010*/  @!P5 STG.E.U8 desc[UR56][R14.64+0x18], R12 ;  /* 0x0000180c0e00d986 */ /* 0x0001e6000c101138 */
[----:B------:R-:W-:Y:S01]  /*1f020*/  @!P3 IADD3.X R11, R11, UR40, RZ, P6, !PT ;  /* 0x000000280b0bbc10 */ /* 0x000fe2000b7fe4ff */
[----:B0-----:R-:W3:Y:S01]  /*1f030*/  LDL.LU R14, [R1+0x288] ;  /* 0x00028800010e7983 */ /* 0x001ee20000300800 */
[----:B------:R-:W-:-:S03]  /*1f040*/  @!P3 IMAD R12, R22, R17, RZ ;  /* 0x00000011160cb224 */ /* 0x000fc600078e02ff */
[----:B------:R-:W4:Y:S04]  /*1f050*/  LDL.LU R15, [R1+0x294] ;  /* 0x00029400010f7983 */ /* 0x000f280000300800 */
[----:B------:R-:W5:Y:S04]  /*1f060*/  LDL.LU R235, [R1+0x2ac] ;  /* 0x0002ac0001eb7983 */ /* 0x000f680000300800 */
[----:B------:R-:W5:Y:S04]  /*1f070*/  LDL.LU R234, [R1+0x2b0] ;  /* 0x0002b00001ea7983 */ /* 0x000f680000300800 */
[----:B------:R-:W5:Y:S04]  /*1f080*/  LDL.LU R233, [R1+0x2b4] ;  /* 0x0002b40001e97983 */ /* 0x000f680000300800 */
[----:B------:R-:W5:Y:S04]  /*1f090*/  LDL.LU R23, [R1+0x2b8] ;  /* 0x0002b80001177983 */ /* 0x000f680000300800 */
[----:B------:R-:W5:Y:S04]  /*1f0a0*/  LDL.LU R22, [R1+0x2bc] ;  /* 0x0002bc0001167983 */ /* 0x000f680000300800 */
[----:B------:R0:W-:Y:S04]  /*1f0b0*/  @!P3 STG.E.U8 desc[UR56][R10.64+0x19], R12 ;  /* 0x0000190c0a00b986 */ /* 0x0001e8000c101138 */
[----:B0-----:R-:W2:Y:S01]  /*1f0c0*/  LDL.LU R11, [R1+0x280] ;  /* 0x00028000010b7983 */ /* 0x001ea20000300800 */
[----:B------:R-:W-:-:S04]  /*1f0d0*/  LOP3.LUT R19, R19, 0xfffff7ff, RZ, 0xc0, !PT ;  /* 0xfffff7ff13137812 */ /* 0x000fc800078ec0ff */
[----:B------:R-:W-:Y:S02]  /*1f0e0*/  @P2 LOP3.LUT R19, R19, 0x800, RZ, 0xfc, !PT ;  /* 0x0000080013132812 */ /* 0x000fe400078efcff */
[----:B------:R-:W-:-:S04]  /*1f0f0*/  ISETP.GE.AND P2, PT, R232, 0x1, PT ;  /* 0x00000001e800780c */ /* 0x000fc80003f46270 */
[----:B------:R-:W-:Y:S02]  /*1f100*/  ISETP.LT.OR P3, PT, R0, 0x21, !P2 ;  /* 0x000000210000780c */ /* 0x000fe40005761670 */
[----:B------:R-:W-:-:S04]  /*1f110*/  LOP3.LUT R19, R19, 0xffffefff, RZ, 0xc0, !PT ;  /* 0xffffefff13137812 */ /* 0x000fc800078ec0ff */
[----:B------:R-:W-:Y:S02]  /*1f120*/  @P1 LOP3.LUT R19, R19, 0x1000, RZ, 0xfc, !PT ;  /* 0x0000100013131812 */ /* 0x000fe400078efcff */
[----:B------:R-:W-:-:S13]  /*1f130*/  ISETP.LT.OR P1, PT, R0, 0x21, !P4 ;  /* 0x000000210000780c */ /* 0x000fda0006721670 */
[-C--:B---3--:R-:W-:Y:S02]  /*1f140*/  @!P1 IMAD R14, R14, R17.reuse, RZ ;  /* 0x000000110e0e9224 */ /* 0x088fe400078e02ff */
[----:B--2---:R-:W-:-:S05]  /*1f150*/  @!P3 IMAD R10, R11, R17, RZ ;  /* 0x000000110b0ab224 */ /* 0x004fca00078e02ff */
[----:B------:R0:W-:Y:S01]  /*1f160*/  @!P3 STG.E.U8 desc[UR56][R6.64+0x20], R10 ;  /* 0x0000200a0600b986 */ /* 0x0001e2000c101138 */
[----:B------:R-:W-:-:S13]  /*1f170*/  ISETP.LT.OR P3, PT, R0, 0x22, !P2 ;  /* 0x000000220000780c */ /* 0x000fda0005761670 */
[----:B0-----:R-:W-:-:S05]  /*1f180*/  @!P3 IMAD R10, R13, R17, RZ ;  /* 0x000000110d0ab224 */ /* 0x001fca00078e02ff */
[----:B------:R-:W-:Y:S04]  /*1f190*/  @!P3 STG.E.U8 desc[UR56][R6.64+0x21], R10 ;  /* 0x0000210a0600b986 */ /* 0x000fe8000c101138 */
[----:B------:R0:W-:Y:S04]  /*1f1a0*/  @!P1 STG.E.U8 desc[UR56][R20.64+0x20], R14 ;  /* 0x0000200e14009986 */ /* 0x0001e8000c101138 */
[----:B0-----:R-:W2:Y:S01]  /*1f1b0*/  LDL.LU R14, [R1+0x28c] ;  /* 0x00028c00010e7983 */ /* 0x001ea20000300800 */
[----:B------:R-:W-:-:S03]  /*1f1c0*/  ISETP.LT.OR P3, PT, R0, 0x22, !P4 ;  /* 0x000000220000780c */ /* 0x000fc60006761670 */
[----:B------:R-:W3:Y:S04]  /*1f1d0*/  LDL.LU R20, [R1+0x298] ;  /* 0x0002980001147983 */ /* 0x000ee80000300800 */
[----:B------:R-:W5:Y:S06]  /*1f1e0*/  LDL.LU R21, [R1+0x2a8] ;  /* 0x0002a80001157983 */ /* 0x000f6c0000300800 */
[----:B------:R-:W-:-:S04]  /*1f1f0*/  @!P3 IADD3 R10, P5, R6, UR41, RZ ;  /* 0x00000029060abc10 */ /* 0x000fc8000ffbe0ff */
[----:B------:R-:W-:Y:S01]  /*1f200*/  @!P3 IADD3.X R11, R7, UR40, RZ, P5, !PT ;  /* 0x00000028070bbc10 */ /* 0x000fe2000affe4ff */
[----:B--2---:R-:W-:-:S05]  /*1f210*/  @!P3 IMAD R14, R14, R17, RZ ;  /* 0x000000110e0eb224 */ /* 0x004fca00078e02ff */
[----:B------:R0:W-:Y:S04]  /*1f220*/  @!P3 STG.E.U8 desc[UR56][R10.64+0x21], R14 ;  /* 0x0000210e0a00b986 */ /* 0x0001e8000c101138 */
[----:B0-----:R-:W2:Y:S01]  /*1f230*/  LDL.LU R11, [R1+0x290] ;  /* 0x00029000010b7983 */ /* 0x001ea20000300800 */
[C---:B------:R-:W-:Y:S02]  /*1f240*/  ISETP.LT.OR P3, PT, R0.reuse, 0x29, !P2 ;  /* 0x000000290000780c */ /* 0x040fe40005761670 */
[----:B------:R-:W-:-:S13]  /*1f250*/  ISETP.LT.OR P5, PT, R0, 0x29, !P4 ;  /* 0x000000290000780c */ /* 0x000fda00067a1670 */
[----:B------:R-:W-:Y:S01]  /*1f260*/  @!P5 IADD3 R12, P6, R6, UR41, RZ ;  /* 0x00000029060cdc10 */ /* 0x000fe2000ffde0ff */
[----:B---3--:R-:W-:-:S03]  /*1f270*/  @!P5 IMAD R20, R20, R17, RZ ;  /* 0x000000111414d224 */ /* 0x008fc600078e02ff */
[----:B------:R-:W-:Y:S01]  /*1f280*/  @!P5 IADD3.X R13, R7, UR40, RZ, P6, !PT ;  /* 0x00000028070ddc10 */ /* 0x000fe2000b7fe4ff */
[----:B--2---:R-:W-:-:S05]  /*1f290*/  @!P3 IMAD R10, R11, R17, RZ ;  /* 0x000000110b0ab224 */ /* 0x004fca00078e02ff */
[----:B------:R4:W-:Y:S01]  /*1f2a0*/  @!P3 STG.E.U8 desc[UR56][R6.64+0x28], R10 ;  /* 0x0000280a0600b986 */ /* 0x0009e2000c101138 */
[----:B------:R-:W-:-:S13]  /*1f2b0*/  ISETP.LT.OR P3, PT, R0, 0x2a, !P2 ;  /* 0x0000002a0000780c */ /* 0x000fda0005761670 */
[----:B----4-:R-:W-:-:S05]  /*1f2c0*/  @!P3 IMAD R10, R15, R17, RZ ;  /* 0x000000110f0ab224 */ /* 0x010fca00078e02ff */
[----:B------:R-:W-:Y:S04]  /*1f2d0*/  @!P3 STG.E.U8 desc[UR56][R6.64+0x29], R10 ;  /* 0x0000290a0600b986 */ /* 0x000fe8000c101138 */
[----:B------:R0:W-:Y:S04]  /*1f2e0*/  @!P5 STG.E.U8 desc[UR56][R12.64+0x28], R20 ;  /* 0x000028140c00d986 */ /* 0x0001e8000c101138 */
[----:B0-----:R-:W2:Y:S04]  /*1f2f0*/  LDL.LU R12, [R1+0x29c] ;  /* 0x00029c00010c7983 */ /* 0x001ea80000300800 */
[----:B------:R-:W3:Y:S04]  /*1f300*/  LDL.LU R20, [R1+0x2a0] ;  /* 0x0002a00001147983 */ /* 0x000ee80000300800 */
[----:B------:R-:W4:Y:S01]  /*1f310*/  LDL.LU R13, [R1+0x2a4] ;  /* 0x0002a400010d7983 */ /* 0x000f220000300800 */
[----:B------:R-:W-:-:S13]  /*1f320*/  ISETP.LT.OR P3, PT, R0, 0x2a, !P4 ;  /* 0x0000002a0000780c */ /* 0x000fda0006761670 */
[----:B------:R-:W-:-:S04]  /*1f330*/  @!P3 IADD3 R10, P6, R6, UR41, RZ ;  /* 0x00000029060abc10 */ /* 0x000fc8000ffde0ff */
[----:B------:R-:W-:Y:S02]  /*1f340*/  @!P3 IADD3.X R11, R7, UR40, RZ, P6, !PT ;  /* 0x00000028070bbc10 */ /* 0x000fe4000b7fe4ff */
[C---:B------:R-:W-:Y:S02]  /*1f350*/  ISETP.LT.OR P6, PT, R0.reuse, 0x31, !P4 ;  /* 0x000000310000780c */ /* 0x040fe400067c1670 */
[----:B------:R-:W-:-:S11]  /*1f360*/  ISETP.LT.OR P5, PT, R0, 0x32, !P4 ;  /* 0x000000320000780c */ /* 0x000fd600067a1670 */
[----:B------:R-:W-:-:S04]  /*1f370*/  @!P6 IADD3 R14, P1, R6, UR41, RZ ;  /* 0x00000029060eec10 */ /* 0x000fc8000ff3e0ff */
[----:B------:R-:W-:Y:S01]  /*1f380*/  @!P6 IADD3.X R15, R7, UR40, RZ, P1, !PT ;  /* 0x00000028070fec10 */ /* 0x000fe20008ffe4ff */
[----:B--2---:R-:W-:-:S05]  /*1f390*/  @!P3 IMAD R12, R12, R17, RZ ;  /* 0x000000110c0cb224 */ /* 0x004fca00078e02ff */
[----:B------:R3:W-:Y:S01]  /*1f3a0*/  @!P3 STG.E.U8 desc[UR56][R10.64+0x29], R12 ;  /* 0x0000290c0a00b986 */ /* 0x0007e2000c101138 */
[----:B------:R-:W-:-:S13]  /*1f3b0*/  ISETP.LT.OR P3, PT, R0, 0x31, !P2 ;  /* 0x000000310000780c */ /* 0x000fda0005761670 */
[----:B---3--:R-:W-:-:S05]  /*1f3c0*/  @!P3 IMAD R10, R20, R17, RZ ;  /* 0x00000011140ab224 */ /* 0x008fca00078e02ff */
[----:B------:R4:W-:Y:S01]  /*1f3d0*/  @!P3 STG.E.U8 desc[UR56][R6.64+0x30], R10 ;  /* 0x0000300a0600b986 */ /* 0x0009e2000c101138 */
[----:B------:R-:W-:Y:S01]  /*1f3e0*/  ISETP.LT.OR P3, PT, R0, 0x32, !P2 ;  /* 0x000000320000780c */ /* 0x000fe20005761670 */
[----:B-----5:R-:W-:-:S12]  /*1f3f0*/  @!P6 IMAD R20, R21, R17, RZ ;  /* 0x000000111514e224 */ /* 0x020fd800078e02ff */
[----:B----4-:R-:W-:-:S05]  /*1f400*/  @!P3 IMAD R10, R13, R17, RZ ;  /* 0x000000110d0ab224 */ /* 0x010fca00078e02ff */
[----:B------:R0:W-:Y:S04]  /*1f410*/  @!P3 STG.E.U8 desc[UR56][R6.64+0x31], R10 ;  /* 0x0000310a0600b986 */ /* 0x0001e8000c101138 */
[----:B------:R1:W-:Y:S01]  /*1f420*/  @!P6 STG.E.U8 desc[UR56][R14.64+0x30], R20 ;  /* 0x000030140e00e986 */ /* 0x0003e2000c101138 */
[----:B0-----:R-:W-:-:S04]  /*1f430*/  @!P5 IADD3 R10, P3, R6, UR41, RZ ;  /* 0x00000029060adc10 */ /* 0x001fc8000ff7e0ff */
[----:B------:R-:W-:Y:S01]  /*1f440*/  @!P5 IADD3.X R11, R7, UR40, RZ, P3, !PT ;  /* 0x00000028070bdc10 */ /* 0x000fe20009ffe4ff */
[----:B-1----:R-:W-:-:S05]  /*1f450*/  @!P5 IMAD R14, R235, R17, RZ ;  /* 0x00000011eb0ed224 */ /* 0x002fca00078e02ff */
[----:B------:R0:W-:Y:S01]  /*1f460*/  @!P5 STG.E.U8 desc[UR56][R10.64+0x31], R14 ;  /* 0x0000310e0a00d986 */ /* 0x0001e2000c101138 */
[----:B------:R-:W-:-:S13]  /*1f470*/  ISETP.LT.OR P5, PT, R0, 0x39, !P2 ;  /* 0x000000390000780c */ /* 0x000fda00057a1670 */
[----:B0-----:R-:W-:-:S05]  /*1f480*/  @!P5 IMAD R10, R234, R17, RZ ;  /* 0x00000011ea0ad224 */ /* 0x001fca00078e02ff */
[----:B------:R0:W-:Y:S01]  /*1f490*/  @!P5 STG.E.U8 desc[UR56][R6.64+0x38], R10 ;  /* 0x0000380a0600d986 */ /* 0x0001e2000c101138 */
[C---:B------:R-:W-:Y:S02]  /*1f4a0*/  ISETP.LT.OR P5, PT, R0.reuse, 0x3a, !P2 ;  /* 0x0000003a0000780c */ /* 0x040fe400057a1670 */
[----:B------:R-:W-:-:S11]  /*1f4b0*/  ISETP.LT.OR P3, PT, R0, 0x39, !P4 ;  /* 0x000000390000780c */ /* 0x000fd60006761670 */
[----:B0-----:R-:W-:-:S05]  /*1f4c0*/  @!P5 IMAD R10, R233, R17, RZ ;  /* 0x00000011e90ad224 */ /* 0x001fca00078e02ff */
[----:B------:R0:W-:Y:S01]  /*1f4d0*/  @!P5 STG.E.U8 desc[UR56][R6.64+0x39], R10 ;  /* 0x0000390a0600d986 */ /* 0x0001e2000c101138 */
[----:B------:R-:W-:Y:S02]  /*1f4e0*/  ISETP.LT.OR P5, PT, R0, 0x3a, !P4 ;  /* 0x0000003a0000780c */ /* 0x000fe400067a1670 */
[----:B------:R-:W-:Y:S01]  /*1f4f0*/  @!P3 IADD3 R12, P1, R6, UR41, RZ ;  /* 0x00000029060cbc10 */ /* 0x000fe2000ff3e0ff */
[----:B------:R-:W-:-:S03]  /*1f500*/  @!P3 IMAD R14, R23, R17, RZ ;  /* 0x00000011170eb224 */ /* 0x000fc600078e02ff */
[----:B------:R-:W-:-:S05]  /*1f510*/  @!P3 IADD3.X R13, R7, UR40, RZ, P1, !PT ;  /* 0x00000028070dbc10 */ /* 0x000fca0008ffe4ff */
[----:B------:R1:W-:Y:S02]  /*1f520*/  @!P3 STG.E.U8 desc[UR56][R12.64+0x38], R14 ;  /* 0x0000380e0c00b986 */ /* 0x0003e4000c101138 */
[----:B0-----:R-:W-:-:S04]  /*1f530*/  @!P5 IADD3 R10, P6, R6, UR41, RZ ;  /* 0x00000029060adc10 */ /* 0x001fc8000ffde0ff */
[----:B------:R-:W-:Y:S01]  /*1f540*/  @!P5 IADD3.X R11, R7, UR40, RZ, P6, !PT ;  /* 0x00000028070bdc10 */ /* 0x000fe2000b7fe4ff */
[----:B-1----:R-:W2:Y:S01]  /*1f550*/  LDL.LU R13, [R1+0x244] ;  /* 0x00024400010d7983 */ /* 0x002ea20000300800 */
[----:B------:R-:W-:-:S03]  /*1f560*/  @!P5 IMAD R12, R22, R17, RZ ;  /* 0x00000011160cd224 */ /* 0x000fc600078e02ff */
[----:B------:R-:W3:Y:S04]  /*1f570*/  LDL.LU R14, [R1+0x248] ;  /* 0x00024800010e7983 */ /* 0x000ee80000300800 */
        /* <DEDUP_REMOVED lines=8> */
[----:B------:R-:W-:-:S04]  /*1f600*/  ISETP.GE.AND P5, PT, R232, 0x81, PT ;  /* 0x00000081e800780c */ /* 0x000fc80003fa6270 */
[C---:B------:R-:W-:Y:S02]  /*1f610*/  ISETP.LT.OR P3, PT, R0.reuse, 0x21, !P5 ;  /* 0x000000210000780c */ /* 0x040fe40006f61670 */
[----:B------:R-:W-:-:S13]  /*1f620*/  ISETP.LT.OR P2, PT, R0, 0x41, !P4 ;  /* 0x000000410000780c */ /* 0x000fda0006741670 */
[----:B------:R-:W-:-:S04]  /*1f630*/  @!P2 IADD3 R20, P6, R6, UR41, RZ ;  /* 0x000000290614ac10 */ /* 0x000fc8000ffde0ff */
[----:B------:R-:W-:Y:S02]  /*1f640*/  @!P2 IADD3.X R21, R7, UR40, RZ, P6, !PT ;  /* 0x000000280715ac10 */ /* 0x000fe4000b7fe4ff */
[----:B------:R-:W-:Y:S01]  /*1f650*/  ISETP.GE.AND P6, PT, R232, 0x89, PT ;  /* 0x00000089e800780c */ /* 0x000fe20003fc6270 */
[----:B--2---:R-:W-:-:S05]  /*1f660*/  @!P3 IMAD R10, R11, R17, RZ ;  /* 0x000000110b0ab224 */ /* 0x004fca00078e02ff */
[----:B------:R0:W-:Y:S01]  /*1f670*/  @!P3 STG.E.U8 desc[UR56][R4.64+0x20], R10 ;  /* 0x0000200a0400b986 */ /* 0x0001e2000c101138 */
[----:B------:R-:W-:-:S13]  /*1f680*/  ISETP.LT.OR P3, PT, R0, 0x22, !P5 ;  /* 0x000000220000780c */ /* 0x000fda0006f61670 */
[----:B0-----:R-:W-:-:S05]  /*1f690*/  @!P3 IMAD R10, R13, R17, RZ ;  /* 0x000000110d0ab224 */ /* 0x001fca00078e02ff */
[----:B------:R-:W-:Y:S01]  /*1f6a0*/  @!P3 STG.E.U8 desc[UR56][R4.64+0x21], R10 ;  /* 0x0000210a0400b986 */ /* 0x000fe2000c101138 */
[----:B------:R-:W-:-:S13]  /*1f6b0*/  ISETP.LT.OR P3, PT, R0, 0x21, !P6 ;  /* 0x000000210000780c */ /* 0x000fda0007761670 */
[----:B------:R-:W-:Y:S01]  /*1f6c0*/  @!P3 IADD3 R12, P5, R4, UR41, RZ ;  /* 0x00000029040cbc10 */ /* 0x000fe2000ffbe0ff */
[----:B---3--:R-:W-:-:S03]  /*1f6d0*/  @!P3 IMAD R14, R14, R17, RZ ;  /* 0x000000110e0eb224 */ /* 0x008fc600078e02ff */
[----:B------:R-:W-:-:S05]  /*1f6e0*/  @!P3 IADD3.X R13, R5, UR40, RZ, P5, !PT ;  /* 0x00000028050dbc10 */ /* 0x000fca000affe4ff */
[----:B------:R0:W-:Y:S04]  /*1f6f0*/  @!P3 STG.E.U8 desc[UR56][R12.64+0x20], R14 ;  /* 0x0000200e0c00b986 */ /* 0x0001e8000c101138 */
[----:B0-----:R-:W2:Y:S01]  /*1f700*/  LDL.LU R12, [R1+0x24c] ;  /* 0x00024c00010c7983 */ /* 0x001ea20000300800 */
[----:B------:R-:W-:-:S03]  /*1f710*/  ISETP.LT.OR P5, PT, R0, 0x22, !P6 ;  /* 0x000000220000780c */ /* 0x000fc600077a1670 */
[----:B------:R-:W3:Y:S04]  /*1f720*/  LDL.LU R13, [R1+0x254] ;  /* 0x00025400010d7983 */ /* 0x000ee80000300800 */
[----:B------:R-:W4:Y:S06]  /*1f730*/  LDL.LU R14, [R1+0x258] ;  /* 0x00025800010e7983 */ /* 0x000f2c0000300800 */
[----:B------:R-:W-:-:S04]  /*1f740*/  @!P5 IADD3 R10, P6, R4, UR41, RZ ;  /* 0x00000029040adc10 */ /* 0x000fc8000ffde0ff */
[----:B------:R-:W-:Y:S01]  /*1f750*/  @!P5 IADD3.X R11, R5, UR40, RZ, P6, !PT ;  /* 0x00000028050bdc10 */ /* 0x000fe2000b7fe4ff */
[----:B--2---:R-:W-:-:S05]  /*1f760*/  @!P5 IMAD R12, R12, R17, RZ ;  /* 0x000000110c0cd224 */ /* 0x004fca00078e02ff */
[----:B------:R0:W-:Y:S04]  /*1f770*/  @!P5 STG.E.U8 desc[UR56][R10.64+0x21], R12 ;  /* 0x0000210c0a00d986 */ /* 0x0001e8000c101138 */
[----:B0-----:R-:W2:Y:S01]  /*1f780*/  LDL.LU R11, [R1+0x250] ;  /* 0x00025000010b7983 */ /* 0x001ea20000300800 */
[----:B------:R-:W-:-:S04]  /*1f790*/  ISETP.GE.AND P5, PT, R232, 0x81, PT ;  /* 0x00000081e800780c */ /* 0x000fc80003fa6270 */
[----:B------:R-:W-:Y:S02]  /*1f7a0*/  ISETP.LT.OR P3, PT, R0, 0x29, !P5 ;  /* 0x000000290000780c */ /* 0x000fe40006f61670 */
[----:B------:R-:W-:-:S11]  /*1f7b0*/  ISETP.GE.AND P6, PT, R232, 0x89, PT ;  /* 0x00000089e800780c */ /* 0x000fd60003fc6270 */
[----:B--2---:R-:W-:-:S05]  /*1f7c0*/  @!P3 IMAD R10, R11, R17, RZ ;  /* 0x000000110b0ab224 */ /* 0x004fca00078e02ff */
[----:B------:R3:W-:Y:S01]  /*1f7d0*/  @!P3 STG.E.U8 desc[UR56][R4.64+0x28], R10 ;  /* 0x0000280a0400b986 */ /* 0x0007e2000c101138 */
[----:B------:R-:W-:-:S13]  /*1f7e0*/  ISETP.LT.OR P3, PT, R0, 0x2a, !P5 ;  /* 0x0000002a0000780c */ /* 0x000fda0006f61670 */
[----:B---3--:R-:W-:-:S05]  /*1f7f0*/  @!P3 IMAD R10, R13, R17, RZ ;  /* 0x000000110d0ab224 */ /* 0x008fca00078e02ff */
[----:B------:R-:W-:Y:S01]  /*1f800*/  @!P3 STG.E.U8 desc[UR56][R4.64+0x29], R10 ;  /* 0x0000290a0400b986 */ /* 0x000fe2000c101138 */
[----:B------:R-:W-:-:S13]  /*1f810*/  ISETP.LT.OR P3, PT, R0, 0x29, !P6 ;  /* 0x000000290000780c */ /* 0x000fda0007761670 */
[----:B------:R-:W-:Y:S01]  /*1f820*/  @!P3 IADD3 R12, P5, R4, UR41, RZ ;  /* 0x00000029040cbc10 */ /* 0x000fe2000ffbe0ff */
[----:B----4-:R-:W-:-:S03]  /*1f830*/  @!P3 IMAD R14, R14, R17, RZ ;  /* 0x000000110e0eb224 */ /* 0x010fc600078e02ff */
[----:B------:R-:W-:-:S05]  /*1f840*/  @!P3 IADD3.X R13, R5, UR40, RZ, P5, !PT ;  /* 0x00000028050dbc10 */ /* 0x000fca000affe4ff */
[----:B------:R0:W-:Y:S04]  /*1f850*/  @!P3 STG.E.U8 desc[UR56][R12.64+0x28], R14 ;  /* 0x0000280e0c00b986 */ /* 0x0001e8000c101138 */
[----:B0-----:R-:W2:Y:S04]  /*1f860*/  LDL.LU R12, [R1+0x25c] ;  /* 0x00025c00010c7983 */ /* 0x001ea80000300800 */
[----:B------:R-:W3:Y:S04]  /*1f870*/  LDL.LU R14, [R1+0x260] ;  /* 0x00026000010e7983 */ /* 0x000ee80000300800 */
[----:B------:R-:W4:Y:S01]  /*1f880*/  LDL.LU R13, [R1+0x264] ;  /* 0x00026400010d7983 */ /* 0x000f220000300800 */
[----:B------:R-:W-:-:S13]  /*1f890*/  ISETP.LT.OR P5, PT, R0, 0x2a, !P6 ;  /* 0x0000002a0000780c */ /* 0x000fda00077a1670 */
[----:B------:R-:W-:-:S04]  /*1f8a0*/  @!P5 IADD3 R10, P6, R4, UR41, RZ ;  /* 0x00000029040adc10 */ /* 0x000fc8000ffde0ff */
[----:B------:R-:W-:Y:S02]  /*1f8b0*/  @!P5 IADD3.X R11, R5, UR40, RZ, P6, !PT ;  /* 0x00000028050bdc10 */ /* 0x000fe4000b7fe4ff */
[----:B------:R-:W-:Y:S01]  /*1f8c0*/  ISETP.GE.AND P6, PT, R232, 0x89, PT ;  /* 0x00000089e800780c */ /* 0x000fe20003fc6270 */
[----:B--2---:R-:W-:-:S05]  /*1f8d0*/  @!P5 IMAD R12, R12, R17, RZ ;  /* 0x000000110c0cd224 */ /* 0x004fca00078e02ff */
[----:B------:R3:W-:Y:S01]  /*1f8e0*/  @!P5 STG.E.U8 desc[UR56][R10.64+0x29], R12 ;  /* 0x0000290c0a00d986 */ /* 0x0007e2000c101138 */
[----:B------:R-:W-:-:S04]  /*1f8f0*/  ISETP.GE.AND P5, PT, R232, 0x81, PT ;  /* 0x00000081e800780c */ /* 0x000fc80003fa6270 */
[----:B------:R-:W-:-:S13]  /*1f900*/  ISETP.LT.OR P3, PT, R0, 0x31, !P5 ;  /* 0x000000310000780c */ /* 0x000fda0006f61670 */
[----:B---3--:R-:W-:-:S05]  /*1f910*/  @!P3 IMAD R10, R14, R17, RZ ;  /* 0x000000110e0ab224 */ /* 0x008fca00078e02ff */
[----:B------:R4:W-:Y:S01]  /*1f920*/  @!P3 STG.E.U8 desc[UR56][R4.64+0x30], R10 ;  /* 0x0000300a0400b986 */ /* 0x0009e2000c101138 */
[----:B------:R-:W-:-:S13]  /*1f930*/  ISETP.LT.OR P3, PT, R0, 0x32, !P5 ;  /* 0x000000320000780c */ /* 0x000fda0006f61670 */
[----:B----4-:R-:W-:-:S05]  /*1f940*/  @!P3 IMAD R10, R13, R17, RZ ;  /* 0x000000110d0ab224 */ /* 0x010fca00078e02ff */
[----:B------:R0:W-:Y:S01]  /*1f950*/  @!P3 STG.E.U8 desc[UR56][R4.64+0x31], R10 ;  /* 0x0000310a0400b986 */ /* 0x0001e2000c101138 */
[----:B------:R-:W-:-:S13]  /*1f960*/  ISETP.LT.OR P3, PT, R0, 0x31, !P6 ;  /* 0x000000310000780c */ /* 0x000fda0007761670 */
[----:B------:R-:W-:-:S04]  /*1f970*/  @!P3 IADD3 R12, P5, R4, UR41, RZ ;  /* 0x00000029040cbc10 */ /* 0x000fc8000ffbe0ff */
[----:B------:R-:W-:Y:S02]  /*1f980*/  @!P3 IADD3.X R13, R5, UR40, RZ, P5, !PT ;  /* 0x00000028050dbc10 */ /* 0x000fe4000affe4ff */
[----:B------:R-:W-:Y:S01]  /*1f990*/  ISETP.LT.OR P5, PT, R0, 0x32, !P6 ;  /* 0x000000320000780c */ /* 0x000fe200077a1670 */
[----:B------:R-:W-:-:S05]  /*1f9a0*/  @!P3 IMAD R14, R15, R17, RZ ;  /* 0x000000110f0eb224 */ /* 0x000fca00078e02ff */
[----:B------:R5:W-:Y:S07]  /*1f9b0*/  @!P3 STG.E.U8 desc[UR56][R12.64+0x30], R14 ;  /* 0x0000300e0c00b986 */ /* 0x000bee000c101138 */
[----:B0-----:R-:W-:-:S04]  /*1f9c0*/  @!P5 IADD3 R10, P6, R4, UR41, RZ ;  /* 0x00000029040adc10 */ /* 0x001fc8000ffde0ff */
[----:B------:R-:W-:Y:S01]  /*1f9d0*/  @!P5 IADD3.X R11, R5, UR40, RZ, P6, !PT ;  /* 0x00000028050bdc10 */ /* 0x000fe2000b7fe4ff */
[----:B-----5:R-:W-:-:S05]  /*1f9e0*/  @!P5 IMAD R12, R235, R17, RZ ;  /* 0x00000011eb0cd224 */ /* 0x020fca00078e02ff */
[----:B------:R0:W-:Y:S01]  /*1f9f0*/  @!P5 STG.E.U8 desc[UR56][R10.64+0x31], R12 ;  /* 0x0000310c0a00d986 */ /* 0x0001e2000c101138 */
[----:B------:R-:W-:-:S04]  /*1fa00*/  ISETP.GE.AND P5, PT, R232, 0x81, PT ;  /* 0x00000081e800780c */ /* 0x000fc80003fa6270 */
[----:B------:R-:W-:-:S13]  /*1fa10*/  ISETP.LT.OR P3, PT, R0, 0x39, !P5 ;  /* 0x000000390000780c */ /* 0x000fda0006f61670 */
[----:B0-----:R-:W-:-:S05]  /*1fa20*/  @!P3 IMAD R10, R234, R17, RZ ;  /* 0x00000011ea0ab224 */ /* 0x001fca00078e02ff */
[----:B------:R0:W-:Y:S01]  /*1fa30*/  @!P3 STG.E.U8 desc[UR56][R4.64+0x38], R10 ;  /* 0x0000380a0400b986 */ /* 0x0001e2000c101138 */
[----:B------:R-:W-:Y:S02]  /*1fa40*/  ISETP.LT.OR P3, PT, R0, 0x3a, !P5 ;  /* 0x0000003a0000780c */ /* 0x000fe40006f61670 */
[----:B------:R-:W-:-:S11]  /*1fa50*/  ISETP.GE.AND P6, PT, R232, 0x89, PT ;  /* 0x00000089e800780c */ /* 0x000fd60003fc6270 */
[----:B0-----:R-:W-:-:S05]  /*1fa60*/  @!P3 IMAD R10, R233, R17, RZ ;  /* 0x00000011e90ab224 */ /* 0x001fca00078e02ff */
[----:B------:R0:W-:Y:S01]  /*1fa70*/  @!P3 STG.E.U8 desc[UR56][R4.64+0x39], R10 ;  /* 0x0000390a0400b986 */ /* 0x0001e2000c101138 */
[----:B------:R-:W-:-:S13]  /*1fa80*/  ISETP.LT.OR P3, PT, R0, 0x39, !P6 ;  /* 0x000000390000780c */ /* 0x000fda0007761670 */
[----:B------:R-:W-:-:S04]  /*1fa90*/  @!P3 IADD3 R12, P5, R4, UR41, RZ ;  /* 0x00000029040cbc10 */ /* 0x000fc8000ffbe0ff */
[----:B------:R-:W-:Y:S02]  /*1faa0*/  @!P3 IADD3.X R13, R5, UR40, RZ, P5, !PT ;  /* 0x00000028050dbc10 */ /* 0x000fe4000affe4ff */
[----:B------:R-:W-:Y:S01]  /*1fab0*/  ISETP.LT.OR P5, PT, R0, 0x3a, !P6 ;  /* 0x0000003a0000780c */ /* 0x000fe200077a1670 */
[----:B------:R-:W-:-:S05]  /*1fac0*/  @!P3 IMAD R14, R23, R17, RZ ;  /* 0x00000011170eb224 */ /* 0x000fca00078e02ff */
[----:B------:R1:W-:Y:S07]  /*1fad0*/  @!P3 STG.E.U8 desc[UR56][R12.64+0x38], R14 ;  /* 0x0000380e0c00b986 */ /* 0x0003ee000c101138 */
[----:B0-----:R-:W-:Y:S01]  /*1fae0*/  @!P5 IADD3 R10, P6, R4, UR41, RZ ;  /* 0x00000029040adc10 */ /* 0x001fe2000ffde0ff */
[----:B-1----:R-:W2:Y:S03]  /*1faf0*/  LDL.LU R13, [R1+0x204] ;  /* 0x00020400010d7983 */ /* 0x002ea60000300800 */
[----:B------:R-:W-:Y:S01]  /*1fb00*/  @!P5 IADD3.X R11, R5, UR40, RZ, P6, !PT ;  /* 0x00000028050bdc10 */ /* 0x000fe2000b7fe4ff */
[----:B------:R-:W-:Y:S01]  /*1fb10*/  @!P5 IMAD R12, R22, R17, RZ ;  /* 0x00000011160cd224 */ /* 0x000fe200078e02ff */
        /* <DEDUP_REMOVED lines=10> */
[----:B------:R-:W-:Y:S02]  /*1fbc0*/  ISETP.LT.OR P3, PT, R0, 0x21, !P6 ;  /* 0x000000210000780c */ /* 0x000fe40007761670 */
[----:B------:R-:W-:-:S11]  /*1fbd0*/  LOP3.LUT P2, RZ, R19, 0x800, RZ, 0xc0, !PT ;  /* 0x0000080013ff7812 */ /* 0x000fd6000784c0ff */
        /* <DEDUP_REMOVED lines=20> */
[----:B------:R-:W-:-:S13]  /*1fd20*/  ISETP.LT.OR P3, PT, R0, 0x29, !P6 ;  /* 0x000000290000780c */ /* 0x000fda0007761670 */
        /* <DEDUP_REMOVED lines=16> */
[----:B------:R-:W-:-:S04]  /*1fe30*/  ISETP.GE.AND P6, PT, R232, 0x101, PT ;  /* 0x00000101e800780c */ /* 0x000fc80003fc6270 */
[----:B------:R-:W-:Y:S01]  /*1fe40*/  ISETP.LT.OR P3, PT, R0, 0x31, !P6 ;  /* 0x000000310000780c */ /* 0x000fe20007761670 */
[----:B--2---:R-:W-:-:S05]  /*1fe50*/  @!P5 IMAD R12, R12, R17, RZ ;  /* 0x000000110c0cd224 */ /* 0x004fca00078e02ff */
[----:B------:R3:W-:Y:S07]  /*1fe60*/  @!P5 STG.E.U8 desc[UR56][R10.64+0x29], R12 ;  /* 0x0000290c0a00d986 */ /* 0x0007ee000c101138 */
        /* <DEDUP_REMOVED lines=9> */
[----:B------:R-:W-:-:S12]  /*1ff00*/  @!P3 IMAD R14, R15, R17, RZ ;  /* 0x000000110f0eb224 */ /* 0x000fd800078e02ff */
[----:B0-----:R-:W-:-:S04]  /*1ff10*/  @!P5 IADD3 R10, P6, R2, UR41, RZ ;  /* 0x00000029020adc10 */ /* 0x001fc8000ffde0ff */
[----:B------:R-:W-:Y:S02]  /*1ff20*/  @!P5 IADD3.X R11, R3, UR40, RZ, P6, !PT ;  /* 0x00000028030bdc10 */ /* 0x000fe4000b7fe4ff */
[----:B------:R-:W-:Y:S01]  /*1ff30*/  ISETP.GE.AND P6, PT, R232, 0x101, PT ;  /* 0x00000101e800780c */ /* 0x000fe20003fc6270 */
[----:B------:R5:W-:Y:S03]  /*1ff40*/  @!P3 STG.E.U8 desc[UR56][R12.64+0x30], R14 ;  /* 0x0000300e0c00b986 */ /* 0x000be6000c101138 */
[----:B------:R-:W-:Y:S01]  /*1ff50*/  ISETP.LT.OR P3, PT, R0, 0x39, !P6 ;  /* 0x000000390000780c */ /* 0x000fe20007761670 */
[----:B-----5:R-:W-:-:S05]  /*1ff60*/  @!P5 IMAD R12, R235, R17, RZ ;  /* 0x00000011eb0cd224 */ /* 0x020fca00078e02ff */
[----:B------:R0:W-:Y:S07]  /*1ff70*/  @!P5 STG.E.U8 desc[UR56][R10.64+0x31], R12 ;  /* 0x0000310c0a00d986 */ /* 0x0001ee000c101138 */
[----:B0-----:R-:W-:-:S05]  /*1ff80*/  @!P3 IMAD R10, R234, R17, RZ ;  /* 0x00000011ea0ab224 */ /* 0x001fca00078e02ff */
[----:B------:R0:W-:Y:S01]  /*1ff90*/  @!P3 STG.E.U8 desc[UR56][R2.64+0x38], R10 ;  /* 0x0000380a0200b986 */ /* 0x0001e2000c101138 */
[C---:B------:R-:W-:Y:S02]  /*1ffa0*/  ISETP.LT.OR P3, PT, R0.reuse, 0x3a, !P6 ;  /* 0x0000003a0000780c */ /* 0x040fe40007761670 */
[----:B------:R-:W-:-:S11]  /*1ffb0*/  ISETP.LT.OR P5, PT, R0, 0x39, !P2 ;  /* 0x000000390000780c */ /* 0x000fd600057a1670 */
[----:B0-----:R-:W-:-:S05]  /*1ffc0*/  @!P3 IMAD R10, R233, R17, RZ ;  /* 0x00000011e90ab224 */ /* 0x001fca00078e02ff */
[----:B------:R0:W-:Y:S02]  /*1ffd0*/  @!P3 STG.E.U8 desc[UR56][R2.64+0x39], R10 ;  /* 0x0000390a0200b986 */ /* 0x0001e4000c101138 */
[----:B0-----:R-:W-:-:S04]  /*1ffe0*/  @!P5 IADD3 R10, P3, R2, UR41, RZ ;  /* 0x00000029020adc10 */ /* 0x001fc8000ff7e0ff */
[----:B------:R-:W-:Y:S02]  /*1fff0*/  @!P5 IADD3.X R11, R3, UR40, RZ, P3, !PT ;  /* 0x00000028030bdc10 */ /* 0x000fe40009ffe4ff */
[----:B------:R-:W-:Y:S01]  /*20000*/  ISETP.LT.OR P3, PT, R0, 0x3a, !P2 ;  /* 0x0000003a0000780c */ /* 0x000fe20005761670 */
[----:B------:R-:W-:-:S05]  /*20010*/  @!P5 IMAD R14, R23, R17, RZ ;  /* 0x00000011170ed224 */ /* 0x000fca00078e02ff */
[----:B------:R0:W-:Y:S07]  /*20020*/  @!P5 STG.E.U8 desc[UR56][R10.64+0x38], R14 ;  /* 0x0000380e0a00d986 */ /* 0x0001ee000c101138 */
[----:B------:R-:W-:-:S04]  /*20030*/  @!P3 IADD3 R12, P6, R2, UR41, RZ ;  /* 0x00000029020cbc10 */ /* 0x000fc8000ffde0ff */
[----:B------:R-:W-:Y:S01]  /*20040*/  @!P3 IADD3.X R13, R3, UR40, RZ, P6, !PT ;  /* 0x00000028030dbc10 */ /* 0x000fe2000b7fe4ff */
[----:B0-----:R-:W2:Y:S01]  /*20050*/  LDL.LU R11, [R1+0x1c4] ;  /* 0x0001c400010b7983 */ /* 0x001ea20000300800 */
[----:B------:R-:W-:-:S03]  /*20060*/  @!P3 IMAD R10, R22, R17, RZ ;  /* 0x00000011160ab224 */ /* 0x000fc600078e02ff */
[----:B------:R-:W3:Y:S04]  /*20070*/  LDL.LU R235, [R1+0x1ec] ;  /* 0x0001ec0001eb7983 */ /* 0x000ee80000300800 */
[----:B------:R-:W4:Y:S04]  /*20080*/  LDL.LU R234, [R1+0x1f0] ;  /* 0x0001f00001ea7983 */ /* 0x000f280000300800 */
[----:B------:R-:W5:Y:S04]  /*20090*/  LDL.LU R233, [R1+0x1f4] ;  /* 0x0001f40001e97983 */ /* 0x000f680000300800 */
[----:B------:R-:W5:Y:S04]  /*200a0*/  LDL.LU R23, [R1+0x1f8] ;  /* 0x0001f80001177983 */ /* 0x000f680000300800 */
[----:B------:R-:W5:Y:S04]  /*200b0*/  LDL.LU R22, [R1+0x1fc] ;  /* 0x0001fc0001167983 */ /* 0x000f680000300800 */
[----:B------:R0:W-:Y:S04]  /*200c0*/  @!P3 STG.E.U8 desc[UR56][R12.64+0x39], R10 ;  /* 0x0000390a0c00b986 */ /* 0x0001e8000c101138 */
[----:B0-----:R-:W2:Y:S04]  /*200d0*/  LDL.LU R12, [R1+0x1c0] ;  /* 0x0001c000010c7983 */ /* 0x001ea80000300800 */
[----:B------:R-:W3:Y:S01]  /*200e0*/  LDL.LU R13, [R1+0x1c8] ;  /* 0x0001c800010d7983 */ /* 0x000ee20000300800 */
[----:B------:R-:W-:-:S04]  /*200f0*/  LOP3.LUT P1, RZ, R19, 0x1000, RZ, 0xc0, !PT ;  /* 0x0000100013ff7812 */ /* 0x000fc8000782c0ff */
[C---:B------:R-:W-:Y:S01]  /*20100*/  ISETP.LT.OR P3, PT, R0.reuse, 0x21, !P1 ;  /* 0x000000210000780c */ /* 0x040fe20004f61670 */
[----:B------:R-:W-:Y:S01]  /*20110*/  VIADD R9, R9, UR4 ;  /* 0x0000000409097c36 */ /* 0x000fe20008000000 */
[----:B------:R-:W-:-:S13]  /*20120*/  ISETP.LT.OR P5, PT, R0, 0x21, !P0 ;  /* 0x000000210000780c */ /* 0x000fda00047a1670 */
[----:B------:R-:W-:-:S04]  /*20130*/  @!P5 IADD3 R14, P6, R8, UR41, RZ ;  /* 0x00000029080edc10 */ /* 0x000fc8000ffde0ff */
[----:B------:R-:W-:Y:S01]  /*20140*/  @!P5 IADD3.X R15, R9, UR40, RZ, P6, !PT ;  /* 0x00000028090fdc10 */ /* 0x000fe2000b7fe4ff */
[----:B--2---:R-:W-:-:S05]  /*20150*/  @!P3 IMAD R10, R12, R17, RZ ;  /* 0x000000110c0ab224 */ /* 0x004fca00078e02ff */
[----:B------:R0:W-:Y:S01]  /*20160*/  @!P3 STG.E.U8 desc[UR56][R8.64+0x20], R10 ;  /* 0x0000200a0800b986 */ /* 0x0001e2000c101138 */
[----:B------:R-:W-:Y:S01]  /*20170*/  ISETP.LT.OR P3, PT, R0, 0x22, !P1 ;  /* 0x000000220000780c */ /* 0x000fe20004f61670 */
[----:B---3--:R-:W-:-:S12]  /*20180*/  @!P5 IMAD R12, R13, R17, RZ ;  /* 0x000000110d0cd224 */ /* 0x008fd800078e02ff */
[----:B0-----:R-:W-:-:S05]  /*20190*/  @!P3 IMAD R10, R11, R17, RZ ;  /* 0x000000110b0ab224 */ /* 0x001fca00078e02ff */
[----:B------:R-:W-:Y:S04]  /*201a0*/  @!P3 STG.E.U8 desc[UR56][R8.64+0x21], R10 ;  /* 0x0000210a0800b986 */ /* 0x000fe8000c101138 */
[----:B------:R0:W-:Y:S04]  /*201b0*/  @!P5 STG.E.U8 desc[UR56][R14.64+0x20], R12 ;  /* 0x0000200c0e00d986 */ /* 0x0001e8000c101138 */
[----:B0-----:R-:W2:Y:S01]  /*201c0*/  LDL.LU R14, [R1+0x1cc] ;  /* 0x0001cc00010e7983 */ /* 0x001ea20000300800 */
[----:B------:R-:W-:-:S03]  /*201d0*/  ISETP.LT.OR P3, PT, R0, 0x22, !P0 ;  /* 0x000000220000780c */ /* 0x000fc60004761670 */
[----:B------:R-:W3:Y:S10]  /*201e0*/  LDL.LU R15, [R1+0x194] ;  /* 0x00019400010f7983 */ /* 0x000ef40000300800 */
[----:B------:R-:W-:-:S04]  /*201f0*/  @!P3 IADD3 R10, P6, R8, UR41, RZ ;  /* 0x00000029080abc10 */ /* 0x000fc8000ffde0ff */
[----:B------:R-:W-:Y:S01]  /*20200*/  @!P3 IADD3.X R11, R9, UR40, RZ, P6, !PT ;  /* 0x00000028090bbc10 */ /* 0x000fe2000b7fe4ff */
[----:B--2---:R-:W-:-:S05]  /*20210*/  @!P3 IMAD R14, R14, R17, RZ ;  /* 0x000000110e0eb224 */ /* 0x004fca00078e02ff */
[----:B------:R0:W-:Y:S04]  /*20220*/  @!P3 STG.E.U8 desc[UR56][R10.64+0x21], R14 ;  /* 0x0000210e0a00b986 */ /* 0x0001e8000c101138 */
[----:B0-----:R-:W2:Y:S04]  /*20230*/  LDL.LU R10, [R1+0x1d0] ;  /* 0x0001d000010a7983 */ /* 0x001ea80000300800 */
[----:B------:R-:W4:Y:S04]  /*20240*/  LDL.LU R11, [R1+0x1d4] ;  /* 0x0001d400010b7983 */ /* 0x000f280000300800 */
[----:B------:R-:W5:Y:S01]  /*20250*/  LDL.LU R14, [R1+0x1d8] ;  /* 0x0001d800010e7983 */ /* 0x000f620000300800 */
[----:B------:R-:W-:-:S02]  /*20260*/  ISETP.LT.OR P3, PT, R0, 0x29, !P1 ;  /* 0x000000290000780c */ /* 0x000fc40004f61670 */
[----:B------:R-:W-:-:S13]  /*20270*/  ISETP.LT.OR P5, PT, R0, 0x29, !P0 ;  /* 0x000000290000780c */ /* 0x000fda00047a1670 */
[----:B------:R-:W-:-:S04]  /*20280*/  @!P5 IADD3 R12, P6, R8, UR41, RZ ;  /* 0x00000029080cdc10 */ /* 0x000fc8000ffde0ff */
[----:B------:R-:W-:Y:S01]  /*20290*/  @!P5 IADD3.X R13, R9, UR40, RZ, P6, !PT ;  /* 0x00000028090ddc10 */ /* 0x000fe2000b7fe4ff */
[----:B--2---:R-:W-:-:S05]  /*202a0*/  @!P3 IMAD R10, R10, R17, RZ ;  /* 0x000000110a0ab224 */ /* 0x004fca00078e02ff */
[----:B------:R4:W-:Y:S01]  /*202b0*/  @!P3 STG.E.U8 desc[UR56][R8.64+0x28], R10 ;  /* 0x0000280a0800b986 */ /* 0x0009e2000c101138 */
[----:B------:R-:W-:Y:S01]  /*202c0*/  ISETP.LT.OR P3, PT, R0, 0x2a, !P1 ;  /* 0x0000002a0000780c */ /* 0x000fe20004f61670 */
[----:B-----5:R-:W-:-:S12]  /*202d0*/  @!P5 IMAD R14, R14, R17, RZ ;  /* 0x000000110e0ed224 */ /* 0x020fd800078e02ff */
[----:B----4-:R-:W-:-:S05]  /*202e0*/  @!P3 IMAD R10, R11, R17, RZ ;  /* 0x000000110b0ab224 */ /* 0x010fca00078e02ff */
[----:B------:R-:W-:Y:S04]  /*202f0*/  @!P3 STG.E.U8 desc[UR56][R8.64+0x29], R10 ;  /* 0x0000290a0800b986 */ /* 0x000fe8000c101138 */
        /* <DEDUP_REMOVED lines=16> */
[----:B------:R-:W-:-:S13]  /*20400*/  ISETP.LT.OR P3, PT, R0, 0x32, !P1 ;  /* 0x000000320000780c */ /* 0x000fda0004f61670 */
[----:B----4-:R-:W-:-:S05]  /*20410*/  @!P3 IMAD R10, R11, R17, RZ ;  /* 0x000000110b0ab224 */ /* 0x010fca00078e02ff */
[----:B------:R0:W-:Y:S01]  /*20420*/  @!P3 STG.E.U8 desc[UR56][R8.64+0x31], R10 ;  /* 0x0000310a0800b986 */ /* 0x0001e2000c101138 */
[----:B------:R-:W-:Y:S01]  /*20430*/  ISETP.LT.OR P3, PT, R0, 0x32, !P0 ;  /* 0x000000320000780c */ /* 0x000fe20004761670 */
[----:B-----5:R-:W-:-:S05]  /*20440*/  @!P5 IMAD R14, R14, R17, RZ ;  /* 0x000000110e0ed224 */ /* 0x020fca00078e02ff */
[----:B------:R1:W-:Y:S07]  /*20450*/  @!P5 STG.E.U8 desc[UR56][R12.64+0x30], R14 ;  /* 0x0000300e0c00d986 */ /* 0x0003ee000c101138 */
        /* <DEDUP_REMOVED lines=27> */
[----:B0-----:R-:W3:Y:S01]  /*20610*/  LDL.LU R11, [R1+0x180] ;  /* 0x00018000010b7983 */ /* 0x001ee20000300800 */
[----:B------:R-:W-:-:S04]  /*20620*/  LOP3.LUT R19, R19, 0xfffffdff, RZ, 0xc0, !PT ;  /* 0xfffffdff13137812 */ /* 0x000fc800078ec0ff */
[----:B------:R-:W-:Y:S02]  /*20630*/  @P2 LOP3.LUT R19, R19, 0x200, RZ, 0xfc, !PT ;  /* 0x0000020013132812 */ /* 0x000fe400078efcff */
[----:B------:R-:W-:-:S04]  /*20640*/  ISETP.GE.AND P2, PT, R232, 0x1, PT ;  /* 0x00000001e800780c */ /* 0x000fc80003f46270 */
[----:B------:R-:W-:Y:S02]  /*20650*/  ISETP.LT.OR P3, PT, R0, 0x41, !P2 ;  /* 0x000000410000780c */ /* 0x000fe40005761670 */
[----:B------:R-:W-:-:S04]  /*20660*/  LOP3.LUT R19, R19, 0xfffffbff, RZ, 0xc0, !PT ;  /* 0xfffffbff13137812 */ /* 0x000fc800078ec0ff */
[----:B------:R-:W-:Y:S02]  /*20670*/  @P1 LOP3.LUT R19, R19, 0x400, RZ, 0xfc, !PT ;  /* 0x0000040013131812 */ /* 0x000fe400078efcff */
[----:B------:R-:W-:-:S13]  /*20680*/  ISETP.LT.OR P1, PT, R0, 0x41, !P4 ;  /* 0x000000410000780c */ /* 0x000fda0006721670 */
[-C--:B----4-:R-:W-:Y:S02]  /*20690*/  @!P1 IMAD R14, R14, R17.reuse, RZ ;  /* 0x000000110e0e9224 */ /* 0x090fe400078e02ff */
[----:B---3--:R-:W-:-:S05]  /*206a0*/  @!P3 IMAD R10, R11, R17, RZ ;  /* 0x000000110b0ab224 */ /* 0x008fca00078e02ff */
[----:B------:R2:W-:Y:S01]  /*206b0*/  @!P3 STG.E.U8 desc[UR56][R6.64+0x40], R10 ;  /* 0x0000400a0600b986 */ /* 0x0005e2000c101138 */
[----:B------:R-:W-:-:S13]  /*206c0*/  ISETP.LT.OR P3, PT, R0, 0x42, !P2 ;  /* 0x000000420000780c */ /* 0x000fda0005761670 */
[----:B--2---:R-:W-:-:S05]  /*206d0*/  @!P3 IMAD R10, R13, R17, RZ ;  /* 0x000000110d0ab224 */ /* 0x004fca00078e02ff */
[----:B------:R-:W-:Y:S04]  /*206e0*/  @!P3 STG.E.U8 desc[UR56][R6.64+0x41], R10 ;  /* 0x0000410a0600b986 */ /* 0x000fe8000c101138 */
        /* <DEDUP_REMOVED lines=18> */
[----:B0-----:R-:W-:-:S05]  /*20810*/  @!P3 IMAD R10, R15, R17, RZ ;  /* 0x000000110f0ab224 */ /* 0x001fca00078e02ff */
[----:B------:R-:W-:Y:S04]  /*20820*/  @!P3 STG.E.U8 desc[UR56][R6.64+0x49], R10 ;  /* 0x0000490a0600b986 */ /* 0x000fe8000c101138 */
[----:B------:R0:W-:Y:S04]  /*20830*/  @!P5 STG.E.U8 desc[UR56][R12.64+0x48], R20 ;  /* 0x000048140c00d986 */ /* 0x0001e8000c101138 */
[----:B0-----:R-:W2:Y:S04]  /*20840*/  LDL.LU R12, [R1+0x19c] ;  /* 0x00019c00010c7983 */ /* 0x001ea80000300800 */
[----:B------:R-:W3:Y:S04]  /*20850*/  LDL.LU R20, [R1+0x1a0] ;  /* 0x0001a00001147983 */ /* 0x000ee80000300800 */
[----:B------:R-:W5:Y:S01]  /*20860*/  LDL.LU R13, [R1+0x1a4] ;  /* 0x0001a400010d7983 */ /* 0x000f620000300800 */
        /* <DEDUP_REMOVED lines=13> */
[----:B----4-:R-:W-:-:S12]  /*20940*/  @!P6 IMAD R20, R21, R17, RZ ;  /* 0x000000111514e224 */ /* 0x010fd800078e02ff */
[----:B-----5:R-:W-:-:S05]  /*20950*/  @!P3 IMAD R10, R13, R17, RZ ;  /* 0x000000110d0ab224 */ /* 0x020fca00078e02ff */
        /* <DEDUP_REMOVED lines=206> */
[----:B------:R-:W-:-:S02]  /*21640*/  LOP3.LUT P1, RZ, R19, 0x400, RZ, 0xc0, !PT ;  /* 0x0000040013ff7812 */ /* 0x000fc4000782c0ff */
[C---:B------:R-:W-:Y:S01]  /*21650*/  ISETP.LT.OR P5, PT, R0.reuse, 0x41, !P0 ;  /* 0x000000410000780c */ /* 0x040fe200047a1670 */
[----:B------:R-:W5:Y:S01]  /*21660*/  LDL.LU R15, [R1+0x94] ;  /* 0x00009400010f7983 */ /* 0x000f620000300800 */
[----:B------:R-:W-:-:S11]  /*21670*/  ISETP.LT.OR P3, PT, R0, 0x41, !P1 ;  /* 0x000000410000780c */ /* 0x000fd60004f61670 */
        /* <DEDUP_REMOVED lines=16> */
[----:B------:R-:W3:Y:S04]  /*21780*/  LDL.LU R11, [R1+0xd4] ;  /* 0x0000d400010b7983 */ /* 0x000ee80000300800 */
[----:B------:R-:W4:Y:S01]  /*21790*/  LDL.LU R14, [R1+0xd8] ;  /* 0x0000d800010e7983 */ /* 0x000f220000300800 */
[----:B------:R-:W-:-:S02]  /*217a0*/  ISETP.LT.OR P3, PT, R0, 0x49, !P1 ;  /* 0x000000490000780c */ /* 0x000fc40004f61670 */
[----:B------:R-:W-:-:S13]  /*217b0*/  ISETP.LT.OR P5, PT, R0, 0x49, !P0 ;  /* 0x000000490000780c */ /* 0x000fda00047a1670 */
[----:B------:R-:W-:-:S04]  /*217c0*/  @!P5 IADD3 R12, P6, R8, UR41, RZ ;  /* 0x00000029080cdc10 */ /* 0x000fc8000ffde0ff */
[----:B------:R-:W-:Y:S01]  /*217d0*/  @!P5 IADD3.X R13, R9, UR40, RZ, P6, !PT ;  /* 0x00000028090ddc10 */ /* 0x000fe2000b7fe4ff */
[----:B--2---:R-:W-:-:S05]  /*217e0*/  @!P3 IMAD R10, R10, R17, RZ ;  /* 0x000000110a0ab224 */ /* 0x004fca00078e02ff */
[----:B------:R3:W-:Y:S01]  /*217f0*/  @!P3 STG.E.U8 desc[UR56][R8.64+0x48], R10 ;  /* 0x0000480a0800b986 */ /* 0x0007e2000c101138 */
[----:B------:R-:W-:Y:S01]  /*21800*/  ISETP.LT.OR P3, PT, R0, 0x4a, !P1 ;  /* 0x0000004a0000780c */ /* 0x000fe20004f61670 */
[----:B----4-:R-:W-:-:S12]  /*21810*/  @!P5 IMAD R14, R14, R17, RZ ;  /* 0x000000110e0ed224 */ /* 0x010fd800078e02ff */
[----:B---3--:R-:W-:-:S05]  /*21820*/  @!P3 IMAD R10, R11, R17, RZ ;  /* 0x000000110b0ab224 */ /* 0x008fca00078e02ff */
        /* <DEDUP_REMOVED lines=21> */
[----:B----4-:R-:W-:-:S05]  /*21980*/  @!P5 IMAD R14, R14, R17, RZ ;  /* 0x000000110e0ed224 */ /* 0x010fca00078e02ff */
        /* <DEDUP_REMOVED lines=10> */
[----:B-----5:R-:W-:-:S05]  /*21a30*/  @!P3 IMAD R10, R233, R17, RZ ;  /* 0x00000011e90ab224 */ /* 0x020fca00078e02ff */
        /* <DEDUP_REMOVED lines=191> */
[----:B0-----:R-:W2:Y:S01]  /*22630*/  LDL.LU R11, [R1] ;  /* 0x00000000010b7983 */ /* 0x001ea20000300800 */
        /* <DEDUP_REMOVED lines=41> */
[----:B------:R-:W-:Y:S02]  /*228d0*/  ISETP.LT.OR P3, PT, R0, 0x71, !P6 ;  /* 0x000000710000780c */ /* 0x000fe40007761670 */
[----:B------:R-:W-:Y:S01]  /*228e0*/  LOP3.LUT P1, RZ, R19, 0x100, RZ, 0xc0, !PT ;  /* 0x0000010013ff7812 */ /* 0x000fe2000782c0ff */
[----:B--2---:R-:W-:-:S05]  /*228f0*/  @!P5 IMAD R12, R12, R17, RZ ;  /* 0x000000110c0cd224 */ /* 0x004fca00078e02ff */
[----:B------:R3:W-:Y:S05]  /*22900*/  @!P5 STG.E.U8 desc[UR56][R10.64+0x69], R12 ;  /* 0x0000690c0a00d986 */ /* 0x0007ea000c101138 */
        /* <DEDUP_REMOVED lines=15> */
[----:B-----5:R-:W-:-:S12]  /*22a00*/  @!P5 IMAD R12, R235, R17, RZ ;  /* 0x00000011eb0cd224 */ /* 0x020fd800078e02ff */
[----:B------:R-:W-:Y:S01]  /*22a10*/  @!P3 IMAD R21, R234, R17, RZ ;  /* 0x00000011ea15b224 */ /* 0x000fe200078e02ff */
[----:B------:R0:W-:Y:S04]  /*22a20*/  @!P5 STG.E.U8 desc[UR56][R10.64+0x71], R12 ;  /* 0x0000710c0a00d986 */ /* 0x0001e8000c101138 */
[----:B------:R1:W-:Y:S01]  /*22a30*/  @!P3 STG.E.U8 desc[UR56][R2.64+0x78], R21 ;  /* 0x000078150200b986 */ /* 0x0003e2000c101138 */
[C---:B------:R-:W-:Y:S02]  /*22a40*/  ISETP.LT.OR P3, PT, R0.reuse, 0x7a, !P6 ;  /* 0x0000007a0000780c */ /* 0x040fe40007761670 */
[----:B------:R-:W-:-:S11]  /*22a50*/  ISETP.LT.OR P5, PT, R0, 0x79, !P2 ;  /* 0x000000790000780c */ /* 0x000fd600057a1670 */
[----:B------:R-:W-:-:S05]  /*22a60*/  @!P3 IMAD R23, R23, R17, RZ ;  /* 0x000000111717b224 */ /* 0x000fca00078e02ff */
[----:B------:R2:W-:Y:S01]  /*22a70*/  @!P3 STG.E.U8 desc[UR56][R2.64+0x79], R23 ;  /* 0x000079170200b986 */ /* 0x0005e2000c101138 */
[----:B0-----:R-:W-:-:S04]  /*22a80*/  @!P5 IADD3 R10, P3, R2, UR41, RZ ;  /* 0x00000029020adc10 */ /* 0x001fc8000ff7e0ff */
[----:B------:R-:W-:Y:S02]  /*22a90*/  @!P5 IADD3.X R11, R3, UR40, RZ, P3, !PT ;  /* 0x00000028030bdc10 */ /* 0x000fe40009ffe4ff */
[----:B------:R-:W-:Y:S01]  /*22aa0*/  ISETP.LT.OR P3, PT, R0, 0x7a, !P2 ;  /* 0x0000007a0000780c */ /* 0x000fe20005761670 */
[----:B------:R-:W-:-:S12]  /*22ab0*/  @!P5 IMAD R233, R233, R17, RZ ;  /* 0x00000011e9e9d224 */ /* 0x000fd800078e02ff */
[----:B------:R-:W-:Y:S01]  /*22ac0*/  @!P3 IADD3 R12, P6, R2, UR41, RZ ;  /* 0x00000029020cbc10 */ /* 0x000fe2000ffde0ff */
[----:B-1----:R-:W-:-:S03]  /*22ad0*/  @!P3 IMAD R21, R22, R17, RZ ;  /* 0x000000111615b224 */ /* 0x002fc600078e02ff */
[----:B------:R-:W-:Y:S01]  /*22ae0*/  @!P3 IADD3.X R13, R3, UR40, RZ, P6, !PT ;  /* 0x00000028030dbc10 */ /* 0x000fe2000b7fe4ff */
[----:B------:R0:W-:Y:S04]  /*22af0*/  @!P5 STG.E.U8 desc[UR56][R10.64+0x78], R233 ;  /* 0x000078e90a00d986 */ /* 0x0001e8000c101138 */
[----:B------:R1:W-:Y:S01]  /*22b00*/  @!P3 STG.E.U8 desc[UR56][R12.64+0x79], R21 ;  /* 0x000079150c00b986 */ /* 0x0003e2000c101138 */
[----:B------:R-:W-:-:S13]  /*22b10*/  ISETP.LT.OR P3, PT, R0, 0x61, !P1 ;  /* 0x000000610000780c */ /* 0x000fda0004f61670 */
[----:B--2---:R-:W-:-:S05]  /*22b20*/  @!P3 IMAD R23, R216, R17, RZ ;  /* 0x00000011d817b224 */ /* 0x004fca00078e02ff */
[----:B------:R2:W-:Y:S01]  /*22b30*/  @!P3 STG.E.U8 desc[UR56][R8.64+0x60], R23 ;  /* 0x000060170800b986 */ /* 0x0005e2000c101138 */
[C---:B------:R-:W-:Y:S02]  /*22b40*/  ISETP.LT.OR P3, PT, R0.reuse, 0x62, !P1 ;  /* 0x000000620000780c */ /* 0x040fe40004f61670 */
[----:B------:R-:W-:-:S11]  /*22b50*/  ISETP.LT.OR P5, PT, R0, 0x61, !P0 ;  /* 0x000000610000780c */ /* 0x000fd600047a1670 */
[----:B------:R-:W-:-:S05]  /*22b60*/  @!P3 IMAD R217, R217, R17, RZ ;  /* 0x00000011d9d9b224 */ /* 0x000fca00078e02ff */
[----:B------:R-:W-:Y:S01]  /*22b70*/  @!P3 STG.E.U8 desc[UR56][R8.64+0x61], R217 ;  /* 0x000061d90800b986 */ /* 0x000fe2000c101138 */
[----:B------:R-:W-:Y:S02]  /*22b80*/  ISETP.LT.OR P3, PT, R0, 0x62, !P0 ;  /* 0x000000620000780c */ /* 0x000fe40004761670 */
[----:B0-----:R-:W-:-:S04]  /*22b90*/  @!P5 IADD3 R10, P6, R8, UR41, RZ ;  /* 0x00000029080adc10 */ /* 0x001fc8000ffde0ff */
[----:B------:R-:W-:Y:S01]  /*22ba0*/  @!P5 IADD3.X R11, R9, UR40, RZ, P6, !PT ;  /* 0x00000028090bdc10 */ /* 0x000fe2000b7fe4ff */
[----:B-1----:R-:W-:-:S06]  /*22bb0*/  @!P5 IMAD R21, R218, R17, RZ ;  /* 0x00000011da15d224 */ /* 0x002fcc00078e02ff */
[----:B------:R-:W-:Y:S01]  /*22bc0*/  @!P3 IADD3 R12, P6, R8, UR41, RZ ;  /* 0x00000029080cbc10 */ /* 0x000fe2000ffde0ff */
[----:B------:R-:W-:-:S03]  /*22bd0*/  @!P3 IMAD R219, R219, R17, RZ ;  /* 0x00000011dbdbb224 */ /* 0x000fc600078e02ff */
        /* <DEDUP_REMOVED lines=13> */
[----:B------:R-:W-:-:S06]  /*22cb0*/  @!P5 IMAD R21, R222, R17, RZ ;  /* 0x00000011de15d224 */ /* 0x000fcc00078e02ff */
[----:B-1----:R-:W-:Y:S01]  /*22cc0*/  @!P3 IADD3 R12, P6, R8, UR41, RZ ;  /* 0x00000029080cbc10 */ /* 0x002fe2000ffde0ff */
[----:B------:R-:W-:-:S03]  /*22cd0*/  @!P3 IMAD R223, R223, R17, RZ ;  /* 0x00000011dfdfb224 */ /* 0x000fc600078e02ff */
[----:B------:R-:W-:Y:S01]  /*22ce0*/  @!P3 IADD3.X R13, R9, UR40, RZ, P6, !PT ;  /* 0x00000028090dbc10 */ /* 0x000fe2000b7fe4ff */
[----:B------:R0:W-:Y:S04]  /*22cf0*/  @!P5 STG.E.U8 desc[UR56][R10.64+0x68], R21 ;  /* 0x000068150a00d986 */ /* 0x0001e8000c101138 */
[----:B------:R-:W-:Y:S01]  /*22d00*/  @!P3 STG.E.U8 desc[UR56][R12.64+0x69], R223 ;  /* 0x000069df0c00b986 */ /* 0x000fe2000c101138 */
        /* <DEDUP_REMOVED lines=11> */
[----:B------:R-:W-:Y:S01]  /*22dc0*/  @!P3 IADD3 R20, P6, R8, UR41, RZ ;  /* 0x000000290814bc10 */ /* 0x000fe2000ffde0ff */
[----:B------:R-:W-:-:S03]  /*22dd0*/  @!P3 IMAD R227, R227, R17, RZ ;  /* 0x00000011e3e3b224 */ /* 0x000fc600078e02ff */
[----:B------:R-:W-:Y:S01]  /*22de0*/  @!P3 IADD3.X R21, R9, UR40, RZ, P6, !PT ;  /* 0x000000280915bc10 */ /* 0x000fe2000b7fe4ff */
[----:B------:R0:W-:Y:S04]  /*22df0*/  @!P5 STG.E.U8 desc[UR56][R10.64+0x70], R217 ;  /* 0x000070d90a00d986 */ /* 0x0001e8000c101138 */
[----:B------:R-:W-:Y:S01]  /*22e00*/  @!P3 STG.E.U8 desc[UR56][R20.64+0x71], R227 ;  /* 0x000071e31400b986 */ /* 0x000fe2000c101138 */
[----:B------:R-:W-:-:S13]  /*22e10*/  ISETP.LT.OR P3, PT, R0, 0x79, !P1 ;  /* 0x000000790000780c */ /* 0x000fda0004f61670 */
[----:B-1----:R-:W-:-:S05]  /*22e20*/  @!P3 IMAD R23, R228, R17, RZ ;  /* 0x00000011e417b224 */ /* 0x002fca00078e02ff */
[----:B------:R1:W-:Y:S01]  /*22e30*/  @!P3 STG.E.U8 desc[UR56][R8.64+0x78], R23 ;  /* 0x000078170800b986 */ /* 0x0003e2000c101138 */
[C---:B------:R-:W-:Y:S02]  /*22e40*/  ISETP.LT.OR P3, PT, R0.reuse, 0x7a, !P1 ;  /* 0x0000007a0000780c */ /* 0x040fe40004f61670 */
[----:B------:R-:W-:-:S11]  /*22e50*/  ISETP.LT.OR P5, PT, R0, 0x79, !P0 ;  /* 0x000000790000780c */ /* 0x000fd600047a1670 */
[----:B------:R-:W-:-:S05]  /*22e60*/  @!P3 IMAD R229, R229, R17, RZ ;  /* 0x00000011e5e5b224 */ /* 0x000fca00078e02ff */
[----:B------:R-:W-:Y:S01]  /*22e70*/  @!P3 STG.E.U8 desc[UR56][R8.64+0x79], R229 ;  /* 0x000079e50800b986 */ /* 0x000fe2000c101138 */
[----:B------:R-:W-:Y:S02]  /*22e80*/  ISETP.LT.OR P3, PT, R0, 0x7a, !P0 ;  /* 0x0000007a0000780c */ /* 0x000fe40004761670 */
[----:B------:R-:W-:Y:S02]  /*22e90*/  @!P5 IADD3 R12, P6, R8, UR41, RZ ;  /* 0x00000029080cdc10 */ /* 0x000fe4000ffde0ff */
[----:B------:R-:W-:Y:S02]  /*22ea0*/  LOP3.LUT R19, R19, 0xffffffbf, RZ, 0xc0, !PT ;  /* 0xffffffbf13137812 */ /* 0x000fe400078ec0ff */
[----:B------:R-:W-:Y:S01]  /*22eb0*/  @!P5 IADD3.X R13, R9, UR40, RZ, P6, !PT ;  /* 0x00000028090ddc10 */ /* 0x000fe2000b7fe4ff */
[----:B0-----:R-:W-:Y:S01]  /*22ec0*/  @!P5 IMAD R217, R230, R17, RZ ;  /* 0x00000011e6d9d224 */ /* 0x001fe200078e02ff */
[----:B------:R-:W-:-:S05]  /*22ed0*/  @P2 LOP3.LUT R19, R19, 0x40, RZ, 0xfc, !PT ;  /* 0x0000004013132812 */ /* 0x000fca00078efcff */
[----:B------:R-:W-:Y:S01]  /*22ee0*/  @!P3 IADD3 R10, P6, R8, UR41, RZ ;  /* 0x00000029080abc10 */ /* 0x000fe2000ffde0ff */
[----:B------:R-:W-:Y:S01]  /*22ef0*/  @!P3 IMAD R231, R231, R17, RZ ;  /* 0x00000011e7e7b224 */ /* 0x000fe200078e02ff */
[----:B------:R-:W-:Y:S02]  /*22f00*/  ISETP.GE.AND P2, PT, R232, 0x1, PT ;  /* 0x00000001e800780c */ /* 0x000fe40003f46270 */
[----:B------:R-:W-:Y:S01]  /*22f10*/  @!P3 IADD3.X R11, R9, UR40, RZ, P6, !PT ;  /* 0x00000028090bbc10 */ /* 0x000fe2000b7fe4ff */
[----:B------:R0:W-:Y:S04]  /*22f20*/  @!P5 STG.E.U8 desc[UR56][R12.64+0x78], R217 ;  /* 0x000078d90c00d986 */ /* 0x0001e8000c101138 */
[----:B------:R-:W-:Y:S01]  /*22f30*/  @!P3 STG.E.U8 desc[UR56][R10.64+0x79], R231 ;  /* 0x000079e70a00b986 */ /* 0x000fe2000c101138 */
[----:B------:R-:W-:-:S13]  /*22f40*/  ISETP.LT.OR P3, PT, R0, 0x81, !P2 ;  /* 0x000000810000780c */ /* 0x000fda0005761670 */
[----:B-1----:R-:W-:-:S05]  /*22f50*/  @!P3 IMAD R23, R200, R17, RZ ;  /* 0x00000011c817b224 */ /* 0x002fca00078e02ff */
[----:B------:R-:W-:Y:S01]  /*22f60*/  @!P3 STG.E.U8 desc[UR56][R6.64+0x80], R23 ;  /* 0x000080170600b986 */ /* 0x000fe2000c101138 */
[C---:B------:R-:W-:Y:S02]  /*22f70*/  ISETP.LT.OR P3, PT, R0.reuse, 0x82, !P2 ;  /* 0x000000820000780c */ /* 0x040fe40005761670 */
[----:B------:R-:W-:Y:S02]  /*22f80*/  P2R R216, PR, RZ, 0x2 ;  /* 0x00000002ffd87803 */ /* 0x000fe40000000000 */
[----:B------:R-:W-:-:S09]  /*22f90*/  ISETP.LT.OR P1, PT, R0, 0x81, !P4 ;  /* 0x000000810000780c */ /* 0x000fd20006721670 */
[----:B------:R-:W-:-:S05]  /*22fa0*/  @!P3 IMAD R201, R201, R17, RZ ;  /* 0x00000011c9c9b224 */ /* 0x000fca00078e02ff */
[----:B------:R1:W-:Y:S01]  /*22fb0*/  @!P3 STG.E.U8 desc[UR56][R6.64+0x81], R201 ;  /* 0x000081c90600b986 */ /* 0x0003e2000c101138 */
[----:B------:R-:W-:Y:S01]  /*22fc0*/  ISETP.LT.OR P3, PT, R0, 0x82, !P4 ;  /* 0x000000820000780c */ /* 0x000fe20006761670 */
[----:B0-----:R-:W-:-:S12]  /*22fd0*/  @!P1 IMAD R13, R202, R17, RZ ;  /* 0x00000011ca0d9224 */ /* 0x001fd800078e02ff */
[----:B------:R-:W-:Y:S01]  /*22fe0*/  @!P3 IADD3 R20, P5, R6, UR41, RZ ;  /* 0x000000290614bc10 */ /* 0x000fe2000ffbe0ff */
[----:B------:R-:W-:-:S03]  /*22ff0*/  @!P3 IMAD R203, R203, R17, RZ ;  /* 0x00000011cbcbb224 */ /* 0x000fc600078e02ff */
[----:B------:R-:W-:Y:S01]  /*23000*/  @!P3 IADD3.X R21, R7, UR40, RZ, P5, !PT ;  /* 0x000000280715bc10 */ /* 0x000fe2000affe4ff */
[----:B------:R-:W-:Y:S04]  /*23010*/  @!P1 STG.E.U8 desc[UR56][R14.64+0x80], R13 ;  /* 0x0000800d0e009986 */ /* 0x000fe8000c101138 */
[----:B------:R0:W-:Y:S01]  /*23020*/  @!P3 STG.E.U8 desc[UR56][R20.64+0x81], R203 ;  /* 0x000081cb1400b986 */ /* 0x0001e2000c101138 */
        /* <DEDUP_REMOVED lines=8> */
[----:B------:R-:W-:-:S04]  /*230b0*/  @!P5 IADD3 R10, P6, R6, UR41, RZ ;  /* 0x00000029060adc10 */ /* 0x000fc8000ffde0ff */
[----:B------:R-:W-:Y:S01]  /*230c0*/  @!P5 IADD3.X R11, R7, UR40, RZ, P6, !PT ;  /* 0x00000028070bdc10 */ /* 0x000fe2000b7fe4ff */
[----:B0-----:R-:W-:-:S06]  /*230d0*/  @!P5 IMAD R21, R206, R17, RZ ;  /* 0x00000011ce15d224 */ /* 0x001fcc00078e02ff */
[----:B------:R-:W-:Y:S01]  /*230e0*/  @!P3 IADD3 R22, P6, R6, UR41, RZ ;  /* 0x000000290616bc10 */ /* 0x000fe2000ffde0ff */
[----:B------:R-:W-:-:S03]  /*230f0*/  @!P3 IMAD R207, R207, R17, RZ ;  /* 0x00000011cfcfb224 */ /* 0x000fc600078e02ff */
[----:B------:R-:W-:Y:S01]  /*23100*/  @!P3 IADD3.X R23, R7, UR40, RZ, P6, !PT ;  /* 0x000000280717bc10 */ /* 0x000fe2000b7fe4ff */
[----:B------:R0:W-:Y:S04]  /*23110*/  @!P5 STG.E.U8 desc[UR56][R10.64+0x88], R21 ;  /* 0x000088150a00d986 */ /* 0x0001e8000c101138 */
[----:B------:R-:W-:Y:S01]  /*23120*/  @!P3 STG.E.U8 desc[UR56][R22.64+0x89], R207 ;  /* 0x000089cf1600b986 */ /* 0x000fe2000c101138 */
[C---:B------:R-:W-:Y:S02]  /*23130*/  ISETP.LT.OR P3, PT, R0.reuse, 0x91, !P2 ;  /* 0x000000910000780c */ /* 0x040fe40005761670 */
[----:B------:R-:W-:-:S11]  /*23140*/  ISETP.LT.OR P6, PT, R0, 0x91, !P4 ;  /* 0x000000910000780c */ /* 0x000fd600067c1670 */
[----:B-1----:R-:W-:-:S05]  /*23150*/  @!P3 IMAD R201, R208, R17, RZ ;  /* 0x00000011d0c9b224 */ /* 0x002fca00078e02ff */
[----:B------:R1:W-:Y:S01]  /*23160*/  @!P3 STG.E.U8 desc[UR56][R6.64+0x90], R201 ;  /* 0x000090c90600b986 */ /* 0x0003e2000c101138 */
[C---:B------:R-:W-:Y:S02]  /*23170*/  ISETP.LT.OR P3, PT, R0.reuse, 0x92, !P2 ;  /* 0x000000920000780c */ /* 0x040fe40005761670 */
[----:B------:R-:W-:Y:S02]  /*23180*/  ISETP.LT.OR P5, PT, R0, 0x92, !P4 ;  /* 0x000000920000780c */ /* 0x000fe400067a1670 */
[----:B------:R-:W-:-:S09]  /*23190*/  @!P6 IADD3 R12, P1, R6, UR41, RZ ;  /* 0x00000029060cec10 */ /* 0x000fd2000ff3e0ff */
[----:B------:R-:W-:Y:S01]  /*231a0*/  @!P3 IMAD R209, R209, R17, RZ ;  /* 0x00000011d1d1b224 */ /* 0x000fe200078e02ff */
[----:B------:R-:W-:-:S04]  /*231b0*/  @!P6 IADD3.X R13, R7, UR40, RZ, P1, !PT ;  /* 0x00000028070dec10 */ /* 0x000fc80008ffe4ff */
[----:B------:R-:W-:Y:S01]  /*231c0*/  @!P3 STG.E.U8 desc[UR56][R6.64+0x91], R209 ;  /* 0x000091d10600b986 */ /* 0x000fe2000c101138 */
[----:B------:R-:W-:Y:S01]  /*231d0*/  @!P5 IADD3 R14, P3, R6, UR41, RZ ;  /* 0x00000029060edc10 */ /* 0x000fe2000ff7e0ff */
[-C--:B0-----:R-:W-:Y:S02]  /*231e0*/  @!P6 IMAD R11, R210, R17.reuse, RZ ;  /* 0x00000011d20be224 */ /* 0x081fe400078e02ff */
[----:B------:R-:W-:Y:S01]  /*231f0*/  @!P5 IMAD R211, R211, R17, RZ ;  /* 0x00000011d3d3d224 */ /* 0x000fe200078e02ff */
[----:B------:R-:W-:Y:S02]  /*23200*/  @!P5 IADD3.X R15, R7, UR40, RZ, P3, !PT ;  /* 0x00000028070fdc10 */ /* 0x000fe40009ffe4ff */
        /* <DEDUP_REMOVED lines=10> */
[----:B------:R-:W-:Y:S01]  /*232b0*/  @!P3 IADD3 R20, P1, R6, UR41, RZ ;  /* 0x000000290614bc10 */ /* 0x000fe2000ff3e0ff */
[----:B0-----:R-:W-:-:S03]  /*232c0*/  @!P3 IMAD R15, R214, R17, RZ ;  /* 0x00000011d60fb224 */ /* 0x001fc600078e02ff */
[----:B------:R-:W-:-:S07]  /*232d0*/  @!P3 IADD3.X R21, R7, UR40, RZ, P1, !PT ;  /* 0x000000280715bc10 */ /* 0x000fce0008ffe4ff */
[----:B------:R-:W-:Y:S01]  /*232e0*/  @!P5 IADD3 R22, P6, R6, UR41, RZ ;  /* 0x000000290616dc10 */ /* 0x000fe2000ffde0ff */
[----:B------:R-:W-:-:S03]  /*232f0*/  @!P5 IMAD R215, R215, R17, RZ ;  /* 0x00000011d7d7d224 */ /* 0x000fc600078e02ff */
[----:B------:R-:W-:Y:S01]  /*23300*/  @!P5 IADD3.X R23, R7, UR40, RZ, P6, !PT ;  /* 0x000000280717dc10 */ /* 0x000fe2000b7fe4ff */
[----:B------:R-:W-:Y:S04]  /*23310*/  @!P3 STG.E.U8 desc[UR56][R20.64+0x98], R15 ;  /* 0x0000980f1400b986 */ /* 0x000fe8000c101138 */
[----:B------:R0:W-:Y:S01]  /*23320*/  @!P5 STG.E.U8 desc[UR56][R22.64+0x99], R215 ;  /* 0x000099d71600d986 */ /* 0x0001e2000c101138 */
[----:B------:R-:W-:-:S04]  /*23330*/  ISETP.GE.AND P5, PT, R232, 0x81, PT ;  /* 0x00000081e800780c */ /* 0x000fc80003fa6270 */
[C---:B------:R-:W-:Y:S02]  /*23340*/  ISETP.LT.OR P3, PT, R0.reuse, 0x81, !P5 ;  /* 0x000000810000780c */ /* 0x040fe40006f61670 */
[----:B------:R-:W-:-:S11]  /*23350*/  ISETP.LT.OR P2, PT, R0, 0xa1, !P4 ;  /* 0x000000a10000780c */ /* 0x000fd60006741670 */
[----:B-1----:R-:W-:-:S05]  /*23360*/  @!P3 IMAD R201, R184, R17, RZ ;  /* 0x00000011b8c9b224 */ /* 0x002fca00078e02ff */
[----:B------:R-:W-:Y:S01]  /*23370*/  @!P3 STG.E.U8 desc[UR56][R4.64+0x80], R201 ;  /* 0x000080c90400b986 */ /* 0x000fe2000c101138 */
[----:B------:R-:W-:Y:S02]  /*23380*/  ISETP.LT.OR P3, PT, R0, 0x82, !P5 ;  /* 0x000000820000780c */ /* 0x000fe40006f61670 */
[----:B------:R-:W-:-:S04]  /*23390*/  @!P2 IADD3 R10, P6, R6, UR41, RZ ;  /* 0x00000029060aac10 */ /* 0x000fc8000ffde0ff */
[----:B------:R-:W-:Y:S02]  /*233a0*/  @!P2 IADD3.X R11, R7, UR40, RZ, P6, !PT ;  /* 0x00000028070bac10 */ /* 0x000fe4000b7fe4ff */
[----:B------:R-:W-:-:S05]  /*233b0*/  ISETP.GE.AND P6, PT, R232, 0x89, PT ;  /* 0x00000089e800780c */ /* 0x000fca0003fc6270 */
[----:B------:R-:W-:-:S05]  /*233c0*/  @!P3 IMAD R185, R185, R17, RZ ;  /* 0x00000011b9b9b224 */ /* 0x000fca00078e02ff */
[----:B------:R1:W-:Y:S01]  /*233d0*/  @!P3 STG.E.U8 desc[UR56][R4.64+0x81], R185 ;  /* 0x000081b90400b986 */ /* 0x0003e2000c101138 */
[----:B------:R-:W-:-:S13]  /*233e0*/  ISETP.LT.OR P3, PT, R0, 0x81, !P6 ;  /* 0x000000810000780c */ /* 0x000fda0007761670 */
[----:B------:R-:W-:-:S04]  /*233f0*/  @!P3 IADD3 R12, P5, R4, UR41, RZ ;  /* 0x00000029040cbc10 */ /* 0x000fc8000ffbe0ff */
[----:B------:R-:W-:Y:S02]  /*23400*/  @!P3 IADD3.X R13, R5, UR40, RZ, P5, !PT ;  /* 0x00000028050dbc10 */ /* 0x000fe4000affe4ff */
[----:B------:R-:W-:Y:S01]  /*23410*/  ISETP.LT.OR P5, PT, R0, 0x82, !P6 ;  /* 0x000000820000780c */ /* 0x000fe200077a1670 */
[----:B0-----:R-:W-:-:S12]  /*23420*/  @!P3 IMAD R23, R186, R17, RZ ;  /* 0x00000011ba17b224 */ /* 0x001fd800078e02ff */
[----:B------:R-:W-:Y:S01]  /*23430*/  @!P5 IADD3 R14, P6, R4, UR41, RZ ;  /* 0x00000029040edc10 */ /* 0x000fe2000ffde0ff */
[----:B------:R-:W-:-:S03]  /*23440*/  @!P5 IMAD R187, R187, R17, RZ ;  /* 0x00000011bbbbd224 */ /* 0x000fc600078e02ff */
[----:B------:R-:W-:Y:S01]  /*23450*/  @!P5 IADD3.X R15, R5, UR40, RZ, P6, !PT ;  /* 0x00000028050fdc10 */ /* 0x000fe2000b7fe4ff */
[----:B------:R0:W-:Y:S04]  /*23460*/  @!P3 STG.E.U8 desc[UR56][R12.64+0x80], R23 ;  /* 0x000080170c00b986 */ /* 0x0001e8000c101138 */
[----:B------:R-:W-:Y:S01]  /*23470*/  @!P5 STG.E.U8 desc[UR56][R14.64+0x81], R187 ;  /* 0x000081bb0e00d986 */ /* 0x000fe2000c101138 */
[----:B------:R-:W-:-:S04]  /*23480*/  ISETP.GE.AND P5, PT, R232, 0x81, PT ;  /* 0x00000081e800780c */ /* 0x000fc80003fa6270 */
[----:B------:R-:W-:-:S13]  /*23490*/  ISETP.LT.OR P3, PT, R0, 0x89, !P5 ;  /* 0x000000890000780c */ /* 0x000fda0006f61670 */
[----:B-1----:R-:W-:-:S05]  /*234a0*/  @!P3 IMAD R185, R188, R17, RZ ;  /* 0x00000011bcb9b224 */ /* 0x002fca00078e02ff */
[----:B------:R1:W-:Y:S01]  /*234b0*/  @!P3 STG.E.U8 desc[UR56][R4.64+0x88], R185 ;  /* 0x000088b90400b986 */ /* 0x0003e2000c101138 */
[----:B------:R-:W-:Y:S02]  /*234c0*/  ISETP.LT.OR P3, PT, R0, 0x8a, !P5 ;  /* 0x0000008a0000780c */ /* 0x000fe40006f61670 */
[----:B------:R-:W-:-:S11]  /*234d0*/  ISETP.GE.AND P6, PT, R232, 0x89, PT ;  /* 0x00000089e800780c */ /* 0x000fd60003fc6270 */
[----:B------:R-:W-:-:S05]  /*234e0*/  @!P3 IMAD R189, R189, R17, RZ ;  /* 0x00000011bdbdb224 */ /* 0x000fca00078e02ff */
[----:B------:R-:W-:Y:S01]  /*234f0*/  @!P3 STG.E.U8 desc[UR56][R4.64+0x89], R189 ;  /* 0x000089bd0400b986 */ /* 0x000fe2000c101138 */
        /* <DEDUP_REMOVED lines=9> */
[----:B------:R2:W-:Y:S01]  /*23590*/  @!P5 STG.E.U8 desc[UR56][R12.64+0x89], R191 ;  /* 0x000089bf0c00d986 */ /* 0x0005e2000c101138 */
        /* <DEDUP_REMOVED lines=13> */
[----:B--2---:R-:W-:Y:S01]  /*23670*/  @!P5 IADD3 R12, P6, R4, UR41, RZ ;  /* 0x00000029040cdc10 */ /* 0x004fe2000ffde0ff */
        /* <DEDUP_REMOVED lines=17> */
[----:B------:R-:W-:-:S04]  /*23790*/  @!P5 IADD3 R14, P6, R4, UR41, RZ ;  /* 0x00000029040edc10 */ /* 0x000fc8000ffde0ff */
[----:B------:R-:W-:Y:S02]  /*237a0*/  @!P5 IADD3.X R15, R5, UR40, RZ, P6, !PT ;  /* 0x00000028050fdc10 */ /* 0x000fe4000b7fe4ff */
[----:B------:R-:W-:Y:S01]  /*237b0*/  ISETP.GE.AND P6, PT, R232, 0x101, PT ;  /* 0x00000101e800780c */ /* 0x000fe20003fc6270 */
[----:B------:R0:W-:Y:S03]  /*237c0*/  @!P3 STG.E.U8 desc[UR56][R20.64+0x98], R23 ;  /* 0x000098171400b986 */ /* 0x0001e6000c101138 */
[----:B------:R-:W-:Y:S01]  /*237d0*/  ISETP.LT.OR P3, PT, R0, 0x81, !P6 ;  /* 0x000000810000780c */ /* 0x000fe20007761670 */
[----:B------:R-:W-:-:S05]  /*237e0*/  @!P5 IMAD R199, R199, R17, RZ ;  /* 0x00000011c7c7d224 */ /* 0x000fca00078e02ff */
[----:B------:R2:W-:Y:S07]  /*237f0*/  @!P5 STG.E.U8 desc[UR56][R14.64+0x99], R199 ;  /* 0x000099c70e00d986 */ /* 0x0005ee000c101138 */
[----:B-1----:R-:W-:-:S05]  /*23800*/  @!P3 IMAD R185, R168, R17, RZ ;  /* 0x00000011a8b9b224 */ /* 0x002fca00078e02ff */
[----:B------:R-:W-:Y:S01]  /*23810*/  @!P3 STG.E.U8 desc[UR56][R2.64+0x80], R185 ;  /* 0x000080b90200b986 */ /* 0x000fe2000c101138 */
[----:B------:R-:W-:Y:S02]  /*23820*/  ISETP.LT.OR P3, PT, R0, 0x82, !P6 ;  /* 0x000000820000780c */ /* 0x000fe40007761670 */
[----:B------:R-:W-:-:S11]  /*23830*/  LOP3.LUT P2, RZ, R19, 0x40, RZ, 0xc0, !PT ;  /* 0x0000004013ff7812 */ /* 0x000fd6000784c0ff */
[----:B------:R-:W-:-:S05]  /*23840*/  @!P3 IMAD R169, R169, R17, RZ ;  /* 0x00000011a9a9b224 */ /* 0x000fca00078e02ff */
[----:B------:R1:W-:Y:S01]  /*23850*/  @!P3 STG.E.U8 desc[UR56][R2.64+0x81], R169 ;  /* 0x000081a90200b986 */ /* 0x0003e2000c101138 */
[----:B------:R-:W-:-:S13]  /*23860*/  ISETP.LT.OR P3, PT, R0, 0x81, !P2 ;  /* 0x000000810000780c */ /* 0x000fda0005761670 */
[----:B------:R-:W-:-:S04]  /*23870*/  @!P3 IADD3 R12, P5, R2, UR41, RZ ;  /* 0x00000029020cbc10 */ /* 0x000fc8000ffbe0ff */
[----:B------:R-:W-:Y:S02]  /*23880*/  @!P3 IADD3.X R13, R3, UR40, RZ, P5, !PT ;  /* 0x00000028030dbc10 */ /* 0x000fe4000affe4ff */
[----:B------:R-:W-:Y:S01]  /*23890*/  ISETP.LT.OR P5, PT, R0, 0x82, !P2 ;  /* 0x000000820000780c */ /* 0x000fe200057a1670 */
[----:B0-----:R-:W-:-:S12]  /*238a0*/  @!P3 IMAD R23, R170, R17, RZ ;  /* 0x00000011aa17b224 */ /* 0x001fd800078e02ff */
[----:B--2---:R-:W-:-:S04]  /*238b0*/  @!P5 IADD3 R14, P6, R2, UR41, RZ ;  /* 0x00000029020edc10 */ /* 0x004fc8000ffde0ff */
[----:B------:R-:W-:Y:S02]  /*238c0*/  @!P5 IADD3.X R15, R3, UR40, RZ, P6, !PT ;  /* 0x00000028030fdc10 */ /* 0x000fe4000b7fe4ff */
[----:B------:R-:W-:Y:S01]  /*238d0*/  ISETP.GE.AND P6, PT, R232, 0x101, PT ;  /* 0x00000101e800780c */ /* 0x000fe20003fc6270 */
[----:B------:R0:W-:Y:S03]  /*238e0*/  @!P3 STG.E.U8 desc[UR56][R12.64+0x80], R23 ;  /* 0x000080170c00b986 */ /* 0x0001e6000c101138 */
[----:B------:R-:W-:Y:S01]  /*238f0*/  ISETP.LT.OR P3, PT, R0, 0x89, !P6 ;  /* 0x000000890000780c */ /* 0x000fe20007761670 */
[----:B------:R-:W-:-:S05]  /*23900*/  @!P5 IMAD R171, R171, R17, RZ ;  /* 0x00000011ababd224 */ /* 0x000fca00078e02ff */
[----:B------:R-:W-:Y:S07]  /*23910*/  @!P5 STG.E.U8 desc[UR56][R14.64+0x81], R171 ;  /* 0x000081ab0e00d986 */ /* 0x000fee000c101138 */
[----:B-1----:R-:W-:-:S05]  /*23920*/  @!P3 IMAD R169, R172, R17, RZ ;  /* 0x00000011aca9b224 */ /* 0x002fca00078e02ff */
[----:B------:R1:W-:Y:S01]  /*23930*/  @!P3 STG.E.U8 desc[UR56][R2.64+0x88], R169 ;  /* 0x000088a90200b986 */ /* 0x0003e2000c101138 */
[----:B------:R-:W-:-:S13]  /*23940*/  ISETP.LT.OR P3, PT, R0, 0x8a, !P6 ;  /* 0x0000008a0000780c */ /* 0x000fda0007761670 */
        /* <DEDUP_REMOVED lines=33> */
[C---:B------:R-:W-:Y:S02]  /*23b60*/  ISETP.LT.OR P3, PT, R0.reuse, 0x9a, !P6 ;  /* 0x0000009a0000780c */ /* 0x040fe40007761670 */
[----:B------:R-:W-:-:S11]  /*23b70*/  ISETP.LT.OR P5, PT, R0, 0x99, !P2 ;  /* 0x000000990000780c */ /* 0x000fd600057a1670 */
[----:B------:R-:W-:-:S05]  /*23b80*/  @!P3 IMAD R181, R181, R17, RZ ;  /* 0x00000011b5b5b224 */ /* 0x000fca00078e02ff */
[----:B------:R-:W-:Y:S01]  /*23b90*/  @!P3 STG.E.U8 desc[UR56][R2.64+0x99], R181 ;  /* 0x000099b50200b986 */ /* 0x000fe2000c101138 */
[----:B------:R-:W-:-:S04]  /*23ba0*/  @!P5 IADD3 R20, P3, R2, UR41, RZ ;  /* 0x000000290214dc10 */ /* 0x000fc8000ff7e0ff */
[----:B------:R-:W-:Y:S02]  /*23bb0*/  @!P5 IADD3.X R21, R3, UR40, RZ, P3, !PT ;  /* 0x000000280315dc10 */ /* 0x000fe40009ffe4ff */
[----:B------:R-:W-:Y:S01]  /*23bc0*/  ISETP.LT.OR P3, PT, R0, 0x9a, !P2 ;  /* 0x0000009a0000780c */ /* 0x000fe20005761670 */
[----:B0-----:R-:W-:Y:S01]  /*23bd0*/  @!P5 IMAD R23, R182, R17, RZ ;  /* 0x00000011b617d224 */ /* 0x001fe200078e02ff */
[----:B------:R-:W-:-:S11]  /*23be0*/  ISETP.NE.AND P1, PT, R216, RZ, PT ;  /* 0x000000ffd800720c */ /* 0x000fd60003f25270 */
[----:B--2---:R-:W-:Y:S01]  /*23bf0*/  @!P3 IADD3 R12, P6, R2, UR41, RZ ;  /* 0x00000029020cbc10 */ /* 0x004fe2000ffde0ff */
[----:B------:R-:W-:-:S03]  /*23c00*/  @!P3 IMAD R183, R183, R17, RZ ;  /* 0x00000011b7b7b224 */ /* 0x000fc600078e02ff */
[----:B------:R-:W-:Y:S01]  /*23c10*/  @!P3 IADD3.X R13, R3, UR40, RZ, P6, !PT ;  /* 0x00000028030dbc10 */ /* 0x000fe2000b7fe4ff */
[----:B------:R0:W-:Y:S04]  /*23c20*/  @!P5 STG.E.U8 desc[UR56][R20.64+0x98], R23 ;  /* 0x000098171400d986 */ /* 0x0001e8000c101138 */
[----:B------:R-:W-:Y:S01]  /*23c30*/  @!P3 STG.E.U8 desc[UR56][R12.64+0x99], R183 ;  /* 0x000099b70c00b986 */ /* 0x000fe2000c101138 */
[----:B------:R-:W-:-:S13]  /*23c40*/  ISETP.LT.OR P3, PT, R0, 0x81, !P1 ;  /* 0x000000810000780c */ /* 0x000fda0004f61670 */
[----:B-1----:R-:W-:-:S05]  /*23c50*/  @!P3 IMAD R169, R152, R17, RZ ;  /* 0x0000001198a9b224 */ /* 0x002fca00078e02ff */
[----:B------:R-:W-:Y:S01]  /*23c60*/  @!P3 STG.E.U8 desc[UR56][R8.64+0x80], R169 ;  /* 0x000080a90800b986 */ /* 0x000fe2000c101138 */
[C---:B------:R-:W-:Y:S02]  /*23c70*/  ISETP.LT.OR P3, PT, R0.reuse, 0x82, !P1 ;  /* 0x000000820000780c */ /* 0x040fe40004f61670 */
[----:B------:R-:W-:-:S11]  /*23c80*/  ISETP.LT.OR P5, PT, R0, 0x81, !P0 ;  /* 0x000000810000780c */ /* 0x000fd600047a1670 */
[----:B------:R-:W-:-:S05]  /*23c90*/  @!P3 IMAD R153, R153, R17, RZ ;  /* 0x000000119999b224 */ /* 0x000fca00078e02ff */
[----:B------:R1:W-:Y:S01]  /*23ca0*/  @!P3 STG.E.U8 desc[UR56][R8.64+0x81], R153 ;  /* 0x000081990800b986 */ /* 0x0003e2000c101138 */
        /* <DEDUP_REMOVED lines=51> */
[----:B0-----:R-:W-:Y:S01]  /*23fe0*/  @!P5 IMAD R23, R166, R17, RZ ;  /* 0x00000011a617d224 */ /* 0x001fe200078e02ff */
[----:B------:R-:W-:-:S05]  /*23ff0*/  P2R R22, PR, RZ, 0x4 ;  /* 0x00000004ff167803 */ /* 0x000fca0000000000 */
        /* <DEDUP_REMOVED lines=67> */
[----:B------:R0:W-:Y:S04]  /*24430*/  @!P3 STG.E.U8 desc[UR56][R14.64+0xb8], R23 ;  /* 0x0000b8170e00b986 */ /* 0x0001e8000c101138 */
[----:B------:R-:W-:Y:S01]  /*24440*/  @!P5 STG.E.U8 desc[UR56][R20.64+0xb9], R151 ;  /* 0x0000b9971400d986 */ /* 0x000fe2000c101138 */
        /* <DEDUP_REMOVED lines=80> */
[----:B------:R-:W-:-:S11]  /*24950*/  ISETP.NE.AND P2, PT, R22, RZ, PT ;  /* 0x000000ff1600720c */ /* 0x000fd60003f45270 */
        /* <DEDUP_REMOVED lines=167> */
[----:B------:R-:W-:Y:S01]  /*253d0*/  @!P6 IADD3 R10, P1, R6, UR41, RZ ;  /* 0x00000029060aec10 */ /* 0x000fe2000ff3e0ff */
[----:B0-----:R-:W-:-:S08]  /*253e0*/  @!P6 IMAD R23, R82, R17, RZ ;  /* 0x000000115217e224 */ /* 0x001fd000078e02ff */
[----:B------:R-:W-:Y:S01]  /*253f0*/  @!P3 IMAD R81, R81, R17, RZ ;  /* 0x000000115151b224 */ /* 0x000fe200078e02ff */
[----:B------:R-:W-:-:S04]  /*25400*/  @!P6 IADD3.X R11, R7, UR40, RZ, P1, !PT ;  /* 0x00000028070bec10 */ /* 0x000fc80008ffe4ff */
[----:B------:R-:W-:Y:S01]  /*25410*/  @!P3 STG.E.U8 desc[UR56][R6.64+0xd1], R81 ;  /* 0x0000d1510600b986 */ /* 0x000fe2000c101138 */
[----:B------:R-:W-:Y:S01]  /*25420*/  @!P5 IADD3 R12, P3, R6, UR41, RZ ;  /* 0x00000029060cdc10 */ /* 0x000fe2000ff7e0ff */
[----:B------:R-:W-:Y:S02]  /*25430*/  @!P5 IMAD R83, R83, R17, RZ ;  /* 0x000000115353d224 */ /* 0x000fe400078e02ff */
[----:B------:R-:W-:Y:S01]  /*25440*/  @!P6 STG.E.U8 desc[UR56][R10.64+0xd0], R23 ;  /* 0x0000d0170a00e986 */ /* 0x000fe2000c101138 */
[----:B------:R-:W-:Y:S02]  /*25450*/  @!P5 IADD3.X R13, R7, UR40, RZ, P3, !PT ;  /* 0x00000028070ddc10 */ /* 0x000fe40009ffe4ff */
[----:B------:R-:W-:-:S03]  /*25460*/  ISETP.GE.AND P6, PT, R232, 0x1, PT ;  /* 0x00000001e800780c */ /* 0x000fc60003fc6270 */
[----:B------:R0:W-:Y:S01]  /*25470*/  @!P5 STG.E.U8 desc[UR56][R12.64+0xd1], R83 ;  /* 0x0000d1530c00d986 */ /* 0x0001e2000c101138 */
        /* <DEDUP_REMOVED lines=16> */
[C---:B------:R-:W-:Y:S02]  /*25580*/  ISETP.GE.AND P5, PT, R232.reuse, 0x81, PT ;  /* 0x00000081e800780c */ /* 0x040fe40003fa6270 */
[----:B------:R-:W-:Y:S02]  /*25590*/  ISETP.GE.AND P6, PT, R232, 0x89, PT ;  /* 0x00000089e800780c */ /* 0x000fe40003fc6270 */
[----:B------:R-:W-:-:S02]  /*255a0*/  ISETP.LT.OR P3, PT, R0, 0xc1, !P5 ;  /* 0x000000c10000780c */ /* 0x000fc40006f61670 */
[----:B------:R-:W-:-:S11]  /*255b0*/  ISETP.LT.OR P4, PT, R0, 0xc1, !P6 ;  /* 0x000000c10000780c */ /* 0x000fd60007781670 */
[----:B------:R-:W-:Y:S02]  /*255c0*/  @!P3 IMAD R23, R56, R17, RZ ;  /* 0x000000113817b224 */ /* 0x000fe400078e02ff */
[----:B------:R-:W-:-:S03]  /*255d0*/  @!P4 IADD3 R10, P6, R4, UR41, RZ ;  /* 0x00000029040acc10 */ /* 0x000fc6000ffde0ff */
[----:B------:R2:W-:Y:S01]  /*255e0*/  @!P3 STG.E.U8 desc[UR56][R4.64+0xc0], R23 ;  /* 0x0000c0170400b986 */ /* 0x0005e2000c101138 */
[----:B------:R-:W-:Y:S02]  /*255f0*/  ISETP.LT.OR P3, PT, R0, 0xc2, !P5 ;  /* 0x000000c20000780c */ /* 0x000fe40006f61670 */
[----:B------:R-:W-:Y:S02]  /*25600*/  @!P4 IADD3.X R11, R5, UR40, RZ, P6, !PT ;  /* 0x00000028050bcc10 */ /* 0x000fe4000b7fe4ff */
[----:B------:R-:W-:-:S04]  /*25610*/  ISETP.GE.AND P6, PT, R232, 0x89, PT ;  /* 0x00000089e800780c */ /* 0x000fc80003fc6270 */
[----:B------:R-:W-:-:S05]  /*25620*/  ISETP.LT.OR P5, PT, R0, 0xc2, !P6 ;  /* 0x000000c20000780c */ /* 0x000fca00077a1670 */
[----:B------:R-:W-:-:S05]  /*25630*/  @!P3 IMAD R57, R57, R17, RZ ;  /* 0x000000113939b224 */ /* 0x000fca00078e02ff */
[----:B------:R-:W-:Y:S03]  /*25640*/  @!P3 STG.E.U8 desc[UR56][R4.64+0xc1], R57 ;  /* 0x0000c1390400b986 */ /* 0x000fe6000c101138 */
[----:B-1----:R-:W-:Y:S01]  /*25650*/  @!P5 IADD3 R6, P3, R4, UR41, RZ ;  /* 0x000000290406dc10 */ /* 0x002fe2000ff7e0ff */
[-C--:B0-----:R-:W-:Y:S02]  /*25660*/  @!P4 IMAD R21, R58, R17.reuse, RZ ;  /* 0x000000113a15c224 */ /* 0x081fe400078e02ff */
[----:B------:R-:W-:Y:S01]  /*25670*/  @!P5 IMAD R59, R59, R17, RZ ;  /* 0x000000113b3bd224 */ /* 0x000fe200078e02ff */
[----:B------:R-:W-:Y:S02]  /*25680*/  @!P5 IADD3.X R7, R5, UR40, RZ, P3, !PT ;  /* 0x000000280507dc10 */ /* 0x000fe40009ffe4ff */
[----:B------:R0:W-:Y:S04]  /*25690*/  @!P4 STG.E.U8 desc[UR56][R10.64+0xc0], R21 ;  /* 0x0000c0150a00c986 */ /* 0x0001e8000c101138 */
[----:B------:R-:W-:Y:S01]  /*256a0*/  @!P5 STG.E.U8 desc[UR56][R6.64+0xc1], R59 ;  /* 0x0000c13b0600d986 */ /* 0x000fe2000c101138 */
[----:B------:R-:W-:-:S04]  /*256b0*/  ISETP.GE.AND P5, PT, R232, 0x81, PT ;  /* 0x00000081e800780c */ /* 0x000fc80003fa6270 */
[C---:B------:R-:W-:Y:S02]  /*256c0*/  ISETP.LT.OR P4, PT, R0.reuse, 0xc9, !P5 ;  /* 0x000000c90000780c */ /* 0x040fe40006f81670 */
[----:B------:R-:W-:-:S11]  /*256d0*/  ISETP.LT.OR P3, PT, R0, 0xc9, !P6 ;  /* 0x000000c90000780c */ /* 0x000fd60007761670 */
[----:B--2---:R-:W-:-:S05]  /*256e0*/  @!P4 IMAD R23, R60, R17, RZ ;  /* 0x000000113c17c224 */ /* 0x004fca00078e02ff */
[----:B------:R1:W-:Y:S01]  /*256f0*/  @!P4 STG.E.U8 desc[UR56][R4.64+0xc8], R23 ;  /* 0x0000c8170400c986 */ /* 0x0003e2000c101138 */
[----:B------:R-:W-:Y:S02]  /*25700*/  ISETP.LT.OR P4, PT, R0, 0xca, !P5 ;  /* 0x000000ca0000780c */ /* 0x000fe40006f81670 */
[----:B------:R-:W-:-:S04]  /*25710*/  @!P3 IADD3 R12, P6, R4, UR41, RZ ;  /* 0x00000029040cbc10 */ /* 0x000fc8000ffde0ff */
[----:B------:R-:W-:Y:S02]  /*25720*/  @!P3 IADD3.X R13, R5, UR40, RZ, P6, !PT ;  /* 0x00000028050dbc10 */ /* 0x000fe4000b7fe4ff */
[----:B------:R-:W-:-:S05]  /*25730*/  ISETP.GE.AND P6, PT, R232, 0x89, PT ;  /* 0x00000089e800780c */ /* 0x000fca0003fc6270 */
[----:B------:R-:W-:-:S05]  /*25740*/  @!P4 IMAD R61, R61, R17, RZ ;  /* 0x000000113d3dc224 */ /* 0x000fca00078e02ff */
[----:B------:R-:W-:Y:S01]  /*25750*/  @!P4 STG.E.U8 desc[UR56][R4.64+0xc9], R61 ;  /* 0x0000c93d0400c986 */ /* 0x000fe2000c101138 */
        /* <DEDUP_REMOVED lines=22> */
[----:B------:R-:W-:Y:S02]  /*258c0*/  @!P3 IADD3.X R11, R5, UR40, RZ, P4, !PT ;  /* 0x00000028050bbc10 */ /* 0x000fe4000a7fe4ff */
[----:B------:R-:W-:Y:S01]  /*258d0*/  ISETP.GE.AND P4, PT, R232, 0x81, PT ;  /* 0x00000081e800780c */ /* 0x000fe20003f86270 */
[----:B------:R0:W-:Y:S04]  /*258e0*/  @!P5 STG.E.U8 desc[UR56][R6.64+0xd0], R13 ;  /* 0x0000d00d0600d986 */ /* 0x0001e8000c101138 */
[----:B------:R1:W-:Y:S01]  /*258f0*/  @!P3 STG.E.U8 desc[UR56][R10.64+0xd1], R67 ;  /* 0x0000d1430a00b986 */ /* 0x0003e2000c101138 */
[C---:B------:R-:W-:Y:S02]  /*25900*/  ISETP.LT.OR P3, PT, R0.reuse, 0xd9, !P4 ;  /* 0x000000d90000780c */ /* 0x040fe40006761670 */
[----:B------:R-:W-:-:S11]  /*25910*/  ISETP.LT.OR P4, PT, R0, 0xda, !P4 ;  /* 0x000000da0000780c */ /* 0x000fd60006781670 */
[----:B--2---:R-:W-:-:S05]  /*25920*/  @!P3 IMAD R15, R68, R17, RZ ;  /* 0x00000011440fb224 */ /* 0x004fca00078e02ff */
[----:B------:R2:W-:Y:S01]  /*25930*/  @!P3 STG.E.U8 desc[UR56][R4.64+0xd8], R15 ;  /* 0x0000d80f0400b986 */ /* 0x0005e2000c101138 */
[C---:B------:R-:W-:Y:S01]  /*25940*/  ISETP.LT.OR P3, PT, R0.reuse, 0xd9, !P6 ;  /* 0x000000d90000780c */ /* 0x040fe20007761670 */
[----:B------:R-:W-:Y:S01]  /*25950*/  @!P4 IMAD R69, R69, R17, RZ ;  /* 0x000000114545c224 */ /* 0x000fe200078e02ff */
[----:B------:R-:W-:-:S04]  /*25960*/  ISETP.LT.OR P5, PT, R0, 0xda, !P6 ;  /* 0x000000da0000780c */ /* 0x000fc800077a1670 */
[----:B------:R3:W-:Y:S01]  /*25970*/  @!P4 STG.E.U8 desc[UR56][R4.64+0xd9], R69 ;  /* 0x0000d9450400c986 */ /* 0x0007e2000c101138 */
[----:B------:R-:W-:-:S06]  /*25980*/  ISETP.GE.AND P6, PT, R232, 0x101, PT ;  /* 0x00000101e800780c */ /* 0x000fcc0003fc6270 */
[----:B0-----:R-:W-:Y:S01]  /*25990*/  @!P3 IADD3 R6, P4, R4, UR41, RZ ;  /* 0x000000290406bc10 */ /* 0x001fe2000ff9e0ff */
[----:B------:R-:W-:-:S03]  /*259a0*/  @!P3 IMAD R13, R70, R17, RZ ;  /* 0x00000011460db224 */ /* 0x000fc600078e02ff */
[----:B------:R-:W-:-:S05]  /*259b0*/  @!P3 IADD3.X R7, R5, UR40, RZ, P4, !PT ;  /* 0x000000280507bc10 */ /* 0x000fca000a7fe4ff */
[----:B------:R0:W-:Y:S01]  /*259c0*/  @!P3 STG.E.U8 desc[UR56][R6.64+0xd8], R13 ;  /* 0x0000d80d0600b986 */ /* 0x0001e2000c101138 */
[----:B------:R-:W-:Y:S02]  /*259d0*/  ISETP.LT.OR P3, PT, R0, 0xc1, !P6 ;  /* 0x000000c10000780c */ /* 0x000fe40007761670 */
[----:B-1----:R-:W-:Y:S01]  /*259e0*/  @!P5 IADD3 R10, P4, R4, UR41, RZ ;  /* 0x00000029040adc10 */ /* 0x002fe2000ff9e0ff */
[----:B------:R-:W-:-:S03]  /*259f0*/  @!P5 IMAD R71, R71, R17, RZ ;  /* 0x000000114747d224 */ /* 0x000fc600078e02ff */
[----:B------:R-:W-:Y:S02]  /*25a00*/  @!P5 IADD3.X R11, R5, UR40, RZ, P4, !PT ;  /* 0x00000028050bdc10 */ /* 0x000fe4000a7fe4ff */
[----:B------:R-:W-:Y:S02]  /*25a10*/  ISETP.LT.OR P4, PT, R0, 0xc2, !P6 ;  /* 0x000000c20000780c */ /* 0x000fe40007781670 */
[----:B------:R-:W-:Y:S01]  /*25a20*/  ISETP.NE.AND P2, PT, R104, RZ, PT ;  /* 0x000000ff6800720c */ /* 0x000fe20003f45270 */
[----:B------:R-:W-:Y:S02]  /*25a30*/  @!P5 STG.E.U8 desc[UR56][R10.64+0xd9], R71 ;  /* 0x0000d9470a00d986 */ /* 0x000fe4000c101138 */
[----:B--2---:R-:W-:Y:S01]  /*25a40*/  @!P3 IMAD R15, R40, R17, RZ ;  /* 0x00000011280fb224 */ /* 0x004fe200078e02ff */
[----:B------:R-:W-:-:S04]  /*25a50*/  ISETP.LT.OR P5, PT, R0, 0xc1, !P2 ;  /* 0x000000c10000780c */ /* 0x000fc800057a1670 */
[----:B------:R1:W-:Y:S01]  /*25a60*/  @!P3 STG.E.U8 desc[UR56][R2.64+0xc0], R15 ;  /* 0x0000c00f0200b986 */ /* 0x0003e2000c101138 */
[----:B------:R-:W-:Y:S02]  /*25a70*/  ISETP.LT.OR P3, PT, R0, 0xc2, !P2 ;  /* 0x000000c20000780c */ /* 0x000fe40005761670 */
[----:B------:R-:W-:-:S05]  /*25a80*/  @!P4 IMAD R41, R41, R17, RZ ;  /* 0x000000112929c224 */ /* 0x000fca00078e02ff */
[----:B------:R-:W-:Y:S01]  /*25a90*/  @!P4 STG.E.U8 desc[UR56][R2.64+0xc1], R41 ;  /* 0x0000c1290200c986 */ /* 0x000fe2000c101138 */
[----:B---3--:R-:W-:Y:S01]  /*25aa0*/  @!P5 IADD3 R4, P4, R2, UR41, RZ ;  /* 0x000000290204dc10 */ /* 0x008fe2000ff9e0ff */
[----:B0-----:R-:W-:-:S03]  /*25ab0*/  @!P5 IMAD R13, R42, R17, RZ ;  /* 0x000000112a0dd224 */ /* 0x001fc600078e02ff */
[----:B------:R-:W-:Y:S02]  /*25ac0*/  @!P5 IADD3.X R5, R3, UR40, RZ, P4, !PT ;  /* 0x000000280305dc10 */ /* 0x000fe4000a7fe4ff */
[----:B------:R-:W-:Y:S01]  /*25ad0*/  @!P3 IADD3 R6, P4, R2, UR41, RZ ;  /* 0x000000290206bc10 */ /* 0x000fe2000ff9e0ff */
[----:B------:R-:W-:Y:S02]  /*25ae0*/  @!P3 IMAD R43, R43, R17, RZ ;  /* 0x000000112b2bb224 */ /* 0x000fe400078e02ff */
[----:B------:R0:W-:Y:S01]  /*25af0*/  @!P5 STG.E.U8 desc[UR56][R4.64+0xc0], R13 ;  /* 0x0000c00d0400d986 */ /* 0x0001e2000c101138 */
[----:B------:R-:W-:Y:S02]  /*25b00*/  @!P3 IADD3.X R7, R3, UR40, RZ, P4, !PT ;  /* 0x000000280307bc10 */ /* 0x000fe4000a7fe4ff */
[C---:B------:R-:W-:Y:S02]  /*25b10*/  ISETP.LT.OR P5, PT, R0.reuse, 0xc9, !P6 ;  /* 0x000000c90000780c */ /* 0x040fe400077a1670 */
[C---:B------:R-:W-:Y:S01]  /*25b20*/  ISETP.LT.OR P4, PT, R0.reuse, 0xca, !P6 ;  /* 0x000000ca0000780c */ /* 0x040fe20007781670 */
[----:B------:R-:W-:Y:S01]  /*25b30*/  @!P3 STG.E.U8 desc[UR56][R6.64+0xc1], R43 ;  /* 0x0000c12b0600b986 */ /* 0x000fe2000c101138 */
[----:B------:R-:W-:-:S09]  /*25b40*/  ISETP.LT.OR P3, PT, R0, 0xc9, !P2 ;  /* 0x000000c90000780c */ /* 0x000fd20005761670 */
[-C--:B-1----:R-:W-:Y:S02]  /*25b50*/  @!P5 IMAD R15, R44, R17.reuse, RZ ;  /* 0x000000112c0fd224 */ /* 0x082fe400078e02ff */
[----:B------:R-:W-:-:S03]  /*25b60*/  @!P4 IMAD R45, R45, R17, RZ ;  /* 0x000000112d2dc224 */ /* 0x000fc600078e02ff */
[----:B------:R1:W-:Y:S01]  /*25b70*/  @!P5 STG.E.U8 desc[UR56][R2.64+0xc8], R15 ;  /* 0x0000c80f0200d986 */ /* 0x0003e2000c101138 */
[----:B------:R-:W-:-:S03]  /*25b80*/  ISETP.LT.OR P5, PT, R0, 0xca, !P2 ;  /* 0x000000ca0000780c */ /* 0x000fc600057a1670 */
[----:B------:R-:W-:Y:S01]  /*25b90*/  @!P4 STG.E.U8 desc[UR56][R2.64+0xc9], R45 ;  /* 0x0000c92d0200c986 */ /* 0x000fe2000c101138 */
[----:B0-----:R-:W-:Y:S01]  /*25ba0*/  @!P3 IADD3 R4, P4, R2, UR41, RZ ;  /* 0x000000290204bc10 */ /* 0x001fe2000ff9e0ff */
[----:B------:R-:W-:-:S03]  /*25bb0*/  @!P3 IMAD R13, R46, R17, RZ ;  /* 0x000000112e0db224 */ /* 0x000fc600078e02ff */
[----:B------:R-:W-:-:S05]  /*25bc0*/  @!P3 IADD3.X R5, R3, UR40, RZ, P4, !PT ;  /* 0x000000280305bc10 */ /* 0x000fca000a7fe4ff */
[----:B------:R0:W-:Y:S01]  /*25bd0*/  @!P3 STG.E.U8 desc[UR56][R4.64+0xc8], R13 ;  /* 0x0000c80d0400b986 */ /* 0x0001e2000c101138 */
[----:B------:R-:W-:Y:S02]  /*25be0*/  ISETP.LT.OR P3, PT, R0, 0xd1, !P6 ;  /* 0x000000d10000780c */ /* 0x000fe40007761670 */
[----:B------:R-:W-:Y:S01]  /*25bf0*/  @!P5 IADD3 R10, P4, R2, UR41, RZ ;  /* 0x00000029020adc10 */ /* 0x000fe2000ff9e0ff */
[----:B------:R-:W-:-:S03]  /*25c00*/  @!P5 IMAD R47, R47, R17, RZ ;  /* 0x000000112f2fd224 */ /* 0x000fc600078e02ff */
[----:B------:R-:W-:Y:S02]  /*25c10*/  @!P5 IADD3.X R11, R3, UR40, RZ, P4, !PT ;  /* 0x00000028030bdc10 */ /* 0x000fe4000a7fe4ff */
[----:B------:R-:W-:-:S03]  /*25c20*/  ISETP.LT.OR P4, PT, R0, 0xd2, !P6 ;  /* 0x000000d20000780c */ /* 0x000fc60007781670 */
[----:B------:R2:W-:Y:S01]  /*25c30*/  @!P5 STG.E.U8 desc[UR56][R10.64+0xc9], R47 ;  /* 0x0000c92f0a00d986 */ /* 0x0005e2000c101138 */
[----:B------:R-:W-:Y:S01]  /*25c40*/  ISETP.LT.OR P5, PT, R0, 0xd1, !P2 ;  /* 0x000000d10000780c */ /* 0x000fe200057a1670 */
[----:B-1----:R-:W-:-:S05]  /*25c50*/  @!P3 IMAD R15, R48, R17, RZ ;  /* 0x00000011300fb224 */ /* 0x002fca00078e02ff */
[----:B------:R-:W-:Y:S01]  /*25c60*/  @!P3 STG.E.U8 desc[UR56][R2.64+0xd0], R15 ;  /* 0x0000d00f0200b986 */ /* 0x000fe2000c101138 */
[----:B------:R-:W-:Y:S02]  /*25c70*/  ISETP.LT.OR P3, PT, R0, 0xd2, !P2 ;  /* 0x000000d20000780c */ /* 0x000fe40005761670 */
[----:B------:R-:W-:-:S05]  /*25c80*/  @!P4 IMAD R49, R49, R17, RZ ;  /* 0x000000113131c224 */ /* 0x000fca00078e02ff */
[----:B------:R-:W-:Y:S01]  /*25c90*/  @!P4 STG.E.U8 desc[UR56][R2.64+0xd1], R49 ;  /* 0x0000d1310200c986 */ /* 0x000fe2000c101138 */
[----:B0-----:R-:W-:Y:S01]  /*25ca0*/  @!P5 IADD3 R4, P4, R2, UR41, RZ ;  /* 0x000000290204dc10 */ /* 0x001fe2000ff9e0ff */
[----:B------:R-:W-:-:S03]  /*25cb0*/  @!P5 IMAD R13, R50, R17, RZ ;  /* 0x00000011320dd224 */ /* 0x000fc600078e02ff */
[----:B------:R-:W-:Y:S02]  /*25cc0*/  @!P5 IADD3.X R5, R3, UR40, RZ, P4, !PT ;  /* 0x000000280305dc10 */ /* 0x000fe4000a7fe4ff */
[----:B------:R-:W-:-:S04]  /*25cd0*/  @!P3 IADD3 R6, P4, R2, UR41, RZ ;  /* 0x000000290206bc10 */ /* 0x000fc8000ff9e0ff */
[----:B------:R-:W-:Y:S02]  /*25ce0*/  @!P3 IADD3.X R7, R3, UR40, RZ, P4, !PT ;  /* 0x000000280307bc10 */ /* 0x000fe4000a7fe4ff */
[C---:B------:R-:W-:Y:S01]  /*25cf0*/  ISETP.LT.OR P4, PT, R0.reuse, 0xd9, !P2 ;  /* 0x000000d90000780c */ /* 0x040fe20005781670 */
[----:B------:R0:W-:Y:S01]  /*25d00*/  @!P5 STG.E.U8 desc[UR56][R4.64+0xd0], R13 ;  /* 0x0000d00d0400d986 */ /* 0x0001e2000c101138 */
[C---:B------:R-:W-:Y:S02]  /*25d10*/  ISETP.LT.OR P5, PT, R0.reuse, 0xd9, !P6 ;  /* 0x000000d90000780c */ /* 0x040fe400077a1670 */
[C---:B------:R-:W-:Y:S01]  /*25d20*/  ISETP.LT.OR P6, PT, R0.reuse, 0xda, !P6 ;  /* 0x000000da0000780c */ /* 0x040fe200077c1670 */
[----:B------:R-:W-:Y:S01]  /*25d30*/  @!P3 IMAD R51, R51, R17, RZ ;  /* 0x000000113333b224 */ /* 0x000fe200078e02ff */
[----:B------:R-:W-:Y:S02]  /*25d40*/  ISETP.LT.OR P2, PT, R0, 0xda, !P2 ;  /* 0x000000da0000780c */ /* 0x000fe40005741670 */
[----:B------:R-:W-:-:S02]  /*25d50*/  ISETP.NE.AND P1, PT, R22, RZ, PT ;  /* 0x000000ff1600720c */ /* 0x000fc40003f25270 */
[----:B------:R-:W-:Y:S03]  /*25d60*/  @!P3 STG.E.U8 desc[UR56][R6.64+0xd1], R51 ;  /* 0x0000d1330600b986 */ /* 0x000fe6000c101138 */
[----:B--2---:R-:W-:Y:S01]  /*25d70*/  @!P4 IADD3 R10, P3, R2, UR41, RZ ;  /* 0x00000029020acc10 */ /* 0x004fe2000ff7e0ff */
[-C--:B0-----:R-:W-:Y:S02]  /*25d80*/  @!P4 IMAD R13, R54, R17.reuse, RZ ;  /* 0x00000011360dc224 */ /* 0x081fe400078e02ff */
[-C--:B------:R-:W-:Y:S01]  /*25d90*/  @!P5 IMAD R15, R52, R17.reuse, RZ ;  /* 0x00000011340fd224 */ /* 0x080fe200078e02ff */
[----:B------:R-:W-:Y:S01]  /*25da0*/  @!P4 IADD3.X R11, R3, UR40, RZ, P3, !PT ;  /* 0x00000028030bcc10 */ /* 0x000fe20009ffe4ff */
[----:B------:R-:W-:Y:S01]  /*25db0*/  @!P6 IMAD R53, R53, R17, RZ ;  /* 0x000000113535e224 */ /* 0x000fe200078e02ff */
[----:B------:R-:W-:Y:S02]  /*25dc0*/  ISETP.LT.OR P3, PT, R0, 0xc1, !P1 ;  /* 0x000000c10000780c */ /* 0x000fe40004f61670 */
[----:B------:R0:W-:Y:S04]  /*25dd0*/  @!P5 STG.E.U8 desc[UR56][R2.64+0xd8], R15 ;  /* 0x0000d80f0200d986 */ /* 0x0001e8000c101138 */
[----:B------:R1:W-:Y:S01]  /*25de0*/  @!P6 STG.E.U8 desc[UR56][R2.64+0xd9], R53 ;  /* 0x0000d9350200e986 */ /* 0x0003e2000c101138 */
[----:B------:R-:W-:-:S03]  /*25df0*/  @!P2 IADD3 R4, P5, R2, UR41, RZ ;  /* 0x000000290204ac10 */ /* 0x000fc6000ffbe0ff */
[----:B------:R2:W-:Y:S01]  /*25e00*/  @!P4 STG.E.U8 desc[UR56][R10.64+0xd8], R13 ;  /* 0x0000d80d0a00c986 */ /* 0x0005e2000c101138 */
[C---:B------:R-:W-:Y:S02]  /*25e10*/  ISETP.LT.OR P4, PT, R0.reuse, 0xc1, !P0 ;  /* 0x000000c10000780c */ /* 0x040fe40004781670 */
[----:B------:R-:W-:Y:S01]  /*25e20*/  ISETP.LT.OR P6, PT, R0, 0xc2, !P1 ;  /* 0x000000c20000780c */ /* 0x000fe20004fc1670 */
[-C--:B------:R-:W-:Y:S01]  /*25e30*/  @!P2 IMAD R55, R55, R17.reuse, RZ ;  /* 0x000000113737a224 */ /* 0x080fe200078e02ff */
[----:B------:R-:W-:Y:S01]  /*25e40*/  @!P2 IADD3.X R5, R3, UR40, RZ, P5, !PT ;  /* 0x000000280305ac10 */ /* 0x000fe2000affe4ff */
[-C--:B0-----:R-:W-:Y:S02]  /*25e50*/  @!P3 IMAD R15, R24, R17.reuse, RZ ;  /* 0x00000011180fb224 */ /* 0x081fe400078e02ff */
[--C-:B-1----:R-:W-:Y:S02]  /*25e60*/  @!P3 IMAD.MOV.U32 R2, RZ, RZ, R8.reuse ;  /* 0x000000ffff02b224 */ /* 0x102fe400078e0008 */
[----:B------:R-:W-:Y:S01]  /*25e70*/  @!P3 IMAD.MOV.U32 R3, RZ, RZ, R9 ;  /* 0x000000ffff03b224 */ /* 0x000fe200078e0009 */
[----:B------:R-:W-:Y:S01]  /*25e80*/  ISETP.LT.OR P5, PT, R0, 0xc2, !P0 ;  /* 0x000000c20000780c */ /* 0x000fe200047a1670 */
[----:B------:R-:W-:Y:S04]  /*25e90*/  @!P2 STG.E.U8 desc[UR56][R4.64+0xd9], R55 ;  /* 0x0000d9370400a986 */ /* 0x000fe8000c101138 */
[----:B------:R0:W-:Y:S01]  /*25ea0*/  @!P3 STG.E.U8 desc[UR56][R2.64+0xc0], R15 ;  /* 0x0000c00f0200b986 */ /* 0x0001e2000c101138 */
[----:B------:R-:W-:Y:S01]  /*25eb0*/  @!P4 IADD3 R6, P3, R8, UR41, RZ ;  /* 0x000000290806cc10 */ /* 0x000fe2000ff7e0ff */
[-C--:B------:R-:W-:Y:S01]  /*25ec0*/  @!P6 IMAD R25, R25, R17.reuse, RZ ;  /* 0x000000111919e224 */ /* 0x080fe200078e02ff */
[----:B------:R-:W-:Y:S01]  /*25ed0*/  ISETP.LT.OR P2, PT, R0, 0xc9, !P1 ;  /* 0x000000c90000780c */ /* 0x000fe20004f41670 */
[----:B--2---:R-:W-:Y:S01]  /*25ee0*/  @!P4 IMAD R11, R26, R17, RZ ;  /* 0x000000111a0bc224 */ /* 0x004fe200078e02ff */
[----:B------:R-:W-:Y:S01]  /*25ef0*/  @!P4 IADD3.X R7, R9, UR40, RZ, P3, !PT ;  /* 0x000000280907cc10 */ /* 0x000fe20009ffe4ff */
[----:B0-----:R-:W-:-:S02]  /*25f00*/  @!P6 IMAD.MOV.U32 R2, RZ, RZ, R8 ;  /* 0x000000ffff02e224 */ /* 0x001fc400078e0008 */
[----:B------:R-:W-:Y:S01]  /*25f10*/  @!P6 IMAD.MOV.U32 R3, RZ, RZ, R9 ;  /* 0x000000ffff03e224 */ /* 0x000fe200078e0009 */
[----:B------:R-:W-:-:S04]  /*25f20*/  ISETP.LT.OR P3, PT, R0, 0xca, !P1 ;  /* 0x000000ca0000780c */ /* 0x000fc80004f61670 */
[----:B------:R0:W-:Y:S01]  /*25f30*/  @!P6 STG.E.U8 desc[UR56][R2.64+0xc1], R25 ;  /* 0x0000c1190200e986 */ /* 0x0001e2000c101138 */
[----:B------:R-:W-:-:S03]  /*25f40*/  @!P5 IADD3 R4, P6, R8, UR41, RZ ;  /* 0x000000290804dc10 */ /* 0x000fc6000ffde0ff */
[----:B------:R1:W-:Y:S01]  /*25f50*/  @!P4 STG.E.U8 desc[UR56][R6.64+0xc0], R11 ;  /* 0x0000c00b0600c986 */ /* 0x0003e2000c101138 */
[----:B------:R-:W-:Y:S01]  /*25f60*/  ISETP.LT.OR P4, PT, R0, 0xc9, !P0 ;  /* 0x000000c90000780c */ /* 0x000fe20004781670 */
[-C--:B------:R-:W-:Y:S01]  /*25f70*/  @!P5 IMAD R27, R27, R17.reuse, RZ ;  /* 0x000000111b1bd224 */ /* 0x080fe200078e02ff */
[----:B------:R-:W-:Y:S01]  /*25f80*/  @!P5 IADD3.X R5, R9, UR40, RZ, P6, !PT ;  /* 0x000000280905dc10 */ /* 0x000fe2000b7fe4ff */
[-C--:B------:R-:W-:Y:S01]  /*25f90*/  @!P2 IMAD R13, R28, R17.reuse, RZ ;  /* 0x000000111c0da224 */ /* 0x080fe200078e02ff */
[C---:B------:R-:W-:Y:S01]  /*25fa0*/  ISETP.LT.OR P6, PT, R0.reuse, 0xca, !P0 ;  /* 0x000000ca0000780c */ /* 0x040fe200047c1670 */
[----:B0-----:R-:W-:Y:S02]  /*25fb0*/  @!P2 IMAD.MOV.U32 R2, RZ, RZ, R8 ;  /* 0x000000ffff02a224 */ /* 0x001fe400078e0008 */
[----:B------:R-:W-:Y:S01]  /*25fc0*/  @!P2 IMAD.MOV.U32 R3, RZ, RZ, R9 ;  /* 0x000000ffff03a224 */ /* 0x000fe200078e0009 */
[----:B------:R-:W-:Y:S01]  /*25fd0*/  @!P5 STG.E.U8 desc[UR56][R4.64+0xc1], R27 ;  /* 0x0000c11b0400d986 */ /* 0x000fe2000c101138 */
[----:B------:R-:W-:Y:S01]  /*25fe0*/  ISETP.LT.OR P5, PT, R0, 0xd1, !P1 ;  /* 0x000000d10000780c */ /* 0x000fe20004fa1670 */
[----:B------:R-:W-:-:S02]  /*25ff0*/  @!P3 IMAD R29, R29, R17, RZ ;  /* 0x000000111d1db224 */ /* 0x000fc400078e02ff */
[----:B------:R0:W-:Y:S01]  /*26000*/  @!P2 STG.E.U8 desc[UR56][R2.64+0xc8], R13 ;  /* 0x0000c80d0200a986 */ /* 0x0001e2000c101138 */
[----:B-1----:R-:W-:-:S04]  /*26010*/  @!P4 IADD3 R6, P2, R8, UR41, RZ ;  /* 0x000000290806cc10 */ /* 0x002fc8000ff5e0ff */
[----:B------:R-:W-:Y:S02]  /*26020*/  @!P4 IADD3.X R7, R9, UR40, RZ, P2, !PT ;  /* 0x000000280907cc10 */ /* 0x000fe400097fe4ff */
[----:B------:R-:W-:Y:S01]  /*26030*/  ISETP.LT.OR P2, PT, R0, 0xd2, !P1 ;  /* 0x000000d20000780c */ /* 0x000fe20004f41670 */
[----:B0-----:R-:W-:Y:S02]  /*26040*/  @!P3 IMAD.MOV.U32 R2, RZ, RZ, R8 ;  /* 0x000000ffff02b224 */ /* 0x001fe400078e0008 */
[----:B------:R-:W-:-:S05]  /*26050*/  @!P3 IMAD.MOV.U32 R3, RZ, RZ, R9 ;  /* 0x000000ffff03b224 */ /* 0x000fca00078e0009 */
[----:B------:R0:W-:Y:S01]  /*26060*/  @!P3 STG.E.U8 desc[UR56][R2.64+0xc9], R29 ;  /* 0x0000c91d0200b986 */ /* 0x0001e2000c101138 */
[----:B------:R-:W-:Y:S01]  /*26070*/  @!P6 IADD3 R10, P3, R8, UR41, RZ ;  /* 0x00000029080aec10 */ /* 0x000fe2000ff7e0ff */
[-C--:B------:R-:W-:Y:S02]  /*26080*/  @!P4 IMAD R15, R30, R17.reuse, RZ ;  /* 0x000000111e0fc224 */ /* 0x080fe400078e02ff */
[-C--:B------:R-:W-:Y:S01]  /*26090*/  @!P6 IMAD R31, R31, R17.reuse, RZ ;  /* 0x000000111f1fe224 */ /* 0x080fe200078e02ff */
[----:B------:R-:W-:Y:S01]  /*260a0*/  @!P6 IADD3.X R11, R9, UR40, RZ, P3, !PT ;  /* 0x00000028090bec10 */ /* 0x000fe20009ffe4ff */
[-C--:B------:R-:W-:Y:S01]  /*260b0*/  @!P5 IMAD R13, R32, R17.reuse, RZ ;  /* 0x00000011200dd224 */ /* 0x080fe200078e02ff */
[----:B------:R-:W-:Y:S01]  /*260c0*/  ISETP.LT.OR P3, PT, R0, 0xd1, !P0 ;  /* 0x000000d10000780c */ /* 0x000fe20004761670 */
[----:B------:R-:W-:Y:S01]  /*260d0*/  @!P4 STG.E.U8 desc[UR56][R6.64+0xc8], R15 ;  /* 0x0000c80f0600c986 */ /* 0x000fe2000c101138 */
[----:B0-----:R-:W-:Y:S02]  /*260e0*/  @!P5 IMAD.MOV.U32 R2, RZ, RZ, R8 ;  /* 0x000000ffff02d224 */ /* 0x001fe400078e0008 */
[----:B------:R-:W-:Y:S01]  /*260f0*/  @!P5 IMAD.MOV.U32 R3, RZ, RZ, R9 ;  /* 0x000000ffff03d224 */ /* 0x000fe200078e0009 */
[----:B------:R-:W-:Y:S01]  /*26100*/  @!P6 STG.E.U8 desc[UR56][R10.64+0xc9], R31 ;  /* 0x0000c91f0a00e986 */ /* 0x000fe2000c101138 */
[----:B------:R-:W-:-:S03]  /*26110*/  @!P2 IMAD R33, R33, R17, RZ ;  /* 0x000000112121a224 */ /* 0x000fc600078e02ff */
[----:B------:R0:W-:Y:S01]  /*26120*/  @!P5 STG.E.U8 desc[UR56][R2.64+0xd0], R13 ;  /* 0x0000d00d0200d986 */ /* 0x0001e2000c101138 */
[C---:B------:R-:W-:Y:S02]  /*26130*/  ISETP.LT.OR P5, PT, R0.reuse, 0xd2, !P0 ;  /* 0x000000d20000780c */ /* 0x040fe400047a1670 */
[C---:B------:R-:W-:Y:S02]  /*26140*/  ISETP.LT.OR P6, PT, R0.reuse, 0xd9, !P0 ;  /* 0x000000d90000780c */ /* 0x040fe400047c1670 */
[C---:B------:R-:W-:Y:S02]  /*26150*/  ISETP.LT.OR P0, PT, R0.reuse, 0xda, !P0 ;  /* 0x000000da0000780c */ /* 0x040fe40004701670 */
[C---:B------:R-:W-:Y:S01]  /*26160*/  ISETP.LT.OR P4, PT, R0.reuse, 0xd9, !P1 ;  /* 0x000000d90000780c */ /* 0x040fe20004f81670 */
[----:B0-----:R-:W-:Y:S02]  /*26170*/  @!P2 IMAD.MOV.U32 R2, RZ, RZ, R8 ;  /* 0x000000ffff02a224 */ /* 0x001fe400078e0008 */
[----:B------:R-:W-:Y:S01]  /*26180*/  @!P2 IMAD.MOV.U32 R3, RZ, RZ, R9 ;  /* 0x000000ffff03a224 */ /* 0x000fe200078e0009 */
[----:B------:R-:W-:-:S04]  /*26190*/  ISETP.LT.OR P1, PT, R0, 0xda, !P1 ;  /* 0x000000da0000780c */ /* 0x000fc80004f21670 */
[----:B------:R0:W-:Y:S01]  /*261a0*/  @!P2 STG.E.U8 desc[UR56][R2.64+0xd1], R33 ;  /* 0x0000d1210200a986 */ /* 0x0001e2000c101138 */
[----:B------:R-:W-:Y:S01]  /*261b0*/  @!P3 IADD3 R4, P2, R8, UR41, RZ ;  /* 0x000000290804bc10 */ /* 0x000fe2000ff5e0ff */
[----:B------:R-:W-:-:S03]  /*261c0*/  @!P3 IMAD R15, R34, R17, RZ ;  /* 0x00000011220fb224 */ /* 0x000fc600078e02ff */
[----:B------:R-:W-:Y:S02]  /*261d0*/  @!P3 IADD3.X R5, R9, UR40, RZ, P2, !PT ;  /* 0x000000280905bc10 */ /* 0x000fe400097fe4ff */
[C---:B------:R-:W-:Y:S01]  /*261e0*/  @!P5 IADD3 R6, P2, R8.reuse, UR41, RZ ;  /* 0x000000290806dc10 */ /* 0x040fe2000ff5e0ff */
[-C--:B------:R-:W-:Y:S02]  /*261f0*/  @!P5 IMAD R35, R35, R17.reuse, RZ ;  /* 0x000000112323d224 */ /* 0x080fe400078e02ff */
[----:B------:R2:W-:Y:S01]  /*26200*/  @!P3 STG.E.U8 desc[UR56][R4.64+0xd0], R15 ;  /* 0x0000d00f0400b986 */ /* 0x0005e2000c101138 */
[----:B------:R-:W-:Y:S02]  /*26210*/  @!P6 IADD3 R10, P3, R8, UR41, RZ ;  /* 0x00000029080aec10 */ /* 0x000fe4000ff7e0ff */
[----:B------:R-:W-:Y:S01]  /*26220*/  @!P5 IADD3.X R7, R9, UR40, RZ, P2, !PT ;  /* 0x000000280907dc10 */ /* 0x000fe200097fe4ff */
[----:B------:R-:W-:Y:S01]  /*26230*/  @!P4 IMAD R21, R36, R17, RZ ;  /* 0x000000112415c224 */ /* 0x000fe200078e02ff */
[----:B------:R-:W-:Y:S01]  /*26240*/  @!P0 IADD3 R12, P2, R8, UR41, RZ ;  /* 0x00000029080c8c10 */ /* 0x000fe2000ff5e0ff */
[----:B0-----:R-:W-:-:S02]  /*26250*/  @!P4 IMAD.MOV.U32 R2, RZ, RZ, R8 ;  /* 0x000000ffff02c224 */ /* 0x001fc400078e0008 */
[----:B------:R-:W-:Y:S01]  /*26260*/  @!P4 IMAD.MOV.U32 R3, RZ, RZ, R9 ;  /* 0x000000ffff03c224 */ /* 0x000fe200078e0009 */
[----:B------:R-:W-:Y:S01]  /*26270*/  @!P6 IADD3.X R11, R9, UR40, RZ, P3, !PT ;  /* 0x00000028090bec10 */ /* 0x000fe20009ffe4ff */
[-C--:B------:R-:W-:Y:S01]  /*26280*/  @!P1 IMAD R37, R37, R17.reuse, RZ ;  /* 0x0000001125259224 */ /* 0x080fe200078e02ff */
[----:B------:R-:W-:Y:S01]  /*26290*/  @!P0 IADD3.X R13, R9, UR40, RZ, P2, !PT ;  /* 0x00000028090d8c10 */ /* 0x000fe200097fe4ff */
[-C--:B------:R-:W-:Y:S01]  /*262a0*/  @!P6 IMAD R23, R38, R17.reuse, RZ ;  /* 0x000000112617e224 */ /* 0x080fe200078e02ff */
[----:B------:R2:W-:Y:S01]  /*262b0*/  @!P5 STG.E.U8 desc[UR56][R6.64+0xd1], R35 ;  /* 0x0000d1230600d986 */ /* 0x0005e2000c101138 */
[----:B------:R-:W-:-:S03]  /*262c0*/  @!P0 IMAD R39, R39, R17, RZ ;  /* 0x0000001127278224 */ /* 0x000fc600078e02ff */
[----:B------:R2:W-:Y:S04]  /*262d0*/  @!P4 STG.E.U8 desc[UR56][R2.64+0xd8], R21 ;  /* 0x0000d8150200c986 */ /* 0x0005e8000c101138 */
[----:B------:R2:W-:Y:S04]  /*262e0*/  @!P1 STG.E.U8 desc[UR56][R8.64+0xd9], R37 ;  /* 0x0000d92508009986 */ /* 0x0005e8000c101138 */
[----:B------:R2:W-:Y:S04]  /*262f0*/  @!P6 STG.E.U8 desc[UR56][R10.64+0xd8], R23 ;  /* 0x0000d8170a00e986 */ /* 0x0005e8000c101138 */
[----:B------:R2:W-:Y:S02]  /*26300*/  @!P0 STG.E.U8 desc[UR56][R12.64+0xd9], R39 ;  /* 0x0000d9270c008986 */ /* 0x0005e4000c101138 */
.L_x_196:
[----:B------:R-:W-:Y:S05]  /*26310*/  BSYNC B0 ;  /* 0x0000000000007941 */ /* 0x000fea0003800000 */
.L_x_32:
[----:B--2---:R-:W2:Y:S04]  /*26320*/  LDL.LU R3, [R1+0x3d4] ;  /* 0x0003d40001037983 */ /* 0x004ea80000300800 */
[----:B------:R-:W2:Y:S01]  /*26330*/  LDL.LU R2, [R1+0x3e0] ;  /* 0x0003e00001027983 */ /* 0x000ea20000300800 */
[----:B------:R-:W-:Y:S01]  /*26340*/  ULDC UR4, c[0x0][0xc] ;  /* 0x0000030000047ab9 */ /* 0x000fe20000000800 */
[----:B------:R-:W-:Y:S01]  /*26350*/  ULDC UR5, c[0x0][0x10] ;  /* 0x0000040000057ab9 */ /* 0x000fe20000000800 */
[----:B------:R-:W2:Y:S01]  /*26360*/  LDC R5, c[0x0][0x14] ;  /* 0x00000500ff057b82 */ /* 0x000ea20000000800 */
[----:B------:R-:W-:Y:S01]  /*26370*/  UIMAD.WIDE.U32 UR4, UR4, UR5, URZ ;  /* 0x00000005040472a5 */ /* 0x000fe2000f8e003f */
[----:B------:R-:W-:Y:S01]  /*26380*/  PRMT R0, RZ, 0x7610, R0 ;  /* 0x00007610ff007816 */ /* 0x000fe20000000000 */
[----:B------:R-:W-:Y:S01]  /*26390*/  UMOV UR52, 0xffffffff ;  /* 0xffffffff00347882 */ /* 0x000fe20000000000 */
[----:B------:R-:W-:-:S03]  /*263a0*/  UMOV UR51, 0xffffffff ;  /* 0xffffffff00337882 */ /* 0x000fc60000000000 */
[----:B--2---:R-:W-:-:S04]  /*263b0*/  IMAD.WIDE.U32 R2, R5, UR4, R2 ;  /* 0x0000000405027c25 */ /* 0x004fc8000f8e0002 */
[----:B------:R-:W-:Y:S01]  /*263c0*/  IMAD R5, R5, UR5, RZ ;  /* 0x0000000505057c24 */ /* 0x000fe2000f8e02ff */
[----:B------:R-:W-:Y:S01]  /*263d0*/  ULDC.64 UR4, c[0x0][0x650] ;  /* 0x0001940000047ab9 */ /* 0x000fe20000000a00 */
[----:B------:R-:W-:Y:S01]  /*263e0*/  IMAD.MOV.U32 R6, RZ, RZ, R2 ;  /* 0x000000ffff067224 */ /* 0x000fe200078e0002 */
[----:B------:R-:W-:Y:S01]  /*263f0*/  ISETP.GE.U32.AND P0, PT, R2, UR4, PT ;  /* 0x0000000402007c0c */ /* 0x000fe2000bf06070 */
[----:B------:R-:W-:-:S05]  /*26400*/  IMAD.IADD R4, R3, 0x1, R5 ;  /* 0x0000000103047824 */ /* 0x000fca00078e0205 */
[----:B------:R2:W-:Y:S01]  /*26410*/  STL [R1+0x3d4], R4 ;  /* 0x0003d40401007387 */ /* 0x0005e20000100800 */
[----:B------:R-:W-:-:S03]  /*26420*/  ISETP.GE.U32.AND.EX P0, PT, R4, UR5, PT, P0 ;  /* 0x0000000504007c0c */ /* 0x000fc6000bf06100 */
[----:B------:R2:W-:Y:S10]  /*26430*/  STL [R1+0x3e0], R6 ;  /* 0x0003e00601007387 */ /* 0x0005f40000100800 */
[----:B--2---:R-:W-:Y:S05]  /*26440*/  @P0 BRA `(.L_x_197) ;  /* 0x0000000400800947 */ /* 0x004fea0003800000 */
[----:B------:R-:W2:Y:S01]  /*26450*/  S2UR UR6, SR_CTAID.X ;  /* 0x00000000000679c3 */ /* 0x000ea20000002500 */
[----:B------:R-:W-:Y:S01]  /*26460*/  ULDC.64 UR4, c[0x0][0x628] ;  /* 0x00018a0000047ab9 */ /* 0x000fe20000000a00 */
[----:B------:R-:W-:Y:S01]  /*26470*/  ULDC UR7, c[0x0][0x150] ;  /* 0x0000540000077ab9 */ /* 0x000fe20000000800 */
[----:B------:R-:W-:Y:S01]  /*26480*/  ISETP.NE.U32.AND P0, PT, RZ, UR4, PT ;  /* 0x00000004ff007c0c */ /* 0x000fe2000bf05070 */
[----:B------:R-:W-:Y:S01]  /*26490*/  ULDC UR15, c[0x0][0x630] ;  /* 0x00018c00000f7ab9 */ /* 0x000fe20000000800 */
[----:B------:R-:W-:Y:S01]  /*264a0*/  R2UR UR16, R6 ;  /* 0x00000000061072ca */ /* 0x000fe200000e0000 */
[----:B------:R-:W-:Y:S01]  /*264b0*/  ULDC UR19, c[0x0][0x154] ;  /* 0x0000550000137ab9 */ /* 0x000fe20000000800 */
[----:B------:R-:W-:Y:S01]  /*264c0*/  ISETP.NE.AND.EX P0, PT, RZ, UR5, PT, P0 ;  /* 0x00000005ff007c0c */ /* 0x000fe2000bf05300 */
[----:B------:R-:W3:Y:S01]  /*264d0*/  S2UR UR18, SR_CTAID.Y ;  /* 0x00000000001279c3 */ /* 0x000ee20000002600 */
[----:B------:R-:W-:Y:S02]  /*264e0*/  R2UR UR17, R4 ;  /* 0x00000000041172ca */ /* 0x000fe400000e0000 */
[----:B------:R-:W-:-:S02]  /*264f0*/  R2UR UR12, R6 ;  /* 0x00000000060c72ca */ /* 0x000fc400000e0000 */
[----:B------:R-:W-:Y:S02]  /*26500*/  R2UR UR13, R4 ;  /* 0x00000000040d72ca */ /* 0x000fe400000e0000 */
[----:B--2---:R-:W-:-:S05]  /*26510*/  I2FP.F32.U32 R0, UR6 ;  /* 0x0000000600007c45 */ /* 0x004fca0008201000 */
[----:B------:R-:W-:-:S04]  /*26520*/  FMUL R0, R0, UR7 ;  /* 0x0000000700007c20 */ /* 0x000fc80008400000 */
[----:B------:R2:W4:Y:S01]  /*26530*/  F2I.U32.TRUNC.NTZ R2, R0 ;  /* 0x0000000000027305 */ /* 0x000522000020f000 */
[----:B---3--:R-:W-:Y:S05]  /*26540*/  @!P0 BRA `(.L_x_198) ;  /* 0x0000000000308947 */ /* 0x008fea0003800000 */
        /* <DEDUP_REMOVED lines=12> */
.L_x_198:
[----:B------:R-:W-:Y:S01]  /*26610*/  USHF.R.U64 UR51, UR12, UR15, UR13 ;  /* 0x0000000f0c337299 */ /* 0x000fe2000800120d */
[----:B--2---:R-:W-:Y:S01]  /*26620*/  I2FP.F32.U32 R0, UR18 ;  /* 0x0000001200007c45 */ /* 0x004fe20008201000 */
[----:B------:R-:W-:Y:S02]  /*26630*/  USHF.R.U32.HI UR4, URZ, UR15, UR13 ;  /* 0x0000000f3f047299 */ /* 0x000fe4000801160d */
[----:B------:R-:W-:Y:S02]  /*26640*/  UIADD3 UR10, UP0, URZ, -UR51, URZ ;  /* 0x800000333f0a7290 */ /* 0x000fe4000ff1e03f */
[----:B------:R-:W-:Y:S01]  /*26650*/  FMUL R0, R0, UR19 ;  /* 0x0000001300007c20 */ /* 0x000fe20008400000 */
[----:B------:R-:W-:Y:S01]  /*26660*/  ULDC.64 UR12, c[0x0][0x620] ;  /* 0x00018800000c7ab9 */ /* 0x000fe20000000a00 */
[----:B------:R-:W-:Y:S01]  /*26670*/  UIADD3.X UR4, URZ, ~UR4, URZ, UP0, !UPT ;  /* 0x800000043f047290 */ /* 0x000fe200087fe43f */
[----:B------:R-:W-:Y:S01]  /*26680*/  UMOV UR8, UR16 ;  /* 0x0000001000087c82 */ /* 0x000fe20008000000 */
[----:B------:R-:W-:-:S02]  /*26690*/  UMOV UR9, UR17 ;  /* 0x0000001100097c82 */ /* 0x000fc40008000000 */
[----:B------:R-:W2:Y:S01]  /*266a0*/  F2I.U32.TRUNC.NTZ R0, R0 ;  /* 0x0000000000007305 */ /* 0x000ea2000020f000 */
[----:B------:R-:W-:Y:S02]  /*266b0*/  UIMAD UR4, UR4, UR12, URZ ;  /* 0x0000000c040472a4 */ /* 0x000fe4000f8e023f */
[----:B------:R-:W-:Y:S01]  /*266c0*/  UIMAD.WIDE.U32 UR8, UR10, UR12, UR8 ;  /* 0x0000000c0a0872a5 */ /* 0x000fe2000f8e0008 */
[----:B----4-:R-:W-:Y:S01]  /*266d0*/  R2UR UR12, R2 ;  /* 0x00000000020c72ca */ /* 0x010fe200000e0000 */
[----:B------:R-:W-:Y:S01]  /*266e0*/  UIMAD UR10, UR10, UR13, UR4 ;  /* 0x0000000d0a0a72a4 */ /* 0x000fe2000f8e0204 */
[----:B------:R-:W-:Y:S01]  /*266f0*/  ULDC UR11, c[0x0][0x618] ;  /* 0x00018600000b7ab9 */ /* 0x000fe20000000800 */
[----:B------:R-:W-:Y:S02]  /*26700*/  ULDC UR21, c[0x0][0x658] ;  /* 0x0001960000157ab9 */ /* 0x000fe40000000800 */
[----:B------:R-:W-:Y:S01]  /*26710*/  UIADD3 UR10, UR9, UR10, URZ ;  /* 0x0000000a090a7290 */ /* 0x000fe2000fffe03f */
[----:B------:R-:W-:Y:S01]  /*26720*/  UMOV UR16, 0xffffffff ;  /* 0xffffffff00107882 */ /* 0x000fe20000000000 */
[----:B------:R-:W-:Y:S01]  /*26730*/  ULDC.64 UR4, c[0x0][0x640] ;  /* 0x0001900000047ab9 */ /* 0x000fe20000000a00 */
[----:B------:R-:W-:Y:S01]  /*26740*/  USHF.L.U32 UR17, UR16, UR21, URZ ;  /* 0x0000001510117299 */ /* 0x000fe2000800063f */
[----:B------:R-:W-:Y:S01]  /*26750*/  ISETP.NE.U32.AND P0, PT, RZ, UR4, PT ;  /* 0x00000004ff007c0c */ /* 0x000fe2000bf05070 */
[----:B------:R-:W-:Y:S01]  /*26760*/  USHF.R.U64 UR8, UR8, UR11, UR10 ;  /* 0x0000000b08087299 */ /* 0x000fe2000800120a */
[----:B--2---:R-:W-:Y:S01]  /*26770*/  R2UR UR14, R0 ;  /* 0x00000000000e72ca */ /* 0x004fe200000e0000 */
[----:B------:R-:W-:Y:S01]  /*26780*/  USHF.R.U32.HI UR10, URZ, UR11, UR10 ;  /* 0x0000000b3f0a7299 */ /* 0x000fe2000801160a */
[----:B------:R-:W-:Y:S01]  /*26790*/  ISETP.NE.AND.EX P0, PT, RZ, UR5, PT, P0 ;  /* 0x00000005ff007c0c */ /* 0x000fe2000bf05300 */
[----:B------:R-:W-:Y:S01]  /*267a0*/  ULDC UR15, c[0x0][0x608] ;  /* 0x00018200000f7ab9 */ /* 0x000fe20000000800 */
[----:B------:R-:W-:-:S02]  /*267b0*/  ULOP3.LUT UR22, URZ, UR17, URZ, 0x33, !UPT ;  /* 0x000000113f167292 */ /* 0x000fc4000f8e333f */
[----:B------:R-:W-:Y:S02]  /*267c0*/  USHF.R.U64 UR17, UR8, UR15, UR10 ;  /* 0x0000000f08117299 */ /* 0x000fe4000800120a */
[----:B------:R-:W-:Y:S01]  /*267d0*/  USHF.R.U32.HI UR10, URZ, UR15, UR10 ;  /* 0x0000000f3f0a7299 */ /* 0x000fe2000801160a */
[----:B------:R-:W-:Y:S01]  /*267e0*/  UMOV UR19, 0x1 ;  /* 0x0000000100137882 */ /* 0x000fe20000000000 */
[----:B------:R-:W-:Y:S02]  /*267f0*/  UIADD3 UR12, -UR12, URZ, URZ ;  /* 0x0000003f0c0c7290 */ /* 0x000fe4000fffe13f */
[----:B------:R-:W-:Y:S02]  /*26800*/  USHF.L.U32 UR16, UR19, UR21, URZ ;  /* 0x0000001513107299 */ /* 0x000fe4000800063f */
[----:B------:R-:W-:Y:S01]  /*26810*/  USHF.R.U64 UR19, UR17, UR21, UR10 ;  /* 0x0000001511137299 */ /* 0x000fe2000800120a */
[----:B------:R-:W-:Y:S01]  /*26820*/  ULDC UR13, c[0x0][0x144] ;  /* 0x00005100000d7ab9 */ /* 0x000fe20000000800 */
[----:B------:R-:W-:Y:S01]  /*26830*/  ULDC UR7, c[0x0][0x600] ;  /* 0x0001800000077ab9 */ /* 0x000fe20000000800 */
[----:B------:R-:W-:-:S02]  /*26840*/  UIADD3 UR20, -UR14, URZ, URZ ;  /* 0x0000003f0e147290 */ /* 0x000fc4000fffe13f */
[----:B------:R-:W-:Y:S02]  /*26850*/  USHF.R.U32.HI UR15, URZ, UR21, UR10 ;  /* 0x000000153f0f7299 */ /* 0x000fe4000801160a */
[----:B------:R-:W-:Y:S02]  /*26860*/  UIADD3 UR9, UR7, -0x1, URZ ;  /* 0xffffffff07097890 */ /* 0x000fe4000fffe03f */
[----:B------:R-:W-:Y:S01]  /*26870*/  UIMAD UR53, UR13, UR12, UR6 ;  /* 0x0000000c0d3572a4 */ /* 0x000fe2000f8e0206 */
[----:B------:R-:W-:Y:S01]  /*26880*/  ULDC UR24, c[0x0][0x148] ;  /* 0x0000520000187ab9 */ /* 0x000fe20000000800 */
[----:B------:R-:W-:Y:S01]  /*26890*/  ULDC UR21, c[0x0][0x648] ;  /* 0x0001920000157ab9 */ /* 0x000fe20000000800 */
[----:B------:R-:W-:Y:S01]  /*268a0*/  ULDC UR23, c[0x0][0x638] ;  /* 0x00018e0000177ab9 */ /* 0x000fe20000000800 */
        /* <DEDUP_REMOVED lines=12> */
.L_x_199:
[----:B------:R-:W-:Y:S01]  /*26970*/  UISETP.NE.AND UP0, UPT, UR37, URZ, UPT ;  /* 0x0000003f2500728c */ /* 0x000fe2000bf05270 */
[----:B------:R-:W-:Y:S01]  /*26980*/  IMAD.MOV.U32 R0, RZ, RZ, 0x1 ;  /* 0x00000001ff007424 */ /* 0x000fe200078e00ff */
[----:B------:R-:W-:Y:S02]  /*26990*/  USHF.R.U64 UR4, UR14, UR21, UR15 ;  /* 0x000000150e047299 */ /* 0x000fe4000800120f */
[----:B------:R-:W-:Y:S02]  /*269a0*/  ULOP3.LUT UR17, UR17, UR22, URZ, 0xc0, !UPT ;  /* 0x0000001611117292 */ /* 0x000fe4000f8ec03f */
[----:B------:R-:W-:Y:S02]  /*269b0*/  UIADD3 UR5, -UR4, URZ, URZ ;  /* 0x0000003f04057290 */ /* 0x000fe4000fffe13f */
[----:B------:R-:W-:Y:S02]  /*269c0*/  UIMAD UR16, UR16, UR4, UR17 ;  /* 0x00000004101072a4 */ /* 0x000fe4000f8e0211 */
[----:B------:R-:W-:-:S02]  /*269d0*/  ULOP3.LUT UR9, UR8, UR9, URZ, 0xc0, !UPT ;  /* 0x0000000908097292 */ /* 0x000fc4000f8ec03f */
[----:B------:R-:W-:Y:S02]  /*269e0*/  @UP0 UIMAD UR53, UR24, UR20, UR18 ;  /* 0x00000014183502a4 */ /* 0x000fe4000f8e0212 */
[----:B------:R-:W-:-:S03]  /*269f0*/  UIMAD UR4, UR5, UR23, UR19 ;  /* 0x00000017050472a4 */ /* 0x000fc6000f8e0213 */
[----:B------:R-:W-:Y:S01]  /*26a00*/  ULDC UR5, c[0x0][0x610] ;  /* 0x0001840000057ab9 */ /* 0x000fe20000000800 */
[----:B------:R-:W-:Y:S02]  /*26a10*/  UIMAD UR4, UR4, UR7, UR9 ;  /* 0x00000007040472a4 */ /* 0x000fe4000f8e0209 */
[----:B------:R-:W-:-:S04]  /*26a20*/  UIMAD UR53, UR16, UR5, UR53 ;  /* 0x00000005103572a4 */ /* 0x000fc8000f8e0235 */
[----:B------:R-:W-:Y:S02]  /*26a30*/  USEL UR52, UR4, UR53, !UP0 ;  /* 0x0000003504347287 */ /* 0x000fe4000c000000 */
[----:B------:R-:W-:-:S12]  /*26a40*/  USEL UR53, UR53, UR4, !UP0 ;  /* 0x0000000435357287 */ /* 0x000fd8000c000000 */
.L_x_197:
[----:B------:R-:W-:-:S13]  /*26a50*/  LOP3.LUT P0, RZ, R0, 0xff, RZ, 0xc0, !PT ;  /* 0x000000ff00ff7812 */ /* 0x000fda000780c0ff */
[----:B------:R-:W-:Y:S05]  /*26a60*/  @P0 BRA `(.L_x_200) ;  /* 0xfffffda800740947 */ /* 0x000fea000383ffff */
[----:B------:R-:W-:Y:S05]  /*26a70*/  EXIT ;  /* 0x000000000000794d */ /* 0x000fea0003800000 */
.L_x_7:
[----:B------:R-:W2:Y:S01]  /*26a80*/  LDL R5, [R1+0x3e0] ;  /* 0x0003e00001057983 */ /* 0x000ea20000100800 */
[----:B------:R-:W-:-:S03]  /*26a90*/  ULDC.64 UR4, c[0x0][0x650] ;  /* 0x0001940000047ab9 */ /* 0x000fc60000000a00 */
[----:B------:R-:W3:Y:S01]  /*26aa0*/  LDL R4, [R1+0x3d4] ;  /* 0x0003d40001047983 */ /* 0x000ee20000100800 */
[----:B0-----:R-:W-:Y:S01]  /*26ab0*/  PRMT R0, RZ, 0x7610, R0 ;  /* 0x00007610ff007816 */ /* 0x001fe20000000000 */
[----:B------:R-:W-:Y:S02]  /*26ac0*/  IMAD.MOV.U32 R3, RZ, RZ, -0x1 ;  /* 0xffffffffff037424 */ /* 0x000fe400078e00ff */
[----:B------:R-:W-:Y:S02]  /*26ad0*/  IMAD.MOV.U32 R2, RZ, RZ, -0x1 ;  /* 0xffffffffff027424 */ /* 0x000fe400078e00ff */
[----:B------:R-:W-:Y:S01]  /*26ae0*/  IMAD.MOV.U32 R11, RZ, RZ, -0x1 ;  /* 0xffffffffff0b7424 */ /* 0x000fe200078e00ff */
[----:B--2---:R-:W-:-:S04]  /*26af0*/  ISETP.GE.U32.AND P0, PT, R5, UR4, PT ;  /* 0x0000000405007c0c */ /* 0x004fc8000bf06070 */
[----:B---3--:R-:W-:-:S13]  /*26b00*/  ISETP.GE.U32.AND.EX P0, PT, R4, UR5, PT, P0 ;  /* 0x0000000504007c0c */ /* 0x008fda000bf06100 */
        /* <DEDUP_REMOVED lines=21> */
.L_x_202:
[----:B------:R-:W-:Y:S01]  /*26c60*/  USHF.R.U64 UR4, UR14, UR19, UR15 ;  /* 0x000000130e047299 */ /* 0x000fe2000800120f */
[----:B------:R-:W-:Y:S01]  /*26c70*/  R2UR UR7, R4 ;  /* 0x00000000040772ca */ /* 0x000fe200000e0000 */
[----:B------:R-:W-:Y:S02]  /*26c80*/  USHF.R.U32.HI UR5, URZ, UR19, UR15 ;  /* 0x000000133f057299 */ /* 0x000fe4000801160f */
[----:B------:R-:W-:Y:S01]  /*26c90*/  UIADD3 UR13, UP0, URZ, -UR4, URZ ;  /* 0x800000043f0d7290 */ /* 0x000fe2000ff1e03f */
[----:B------:R-:W-:Y:S01]  /*26ca0*/  ULDC.64 UR14, c[0x0][0x620] ;  /* 0x00018800000e7ab9 */ /* 0x000fe20000000a00 */
[----:B------:R-:W-:Y:S02]  /*26cb0*/  UMOV UR6, UR20 ;  /* 0x0000001400067c82 */ /* 0x000fe40008000000 */
[----:B------:R-:W-:Y:S02]  /*26cc0*/  UIADD3.X UR5, URZ, ~UR5, URZ, UP0, !UPT ;  /* 0x800000053f057290 */ /* 0x000fe400087fe43f */
[----:B------:R-:W-:-:S02]  /*26cd0*/  UISETP.NE.AND UP1, UPT, UR37, URZ, UPT ;  /* 0x0000003f2500728c */ /* 0x000fc4000bf25270 */
[----:B------:R-:W-:Y:S02]  /*26ce0*/  UIMAD UR5, UR5, UR14, URZ ;  /* 0x0000000e050572a4 */ /* 0x000fe4000f8e023f */
[----:B------:R-:W-:Y:S02]  /*26cf0*/  UIMAD.WIDE.U32 UR6, UR13, UR14, UR6 ;  /* 0x0000000e0d0672a5 */ /* 0x000fe4000f8e0006 */
[----:B------:R-:W-:Y:S01]  /*26d00*/  UIMAD UR5, UR13, UR15, UR5 ;  /* 0x0000000f0d0572a4 */ /* 0x000fe2000f8e0205 */
[----:B------:R-:W-:Y:S02]  /*26d10*/  ULDC UR14, c[0x0][0x608] ;  /* 0x00018200000e7ab9 */ /* 0x000fe40000000800 */
[----:B------:R-:W-:Y:S01]  /*26d20*/  ULDC UR13, c[0x0][0x618] ;  /* 0x00018600000d7ab9 */ /* 0x000fe20000000800 */
[----:B------:R-:W-:Y:S01]  /*26d30*/  UIADD3 UR5, UR7, UR5, URZ ;  /* 0x0000000507057290 */ /* 0x000fe2000fffe03f */
[----:B------:R-:W-:Y:S01]  /*26d40*/  ULDC UR22, c[0x0][0x658] ;  /* 0x0001960000167ab9 */ /* 0x000fe20000000800 */
[----:B------:R-:W-:-:S02]  /*26d50*/  @UP1 UIMAD UR8, UR11, UR12, UR10 ;  /* 0x0000000c0b0812a4 */ /* 0x000fc4000f8e020a */
[----:B------:R-:W-:Y:S02]  /*26d60*/  USHF.R.U64 UR17, UR6, UR13, UR5 ;  /* 0x0000000d06117299 */ /* 0x000fe40008001205 */
[----:B------:R-:W-:Y:S01]  /*26d70*/  USHF.R.U32.HI UR5, URZ, UR13, UR5 ;  /* 0x0000000d3f057299 */ /* 0x000fe20008011605 */
[----:B------:R-:W-:Y:S01]  /*26d80*/  ULDC.64 UR6, c[0x0][0x640] ;  /* 0x0001900000067ab9 */ /* 0x000fe20000000a00 */
[----:B------:R-:W-:Y:S01]  /*26d90*/  UMOV UR10, 0xffffffff ;  /* 0xffffffff000a7882 */ /* 0x000fe20000000000 */
[----:B------:R-:W-:Y:S01]  /*26da0*/  ISETP.NE.U32.AND P0, PT, RZ, UR6, PT ;  /* 0x00000006ff007c0c */ /* 0x000fe2000bf05070 */
[----:B------:R-:W-:Y:S02]  /*26db0*/  USHF.R.U64 UR18, UR17, UR14, UR5 ;  /* 0x0000000e11127299 */ /* 0x000fe40008001205 */
[----:B------:R-:W-:Y:S01]  /*26dc0*/  USHF.R.U32.HI UR5, URZ, UR14, UR5 ;  /* 0x0000000e3f057299 */ /* 0x000fe20008011605 */
[----:B------:R-:W-:Y:S01]  /*26dd0*/  ISETP.NE.AND.EX P0, PT, RZ, UR7, PT, P0 ;  /* 0x00000007ff007c0c */ /* 0x000fe2000bf05300 */
[----:B------:R-:W-:-:S02]  /*26de0*/  USHF.L.U32 UR11, UR10, UR22, URZ ;  /* 0x000000160a0b7299 */ /* 0x000fc4000800063f */
[----:B------:R-:W-:Y:S01]  /*26df0*/  USHF.R.U64 UR19, UR18, UR22, UR5 ;  /* 0x0000001612137299 */ /* 0x000fe20008001205 */
[----:B------:R-:W-:Y:S01]  /*26e00*/  ULDC UR20, c[0x0][0x600] ;  /* 0x0001800000147ab9 */ /* 0x000fe20000000800 */
[----:B------:R-:W-:Y:S02]  /*26e10*/  USHF.R.U32.HI UR10, URZ, UR22, UR5 ;  /* 0x000000163f0a7299 */ /* 0x000fe40008011605 */
[----:B------:R-:W-:Y:S02]  /*26e20*/  UIADD3 UR21, UR20, -0x1, URZ ;  /* 0xffffffff14157890 */ /* 0x000fe4000fffe03f */
[----:B------:R-:W-:Y:S01]  /*26e30*/  ULOP3.LUT UR26, URZ, UR11, URZ, 0x33, !UPT ;  /* 0x0000000b3f1a7292 */ /* 0x000fe2000f8e333f */
        /* <DEDUP_REMOVED lines=17> */
.L_x_203:
[----:B------:R-:W-:Y:S01]  /*26f50*/  USHF.R.U64 UR6, UR5, UR23, UR10 ;  /* 0x0000001705067299 */ /* 0x000fe2000800120a */
[----:B------:R-:W-:Y:S01]  /*26f60*/  IMAD.MOV.U32 R0, RZ, RZ, 0x1 ;  /* 0x00000001ff007424 */ /* 0x000fe200078e00ff */
[----:B------:R-:W-:Y:S01]  /*26f70*/  USHF.L.U32 UR25, UR25, UR22, URZ ;  /* 0x0000001619197299 */ /* 0x000fe2000800063f */
[----:B------:R-:W-:Y:S01]  /*26f80*/  IMAD.U32 R11, RZ, RZ, UR4 ;  /* 0x00000004ff0b7e24 */ /* 0x000fe2000f8e00ff */
[----:B------:R-:W-:Y:S02]  /*26f90*/  ULOP3.LUT UR5, UR18, UR26, URZ, 0xc0, !UPT ;  /* 0x0000001a12057292 */ /* 0x000fe4000f8ec03f */
[----:B------:R-:W-:Y:S02]  /*26fa0*/  UIADD3 UR7, -UR6, URZ, URZ ;  /* 0x0000003f06077290 */ /* 0x000fe4000fffe13f */
[----:B------:R-:W-:Y:S02]  /*26fb0*/  UIMAD UR6, UR25, UR6, UR5 ;  /* 0x00000006190672a4 */ /* 0x000fe4000f8e0205 */
[----:B------:R-:W-:-:S02]  /*26fc0*/  ULOP3.LUT UR17, UR17, UR21, URZ, 0xc0, !UPT ;  /* 0x0000001511117292 */ /* 0x000fc4000f8ec03f */
[----:B------:R-:W-:Y:S02]  /*26fd0*/  UIMAD UR5, UR7, UR24, UR19 ;  /* 0x00000018070572a4 */ /* 0x000fe4000f8e0213 */
[----:B------:R-:W-:Y:S01]  /*26fe0*/  UISETP.NE.AND UP0, UPT, UR37, URZ, UPT ;  /* 0x0000003f2500728c */ /* 0x000fe2000bf05270 */
[----:B------:R-:W-:Y:S01]  /*26ff0*/  ULDC UR7, c[0x0][0x610] ;  /* 0x0001840000077ab9 */ /* 0x000fe20000000800 */
[----:B------:R-:W-:Y:S02]  /*27000*/  UIMAD UR5, UR5, UR20, UR17 ;  /* 0x00000014050572a4 */ /* 0x000fe4000f8e0211 */
[----:B------:R-:W-:-:S04]  /*27010*/  UIMAD UR8, UR6, UR7, UR8 ;  /* 0x00000007060872a4 */ /* 0x000fc8000f8e0208 */
[----:B------:R-:W-:Y:S02]  /*27020*/  USEL UR6, UR5, UR8, !UP0 ;  /* 0x0000000805067287 */ /* 0x000fe4000c000000 */
[----:B------:R-:W-:-:S04]  /*27030*/  USEL UR8, UR8, UR5, !UP0 ;  /* 0x0000000508087287 */ /* 0x000fc8000c000000 */
[----:B------:R-:W-:Y:S02]  /*27040*/  IMAD.U32 R2, RZ, RZ, UR6 ;  /* 0x00000006ff027e24 */ /* 0x000fe4000f8e00ff */
[----:B------:R-:W-:-:S07]  /*27050*/  IMAD.U32 R3, RZ, RZ, UR8 ;  /* 0x00000008ff037e24 */ /* 0x000fce000f8e00ff */
.L_x_201:
[----:B------:R-:W-:-:S08]  /*27060*/  NOP ;  /* 0x0000000000007918 */ /* 0x000fd00000000000 */
[----:B-1----:R-:W0:-:S00]  /*27070*/  USETMAXREG.DEALLOC.CTAPOOL 0x18 ;  /* 0x00000018000079c8 */ /* 0x002e0000080e0500 */
[----:B------:R-:W-:-:S13]  /*27080*/  ISETP.NE.AND P0, PT, RZ, UR9, PT ;  /* 0x00000009ff007c0c */ /* 0x000fda000bf05270 */
[----:B------:R-:W-:Y:S05]  /*27090*/  @P0 EXIT ;  /* 0x000000000000094d */ /* 0x000fea0003800000 */
[----:B0-----:R-:W-:Y:S01]  /*270a0*/  LOP3.LUT P0, RZ, R0, 0xff, RZ, 0xc0, !PT ;  /* 0x000000ff00ff7812 */ /* 0x001fe2000780c0ff */
[----:B------:R-:W-:Y:S02]  /*270b0*/  IMAD.MOV.U32 R0, RZ, RZ, 0x1 ;  /* 0x00000001ff007424 */ /* 0x000fe400078e00ff */
[----:B------:R-:W-:-:S10]  /*270c0*/  IMAD.MOV.U32 R6, RZ, RZ, RZ ;  /* 0x000000ffff067224 */ /* 0x000fd400078e00ff */
[----:B------:R-:W-:Y:S05]  /*270d0*/  @!P0 BRA `(.L_x_204) ;  /* 0x0000000c00748947 */ /* 0x000fea0003800000 */
[----:B------:R-:W0:Y:S01]  /*270e0*/  LDC R0, c[0x0][0x28c] ;  /* 0x0000a300ff007b82 */ /* 0x000e220000000800 */
[----:B------:R-:W1:Y:S01]  /*270f0*/  S2R R7, SR_CgaCtaId ;  /* 0x0000000000077919 */ /* 0x000e620000008800 */
[----:B------:R-:W-:Y:S01]  /*27100*/  ULDC UR8, c[0x0][0xc] ;  /* 0x0000030000087ab9 */ /* 0x000fe20000000800 */
[----:B------:R-:W-:Y:S01]  /*27110*/  ULDC UR5, c[0x0][0x658] ;  /* 0x0001960000057ab9 */ /* 0x000fe20000000800 */
[----:B------:R-:W-:Y:S01]  /*27120*/  UMOV UR6, 0xffffffff ;  /* 0xffffffff00067882 */ /* 0x000fe20000000000 */
[----:B------:R-:W-:Y:S01]  /*27130*/  ULDC UR9, c[0x0][0x10] ;  /* 0x0000040000097ab9 */ /* 0x000fe20000000800 */
[----:B------:R-:W-:Y:S01]  /*27140*/  UMOV UR7, 0x1 ;  /* 0x0000000100077882 */ /* 0x000fe20000000000 */
[----:B------:R-:W-:Y:S01]  /*27150*/  USHF.L.U32 UR6, UR6, UR5, URZ ;  /* 0x0000000506067299 */ /* 0x000fe2000800063f */
[----:B------:R-:W-:Y:S01]  /*27160*/  IMAD.MOV.U32 R16, RZ, RZ, 0x1c00 ;  /* 0x00001c00ff107424 */ /* 0x000fe200078e00ff */
[----:B------:R-:W-:Y:S01]  /*27170*/  UIMAD.WIDE.U32 UR8, UR8, UR9, URZ ;  /* 0x00000009080872a5 */ /* 0x000fe2000f8e003f */
[----:B------:R-:W-:Y:S01]  /*27180*/  BSSY B0, `(.L_x_204) ;  /* 0x00000d2000007945 */ /* 0x000fe20003800000 */
[----:B------:R-:W-:Y:S01]  /*27190*/  USHF.L.U32 UR5, UR7, UR5, URZ ;  /* 0x0000000507057299 */ /* 0x000fe2000800063f */
[----:B------:R-:W-:Y:S01]  /*271a0*/  IMAD.MOV.U32 R9, RZ, RZ, 0x1 ;  /* 0x00000001ff097424 */ /* 0x000fe200078e00ff */
[----:B------:R-:W-:Y:S01]  /*271b0*/  ULDC UR4, c[0x0][0x600] ;  /* 0x0001800000047ab9 */ /* 0x000fe20000000800 */
[----:B------:R-:W-:Y:S01]  /*271c0*/  ULDC UR7, c[0x0][0x14] ;  /* 0x0000050000077ab9 */ /* 0x000fe20000000800 */
[----:B------:R-:W-:Y:S01]  /*271d0*/  IMAD.MOV.U32 R6, RZ, RZ, RZ ;  /* 0x000000ffff067224 */ /* 0x000fe200078e00ff */
[----:B------:R-:W-:-:S02]  /*271e0*/  UIMAD.WIDE.U32 UR20, UR8, UR7, URZ ;  /* 0x00000007081472a5 */ /* 0x000fc4000f8e003f */
[----:B------:R-:W-:Y:S02]  /*271f0*/  UIMAD UR7, UR9, UR7, URZ ;  /* 0x00000007090772a4 */ /* 0x000fe4000f8e023f */
[----:B------:R-:W-:Y:S02]  /*27200*/  ULOP3.LUT UR24, UR36, 0x2, URZ, 0xfc, !UPT ;  /* 0x0000000224187892 */ /* 0x000fe4000f8efc3f */
[----:B------:R-:W-:Y:S01]  /*27210*/  UIADD3 UR4, UR4, -0x1, URZ ;  /* 0xffffffff04047890 */ /* 0x000fe2000fffe03f */
[----:B0-----:R-:W-:Y:S01]  /*27220*/  VIADD R0, R0, 0x3f ;  /* 0x0000003f00007836 */ /* 0x001fe20000000000 */
[----:B------:R-:W-:Y:S02]  /*27230*/  ULOP3.LUT UR6, URZ, UR6, URZ, 0x33, !UPT ;  /* 0x000000063f067292 */ /* 0x000fe4000f8e333f */
[----:B------:R-:W-:Y:S02]  /*27240*/  UIADD3 UR7, UR21, UR7, URZ ;  /* 0x0000000715077290 */ /* 0x000fe4000fffe03f */
[----:B------:R-:W-:Y:S01]  /*27250*/  SHF.R.S32.HI R5, RZ, 0x1f, R0 ;  /* 0x0000001fff057819 */ /* 0x000fe20000011400 */
[----:B------:R-:W-:-:S03]  /*27260*/  ULDC.64 UR22, c[0x0][0x198] ;  /* 0x0000660000167ab9 */ /* 0x000fc60000000a00 */
[----:B------:R-:W-:Y:S01]  /*27270*/  LEA.HI R5, R5, R0, RZ, 0x6 ;  /* 0x0000000005057211 */ /* 0x000fe200078f30ff */
[----:B------:R-:W-:Y:S01]  /*27280*/  IMAD.MOV.U32 R0, RZ, RZ, 0x1 ;  /* 0x00000001ff007424 */ /* 0x000fe200078e00ff */
[----:B-1----:R-:W-:Y:S02]  /*27290*/  LOP3.LUT R7, R7, 0x1, RZ, 0xc0, !PT ;  /* 0x0000000107077812 */ /* 0x002fe400078ec0ff */
[----:B------:R-:W-:-:S03]  /*272a0*/  SHF.R.S32.HI R8, RZ, 0x6, R5 ;  /* 0x00000006ff087819 */ /* 0x000fc60000011405 */
[----:B------:R-:W-:Y:S02]  /*272b0*/  IMAD R16, R7, R16, 0x20100 ;  /* 0x0002010007107424 */ /* 0x000fe400078e0210 */
[----:B------:R-:W-:-:S07]  /*272c0*/  VIADD R17, R8, 0x1 ;  /* 0x0000000108117836 */ /* 0x000fce0000000000 */
.L_x_215:
[----:B------:R-:W-:-:S03]  /*272d0*/  UMOV UR8, 0xffffffff ;  /* 0xffffffff00087882 */ /* 0x000fc60000000000 */
[----:B------:R-:W-:Y:S05]  /*272e0*/  BRA.DIV UR8, `(.L_x_205) ;  /* 0x0000000e08dc7947 */ /* 0x000fea000b800000 */
[----:B------:R-:W-:-:S13]  /*272f0*/  ELECT P6, URZ, PT ;  /* 0x00000000003f782f */ /* 0x000fda00038c0000 */
.L_x_226:
[----:B------:R-:W0:Y:S01]  /*27300*/  LDC R4, c[0x0][0x28c] ;  /* 0x0000a300ff047b82 */ /* 0x000e220000000800 */
[----:B------:R-:W-:Y:S01]  /*27310*/  BSSY B1, `(.L_x_206) ;  /* 0x000003b000017945 */ /* 0x000fe20003800000 */
[----:B0-----:R-:W-:-:S13]  /*27320*/  ISETP.LT.OR P6, PT, R4, 0x1, !P6 ;  /* 0x000000010400780c */ /* 0x001fda00077c1670 */
[----:B------:R-:W-:Y:S05]  /*27330*/  @P6 BRA `(.L_x_207) ;  /* 0x0000000000e06947 */ /* 0x000fea0003800000 */
[----:B------:R-:W-:Y:S02]  /*27340*/  IMAD R4, R2, 0x2, R7 ;  /* 0x0000000202047824 */ /* 0x000fe400078e0207 */
[----:B------:R-:W-:Y:S02]  /*27350*/  IMAD.SHL.U32 R2, R3, 0x200, RZ ;  /* 0x0000020003027824 */ /* 0x000fe400078e00ff */
[----:B------:R-:W-:Y:S02]  /*27360*/  IMAD R3, R4, 0x70, RZ ;  /* 0x0000007004037824 */ /* 0x000fe400078e02ff */
[----:B------:R-:W-:Y:S02]  /*27370*/  IMAD.MOV.U32 R14, RZ, RZ, RZ ;  /* 0x000000ffff0e7224 */ /* 0x000fe400078e00ff */
[----:B------:R-:W-:Y:S02]  /*27380*/  IMAD.MOV.U32 R4, RZ, RZ, R17 ;  /* 0x000000ffff047224 */ /* 0x000fe400078e0011 */
[----:B------:R-:W-:-:S02]  /*27390*/  IMAD.MOV.U32 R5, RZ, RZ, R0 ;  /* 0x000000ffff057224 */ /* 0x000fc400078e0000 */
[----:B------:R-:W-:-:S07]  /*273a0*/  IMAD.MOV.U32 R13, RZ, RZ, R6 ;  /* 0x000000ffff0d7224 */ /* 0x000fce00078e0006 */
.L_x_210:
[----:B------:R-:W0:Y:S01]  /*273b0*/  S2R R15, SR_CgaCtaId ;  /* 0x00000000000f7919 */ /* 0x000e220000008800 */
[----:B------:R-:W-:Y:S02]  /*273c0*/  MOV R10, 0x400 ;  /* 0x00000400000a7802 */ /* 0x000fe40000000f00 */
[----:B------:R-:W-:Y:S02]  /*273d0*/  SHF.L.U32 R12, R5, 0x1f, RZ ;  /* 0x0000001f050c7819 */ /* 0x000fe400000006ff */
[----:B0-----:R-:W-:-:S05]  /*273e0*/  LEA R10, R15, R10, 0x18 ;  /* 0x0000000a0f0a7211 */ /* 0x001fca00078ec0ff */
[----:B------:R-:W-:-:S04]  /*273f0*/  IMAD R15, R13, 0x8, R10 ;  /* 0x000000080d0f7824 */ /* 0x000fc800078e020a */
[----:B------:R-:W0:Y:S02]  /*27400*/  SYNCS.PHASECHK.TRANS64.TRYWAIT P0, [R15+URZ+0x20], R12 ;  /* 0x0000200c0f0075a7 */ /* 0x000e24000800017f */
[----:B0-----:R-:W-:Y:S05]  /*27410*/  @!P0 BRA `(.L_x_208) ;  /* 0x0000000c00b08947 */ /* 0x001fea0003800000 */
.L_x_227:
[----:B------:R-:W1:Y:S01]  /*27420*/  S2R R18, SR_TID.X ;  /* 0x0000000000127919 */ /* 0x000e620000002100 */
[----:B------:R-:W-:-:S04]  /*27430*/  UPRMT UR8, UR24, 0x9910, URZ ;  /* 0x0000991018087896 */ /* 0x000fc8000800003f */
[----:B------:R-:W-:Y:S01]  /*27440*/  UISETP.NE.AND UP0, UPT, UR8, 0x2, UPT ;  /* 0x000000020800788c */ /* 0x000fe2000bf05270 */
[----:B-1----:R-:W-:-:S13]  /*27450*/  LOP3.LUT P0, RZ, R18, 0x7f, RZ, 0xc0, !PT ;  /* 0x0000007f12ff7812 */ /* 0x002fda000780c0ff */
[----:B0-----:R-:W0:Y:S02]  /*27460*/  @!P0 LDC R12, c[0x0][0x500] ;  /* 0x00014000ff0c8b82 */ /* 0x001e240000000800 */
[----:B0-----:R0:W-:Y:S01]  /*27470*/  @!P0 SYNCS.ARRIVE.TRANS64 RZ, [R15+URZ], R12 ;  /* 0x0000000c0fff89a7 */ /* 0x0011e2000800003f */
[----:B------:R-:W-:-:S13]  /*27480*/  PLOP3.LUT P0, PT, PT, PT, UP0, 0x80, 0x0 ;  /* 0x000000000000781c */ /* 0x000fda0003f0f008 */
[----:B0-----:R-:W-:Y:S05]  /*27490*/  @P0 BRA `(.L_x_209) ;  /* 0x0000000000040947 */ /* 0x001fea0003800000 */
[----:B------:R-:W-:Y:S01]  /*274a0*/  BPT.TRAP 0x1 ;  /* 0x000000040000795c */ /* 0x000fe20000300000 */
.L_x_209:
[C---:B------:R-:W-:Y:S01]  /*274b0*/  IMAD R12, R13.reuse, 0x8000, R10 ;  /* 0x000080000d0c7824 */ /* 0x040fe200078e020a */
[----:B------:R-:W-:Y:S01]  /*274c0*/  R2UR UR13, R10 ;  /* 0x000000000a0d72ca */ /* 0x000fe200000e0000 */
[----:B------:R-:W-:Y:S01]  /*274d0*/  IMAD R10, R13, 0x3800, R16 ;  /* 0x000038000d0a7824 */ /* 0x000fe200078e0210 */
[----:B------:R-:W-:Y:S01]  /*274e0*/  R2UR UR18, R2 ;  /* 0x00000000021272ca */ /* 0x000fe200000e0000 */
[----:B------:R-:W-:Y:S01]  /*274f0*/  VIADD R4, R4, 0xffffffff ;  /* 0xffffffff04047836 */ /* 0x000fe20000000000 */
[----:B------:R-:W-:Y:S01]  /*27500*/  R2UR UR8, R12 ;  /* 0x000000000c0872ca */ /* 0x000fe200000e0000 */
[----:B------:R-:W-:Y:S01]  /*27510*/  UIADD3 UR14, UP0, UR22, 0xf0, URZ ;  /* 0x000000f0160e7890 */ /* 0x000fe2000ff1e03f */
[----:B------:R-:W-:Y:S01]  /*27520*/  R2UR UR11, R10 ;  /* 0x000000000a0b72ca */ /* 0x000fe200000e0000 */
[----:B------:R-:W-:Y:S01]  /*27530*/  UIADD3 UR26, UP1, UR22, 0x1f0, URZ ;  /* 0x000001f0161a7890 */ /* 0x000fe2000ff3e03f */
[----:B------:R-:W-:Y:S01]  /*27540*/  R2UR UR9, R15 ;  /* 0x000000000f0972ca */ /* 0x000fe200000e0000 */
[----:B------:R-:W-:Y:S01]  /*27550*/  UIADD3.X UR15, URZ, UR23, URZ, UP0, !UPT ;  /* 0x000000173f0f7290 */ /* 0x000fe200087fe43f */
[----:B------:R-:W-:Y:S01]  /*27560*/  R2UR UR10, R14 ;  /* 0x000000000e0a72ca */ /* 0x000fe200000e0000 */
[----:B------:R-:W-:Y:S01]  /*27570*/  VIADD R13, R13, 0x1 ;  /* 0x000000010d0d7836 */ /* 0x000fe20000000000 */
[----:B------:R-:W-:Y:S01]  /*27580*/  R2UR UR12, R11 ;  /* 0x000000000b0c72ca */ /* 0x000fe200000e0000 */
[----:B------:R-:W-:Y:S01]  /*27590*/  UIADD3.X UR27, URZ, UR23, URZ, UP1, !UPT ;  /* 0x000000173f1b7290 */ /* 0x000fe20008ffe43f */
[----:B------:R-:W-:Y:S01]  /*275a0*/  R2UR UR19, R3 ;  /* 0x00000000031372ca */ /* 0x000fe200000e0000 */
[----:B------:R-:W-:Y:S01]  /*275b0*/  UMOV UR16, 0x0 ;  /* 0x0000000000107882 */ /* 0x000fe20000000000 */
[----:B------:R-:W-:Y:S01]  /*275c0*/  ISETP.GT.AND P1, PT, R4, 0x1, PT ;  /* 0x000000010400780c */ /* 0x000fe20003f24270 */
[----:B------:R-:W-:Y:S01]  /*275d0*/  UIADD3 UR8, UR8, 0x100, URZ ;  /* 0x0000010008087890 */ /* 0x000fe2000fffe03f */
[----:B------:R-:W-:Y:S01]  /*275e0*/  ISETP.NE.AND P0, PT, R13, 0x4, PT ;  /* 0x000000040d00780c */ /* 0x000fe20003f05270 */
[----:B------:R-:W-:Y:S01]  /*275f0*/  UIADD3 UR13, UR13, UR11, URZ ;  /* 0x0000000b0d0d7290 */ /* 0x000fe2000fffe03f */
[----:B------:R-:W-:Y:S01]  /*27600*/  VIADD R14, R14, 0x40 ;  /* 0x000000400e0e7836 */ /* 0x000fe20000000000 */
[----:B------:R-:W-:Y:S01]  /*27610*/  UMOV UR17, 0x10000000 ;  /* 0x1000000000117882 */ /* 0x000fe20000000000 */
[----:B------:R-:W-:Y:S01]  /*27620*/  UMOV UR11, UR18 ;  /* 0x00000012000b7c82 */ /* 0x000fe20008000000 */
[----:B------:R-:W-:Y:S01]  /*27630*/  UMOV UR25, 0x30000 ;  /* 0x0003000000197882 */ /* 0x000fe20000000000 */
[----:B------:R-:W-:-:S02]  /*27640*/  SEL R10, RZ, 0x1, P0 ;  /* 0x00000001ff0a7807 */ /* 0x000fc40000000000 */
[----:B------:R0:W-:Y:S01]  /*27650*/  UTMALDG.3D [UR8], [UR14], desc[UR16] ;  /* 0x000010080e0075b4 */ /* 0x0001e20008011000 */
[----:B------:R-:W-:Y:S02]  /*27660*/  SEL R13, R13, RZ, P0 ;  /* 0x000000ff0d0d7207 */ /* 0x000fe40000000000 */
[----:B------:R-:W-:Y:S01]  /*27670*/  LOP3.LUT R5, R5, R10, RZ, 0x3c, !PT ;  /* 0x0000000a05057212 */ /* 0x000fe200078e3cff */
[----:B0-----:R-:W-:Y:S01]  /*27680*/  UMOV UR11, UR19 ;  /* 0x00000013000b7c82 */ /* 0x001fe20008000000 */
[----:B------:R-:W-:Y:S02]  /*27690*/  UMOV UR8, UR13 ;  /* 0x0000000d00087c82 */ /* 0x000fe40008000000 */
[----:B------:R0:W-:Y:S02]  /*276a0*/  UTMALDG.3D.MULTICAST [UR8], [UR26], UR25, desc[UR16] ;  /* 0x000010081a0073b4 */ /* 0x0001e40008011819 */
[----:B0-----:R-:W-:Y:S05]  /*276b0*/  @P1 BRA `(.L_x_210) ;  /* 0xfffffffc003c1947 */ /* 0x001fea000383ffff */
.L_x_207:
[----:B------:R-:W-:Y:S05]  /*276c0*/  BSYNC B1 ;  /* 0x0000000000017941 */ /* 0x000fea0003800000 */
.L_x_206:
[----:B------:R-:W2:Y:S01]  /*276d0*/  LDL.LU R18, [R1+0x3d4] ;  /* 0x0003d40001127983 */ /* 0x000ea20000300800 */
[----:B------:R-:W-:Y:S01]  /*276e0*/  LOP3.LUT P2, RZ, R9, 0xff, RZ, 0xc0, !PT ;  /* 0x000000ff09ff7812 */ /* 0x000fe2000784c0ff */
[----:B------:R-:W-:Y:S01]  /*276f0*/  IMAD.IADD R6, R8, 0x1, R6 ;  /* 0x0000000108067824 */ /* 0x000fe200078e0206 */
[----:B------:R-:W-:Y:S01]  /*27700*/  ULDC.64 UR8, c[0x0][0x650] ;  /* 0x0001940000087ab9 */ /* 0x000fe20000000a00 */
[----:B------:R-:W3:Y:S01]  /*27710*/  LDL.LU R15, [R1+0x3e0] ;  /* 0x0003e000010f7983 */ /* 0x000ee20000300800 */
[----:B------:R-:W-:Y:S01]  /*27720*/  BSSY B1, `(.L_x_211) ;  /* 0x0000075000017945 */ /* 0x000fe20003800000 */
[----:B------:R-:W-:Y:S01]  /*27730*/  IMAD.MOV.U32 R11, RZ, RZ, -0x1 ;  /* 0xffffffffff0b7424 */ /* 0x000fe200078e00ff */
[----:B------:R-:W-:Y:S02]  /*27740*/  SHF.R.U32.HI R2, RZ, 0x2, R6 ;  /* 0x00000002ff027819 */ /* 0x000fe40000011606 */
[----:B------:R-:W-:Y:S02]  /*27750*/  ISETP.GT.U32.AND P0, PT, R6, 0x3, PT ;  /* 0x000000030600780c */ /* 0x000fe40003f04070 */
[----:B------:R-:W-:-:S02]  /*27760*/  LOP3.LUT R2, R2, 0x1, RZ, 0xc0, !PT ;  /* 0x0000000102027812 */ /* 0x000fc400078ec0ff */
[----:B------:R-:W-:Y:S01]  /*27770*/  ISETP.LT.U32.AND P0, PT, R8, 0x4, P0 ;  /* 0x000000040800780c */ /* 0x000fe20000701070 */
[----:B------:R-:W0:Y:S01]  /*27780*/  @P2 S2R R3, SR_CgaCtaId ;  /* 0x0000000000032919 */ /* 0x000e220000008800 */
[----:B------:R-:W-:Y:S02]  /*27790*/  ISETP.NE.U32.AND P1, PT, R2, 0x1, PT ;  /* 0x000000010200780c */ /* 0x000fe40003f25070 */
[----:B------:R-:W-:Y:S02]  /*277a0*/  @P2 MOV R2, 0x400 ;  /* 0x0000040000022802 */ /* 0x000fe40000000f00 */
[----:B------:R-:W-:Y:S02]  /*277b0*/  ISETP.GT.U32.AND P1, PT, R8, 0x3, !P1 ;  /* 0x000000030800780c */ /* 0x000fe40004f24070 */
[----:B------:R-:W-:Y:S02]  /*277c0*/  LOP3.LUT R6, R6, 0x3, RZ, 0xc0, !PT ;  /* 0x0000000306067812 */ /* 0x000fe400078ec0ff */
[----:B------:R-:W-:-:S02]  /*277d0*/  PRMT R4, RZ, 0x7610, R4 ;  /* 0x00007610ff047816 */ /* 0x000fc40000000004 */
[----:B------:R-:W-:Y:S02]  /*277e0*/  PRMT R9, RZ, 0x7610, R9 ;  /* 0x00007610ff097816 */ /* 0x000fe40000000009 */
[----:B0-----:R-:W-:Y:S02]  /*277f0*/  @P2 LEA R2, R3, R2, 0x18 ;  /* 0x0000000203022211 */ /* 0x001fe400078ec0ff */
[----:B------:R-:W-:Y:S02]  /*27800*/  SEL R3, RZ, 0x1, !P0 ;  /* 0x00000001ff037807 */ /* 0x000fe40004000000 */
[----:B------:R0:W-:Y:S02]  /*27810*/  @P2 SYNCS.ARRIVE.TRANS64.A1T0 RZ, [R2+URZ+0x58], RZ ;  /* 0x000058ff02ff29a7 */ /* 0x0001e4000810003f */
[----:B0-----:R-:W-:-:S04]  /*27820*/  SEL R2, RZ, 0x1, !P1 ;  /* 0x00000001ff027807 */ /* 0x001fc80004800000 */
[----:B------:R-:W-:Y:S01]  /*27830*/  LOP3.LUT R0, R2, R0, R3, 0x96, !PT ;  /* 0x0000000002007212 */ /* 0x000fe200078e9603 */
[----:B------:R-:W-:Y:S02]  /*27840*/  IMAD.MOV.U32 R3, RZ, RZ, -0x1 ;  /* 0xffffffffff037424 */ /* 0x000fe400078e00ff */
[----:B------:R-:W-:Y:S01]  /*27850*/  IMAD.MOV.U32 R2, RZ, RZ, -0x1 ;  /* 0xffffffffff027424 */ /* 0x000fe200078e00ff */
[----:B---3--:R-:W-:-:S04]  /*27860*/  IADD3 R15, P0, R15, UR20, RZ ;  /* 0x000000140f0f7c10 */ /* 0x008fc8000ff1e0ff */
[----:B--2---:R-:W-:Y:S01]  /*27870*/  IADD3.X R18, R18, UR7, RZ, P0, !PT ;  /* 0x0000000712127c10 */ /* 0x004fe200087fe4ff */
[----:B------:R0:W-:Y:S01]  /*27880*/  STL [R1+0x3e0], R15 ;  /* 0x0003e00f01007387 */ /* 0x0001e20000100800 */
[----:B------:R-:W-:-:S03]  /*27890*/  ISETP.GE.U32.AND P0, PT, R15, UR8, PT ;  /* 0x000000080f007c0c */ /* 0x000fc6000bf06070 */
[----:B------:R0:W-:Y:S01]  /*278a0*/  STL [R1+0x3d4], R18 ;  /* 0x0003d41201007387 */ /* 0x0001e20000100800 */
[----:B------:R-:W-:-:S13]  /*278b0*/  ISETP.GE.U32.AND.EX P0, PT, R18, UR9, PT, P0 ;  /* 0x0000000912007c0c */ /* 0x000fda000bf06100 */
[----:B0-----:R-:W-:Y:S05]  /*278c0*/  @P0 BRA `(.L_x_212) ;  /* 0x0000000400680947 */ /* 0x001fea0003800000 */
[----:B------:R-:W0:Y:S01]  /*278d0*/  S2UR UR8, SR_CTAID.X ;  /* 0x00000000000879c3 */ /* 0x000e220000002500 */
[----:B------:R-:W-:Y:S01]  /*278e0*/  ULDC.64 UR10, c[0x0][0x628] ;  /* 0x00018a00000a7ab9 */ /* 0x000fe20000000a00 */
[----:B------:R-:W-:Y:S01]  /*278f0*/  ULDC UR9, c[0x0][0x150] ;  /* 0x0000540000097ab9 */ /* 0x000fe20000000800 */
[----:B------:R-:W-:Y:S01]  /*27900*/  ISETP.NE.U32.AND P0, PT, RZ, UR10, PT ;  /* 0x0000000aff007c0c */ /* 0x000fe2000bf05070 */
[----:B------:R-:W-:Y:S01]  /*27910*/  ULDC UR12, c[0x0][0x630] ;  /* 0x00018c00000c7ab9 */ /* 0x000fe20000000800 */
[----:B------:R-:W-:Y:S01]  /*27920*/  ULDC UR14, c[0x0][0x154] ;  /* 0x00005500000e7ab9 */ /* 0x000fe20000000800 */
[----:B------:R-:W-:Y:S01]  /*27930*/  IMAD.MOV.U32 R3, RZ, RZ, R18 ;  /* 0x000000ffff037224 */ /* 0x000fe200078e0012 */
[----:B------:R-:W-:Y:S01]  /*27940*/  ISETP.NE.AND.EX P0, PT, RZ, UR11, PT, P0 ;  /* 0x0000000bff007c0c */ /* 0x000fe2000bf05300 */
[----:B------:R-:W1:Y:S01]  /*27950*/  S2UR UR13, SR_CTAID.Y ;  /* 0x00000000000d79c3 */ /* 0x000e620000002600 */
[----:B0-----:R-:W-:-:S05]  /*27960*/  I2FP.F32.U32 R2, UR8 ;  /* 0x0000000800027c45 */ /* 0x001fca0008201000 */
[----:B------:R-:W-:Y:S01]  /*27970*/  FMUL R10, R2, UR9 ;  /* 0x00000009020a7c20 */ /* 0x000fe20008400000 */
[----:B------:R-:W-:Y:S01]  /*27980*/  IMAD.MOV.U32 R2, RZ, RZ, R15 ;  /* 0x000000ffff027224 */ /* 0x000fe200078e000f */
[----:B-1----:R-:W-:-:S04]  /*27990*/  I2FP.F32.U32 R12, UR13 ;  /* 0x0000000d000c7c45 */ /* 0x002fc80008201000 */
[----:B------:R-:W0:Y:S01]  /*279a0*/  F2I.U32.TRUNC.NTZ R10, R10 ;  /* 0x0000000a000a7305 */ /* 0x000e22000020f000 */
[----:B------:R-:W-:Y:S05]  /*279b0*/  @!P0 BRA `(.L_x_213) ;  /* 0x0000000000288947 */ /* 0x000fea0003800000 */
[----:B------:R-:W-:Y:S02]  /*279c0*/  ULDC UR9, c[0x0][0x634] ;  /* 0x00018d0000097ab9 */ /* 0x000fe40000000800 */
[----:B------:R-:W-:-:S05]  /*279d0*/  IADD3 R3, P0, R15, UR9, RZ ;  /* 0x000000090f037c10 */ /* 0x000fca000ff1e0ff */
[----:B------:R-:W-:-:S04]  /*279e0*/  IMAD.X R11, RZ, RZ, R18, P0 ;  /* 0x000000ffff0b7224 */ /* 0x000fc800000e0612 */
[----:B------:R-:W-:-:S04]  /*279f0*/  IMAD.WIDE.U32 R4, R11, UR10, RZ ;  /* 0x0000000a0b047c25 */ /* 0x000fc8000f8e00ff */
[----:B------:R-:W-:-:S04]  /*27a00*/  IMAD.WIDE.U32 R4, P0, R3, UR11, R4 ;  /* 0x0000000b03047c25 */ /* 0x000fc8000f800004 */
[----:B------:R-:W-:-:S04]  /*27a10*/  IMAD.WIDE.U32 R2, R3, UR10, RZ ;  /* 0x0000000a03027c25 */ /* 0x000fc8000f8e00ff */
[----:B------:R-:W-:Y:S01]  /*27a20*/  IMAD.MOV.U32 R2, RZ, RZ, R5 ;  /* 0x000000ffff027224 */ /* 0x000fe200078e0005 */
[----:B------:R-:W-:Y:S01]  /*27a30*/  IADD3 RZ, P1, R3, R4, RZ ;  /* 0x0000000403ff7210 */ /* 0x000fe20007f3e0ff */
[----:B------:R-:W-:-:S04]  /*27a40*/  IMAD.X R3, RZ, RZ, RZ, P0 ;  /* 0x000000ffff037224 */ /* 0x000fc800000e06ff */
[----:B------:R-:W-:-:S08]  /*27a50*/  IMAD.WIDE.U32.X R2, R11, UR11, R2, P1 ;  /* 0x0000000b0b027c25 */ /* 0x000fd000088e0402 */
.L_x_213:
[--C-:B------:R-:W-:Y:S01]  /*27a60*/  SHF.R.U64 R11, R2, UR12, R3.reuse ;  /* 0x0000000c020b7c19 */ /* 0x100fe20008001203 */
[----:B------:R-:W-:Y:S01]  /*27a70*/  ULDC.64 UR10, c[0x0][0x620] ;  /* 0x00018800000a7ab9 */ /* 0x000fe20000000a00 */
[----:B------:R-:W-:Y:S01]  /*27a80*/  SHF.R.U32.HI R2, RZ, UR12, R3 ;  /* 0x0000000cff027c19 */ /* 0x000fe20008011603 */
[----:B------:R-:W-:Y:S01]  /*27a90*/  IMAD.MOV.U32 R3, RZ, RZ, R18 ;  /* 0x000000ffff037224 */ /* 0x000fe200078e0012 */
[----:B------:R-:W-:Y:S01]  /*27aa0*/  IADD3 R13, P0, RZ, -R11, RZ ;  /* 0x8000000bff0d7210 */ /* 0x000fe20007f1e0ff */
[----:B------:R-:W-:Y:S01]  /*27ab0*/  FMUL R4, R12, UR14 ;  /* 0x0000000e0c047c20 */ /* 0x000fe20008400000 */
[----:B------:R-:W-:Y:S01]  /*27ac0*/  ULDC.64 UR14, c[0x0][0x640] ;  /* 0x00019000000e7ab9 */ /* 0x000fe20000000a00 */
[----:B0-----:R-:W-:Y:S02]  /*27ad0*/  R2UR UR9, R10 ;  /* 0x000000000a0972ca */ /* 0x001fe400000e0000 */
[----:B------:R-:W-:Y:S01]  /*27ae0*/  IMAD.X R2, RZ, RZ, ~R2, P0 ;  /* 0x000000ffff027224 */ /* 0x000fe200000e0e02 */
[----:B------:R-:W-:Y:S01]  /*27af0*/  ISETP.NE.U32.AND P0, PT, RZ, UR14, PT ;  /* 0x0000000eff007c0c */ /* 0x000fe2000bf05070 */
[----:B------:R-:W0:Y:S02]  /*27b00*/  F2I.U32.TRUNC.NTZ R4, R4 ;  /* 0x0000000400047305 */ /* 0x000e24000020f000 */
[----:B------:R-:W-:Y:S01]  /*27b10*/  IMAD R2, R2, UR10, RZ ;  /* 0x0000000a02027c24 */ /* 0x000fe2000f8e02ff */
[----:B------:R-:W-:-:S03]  /*27b20*/  ISETP.NE.AND.EX P0, PT, RZ, UR15, PT, P0 ;  /* 0x0000000fff007c0c */ /* 0x000fc6000bf05300 */
[----:B------:R-:W-:Y:S02]  /*27b30*/  IMAD R5, R13, UR11, R2 ;  /* 0x0000000b0d057c24 */ /* 0x000fe4000f8e0202 */
[----:B------:R-:W-:-:S04]  /*27b40*/  IMAD.MOV.U32 R2, RZ, RZ, R15 ;  /* 0x000000ffff027224 */ /* 0x000fc800078e000f */
[----:B------:R-:W-:Y:S01]  /*27b50*/  IMAD.WIDE.U32 R2, R13, UR10, R2 ;  /* 0x0000000a0d027c25 */ /* 0x000fe2000f8e0002 */
[----:B------:R-:W-:Y:S01]  /*27b60*/  ULDC UR10, c[0x0][0x618] ;  /* 0x00018600000a7ab9 */ /* 0x000fe20000000800 */
[----:B0-----:R-:W-:Y:S02]  /*27b70*/  R2UR UR11, R4 ;  /* 0x00000000040b72ca */ /* 0x001fe400000e0000 */
[----:B------:R-:W-:-:S05]  /*27b80*/  IMAD.IADD R3, R3, 0x1, R5 ;  /* 0x0000000103037824 */ /* 0x000fca00078e0205 */
[--C-:B------:R-:W-:Y:S02]  /*27b90*/  SHF.R.U64 R10, R2, UR10, R3.reuse ;  /* 0x0000000a020a7c19 */ /* 0x100fe40008001203 */
[----:B------:R-:W-:Y:S01]  /*27ba0*/  SHF.R.U32.HI R3, RZ, UR10, R3 ;  /* 0x0000000aff037c19 */ /* 0x000fe20008011603 */
[----:B------:R-:W-:-:S03]  /*27bb0*/  ULDC UR10, c[0x0][0x608] ;  /* 0x00018200000a7ab9 */ /* 0x000fc60000000800 */
[--C-:B------:R-:W-:Y:S02]  /*27bc0*/  SHF.R.U64 R12, R10, UR10, R3.reuse ;  /* 0x0000000a0a0c7c19 */ /* 0x100fe40008001203 */
[----:B------:R-:W-:Y:S01]  /*27bd0*/  SHF.R.U32.HI R3, RZ, UR10, R3 ;  /* 0x0000000aff037c19 */ /* 0x000fe20008011603 */
[----:B------:R-:W-:-:S03]  /*27be0*/  ULDC UR10, c[0x0][0x658] ;  /* 0x00019600000a7ab9 */ /* 0x000fc60000000800 */
[--C-:B------:R-:W-:Y:S02]  /*27bf0*/  SHF.R.U64 R13, R12, UR10, R3.reuse ;  /* 0x0000000a0c0d7c19 */ /* 0x100fe40008001203 */
[----:B------:R-:W-:-:S03]  /*27c00*/  SHF.R.U32.HI R14, RZ, UR10, R3 ;  /* 0x0000000aff0e7c19 */ /* 0x000fc60008011603 */
[----:B------:R-:W-:Y:S02]  /*27c10*/  IMAD.MOV.U32 R2, RZ, RZ, R13 ;  /* 0x000000ffff027224 */ /* 0x000fe400078e000d */
[----:B------:R-:W-:Y:S01]  /*27c20*/  IMAD.MOV.U32 R3, RZ, RZ, R14 ;  /* 0x000000ffff037224 */ /* 0x000fe200078e000e */
[----:B------:R-:W-:Y:S06]  /*27c30*/  @!P0 BRA `(.L_x_214) ;  /* 0x0000000000288947 */ /* 0x000fec0003800000 */
        /* <DEDUP_REMOVED lines=10> */
.L_x_214:
[----:B------:R-:W-:Y:S01]  /*27ce0*/  ULDC UR10, c[0x0][0x648] ;  /* 0x00019200000a7ab9 */ /* 0x000fe20000000800 */
[----:B------:R-:W-:Y:S01]  /*27cf0*/  UISETP.NE.AND UP0, UPT, UR37, URZ, UPT ;  /* 0x0000003f2500728c */ /* 0x000fe2000bf05270 */
[----:B------:R-:W-:Y:S01]  /*27d00*/  SHF.R.U64 R3, R2, UR10, R3 ;  /* 0x0000000a02037c19 */ /* 0x000fe20008001203 */
[----:B------:R-:W-:Y:S01]  /*27d10*/  ULDC UR10, c[0x0][0x638] ;  /* 0x00018e00000a7ab9 */ /* 0x000fe20000000800 */
[----:B------:R-:W-:Y:S01]  /*27d20*/  UIADD3 UR11, -UR11, URZ, URZ ;  /* 0x0000003f0b0b7290 */ /* 0x000fe2000fffe13f */
[----:B------:R-:W-:Y:S02]  /*27d30*/  LOP3.LUT R12, R12, UR6, RZ, 0xc0, !PT ;  /* 0x000000060c0c7c12 */ /* 0x000fe4000f8ec0ff */
[----:B------:R-:W-:Y:S01]  /*27d40*/  IMAD.MOV R2, RZ, RZ, -R3 ;  /* 0x000000ffff027224 */ /* 0x000fe200078e0a03 */
[----:B------:R-:W-:Y:S02]  /*27d50*/  LOP3.LUT R4, R10, UR4, RZ, 0xc0, !PT ;  /* 0x000000040a047c12 */ /* 0x000fe4000f8ec0ff */
[----:B------:R-:W-:Y:S01]  /*27d60*/  IMAD R12, R3, UR5, R12 ;  /* 0x00000005030c7c24 */ /* 0x000fe2000f8e020c */
[----:B------:R-:W-:Y:S01]  /*27d70*/  PLOP3.LUT P0, PT, PT, PT, UP0, 0x40, 0x0 ;  /* 0x000000000000781c */ /* 0x000fe20003f0e808 */
[----:B------:R-:W-:Y:S01]  /*27d80*/  IMAD R13, R2, UR10, R13 ;  /* 0x0000000a020d7c24 */ /* 0x000fe2000f8e020d */
[----:B------:R-:W-:Y:S01]  /*27d90*/  UIADD3 UR10, -UR9, URZ, URZ ;  /* 0x0000003f090a7290 */ /* 0x000fe2000fffe13f */
[----:B------:R-:W-:-:S02]  /*27da0*/  PLOP3.LUT P1, PT, PT, PT, UP0, 0x40, 0x0 ;  /* 0x000000000000781c */ /* 0x000fc40003f2e808 */
[----:B------:R-:W-:Y:S02]  /*27db0*/  ULDC UR9, c[0x0][0x144] ;  /* 0x0000510000097ab9 */ /* 0x000fe40000000800 */
[----:B------:R-:W-:-:S03]  /*27dc0*/  UIMAD UR8, UR9, UR10, UR8 ;  /* 0x0000000a090872a4 */ /* 0x000fc6000f8e0208 */
[----:B------:R-:W-:Y:S02]  /*27dd0*/  ULDC UR9, c[0x0][0x148] ;  /* 0x0000520000097ab9 */ /* 0x000fe40000000800 */
[----:B------:R-:W-:-:S03]  /*27de0*/  @UP0 UIMAD UR8, UR9, UR11, UR13 ;  /* 0x0000000b090802a4 */ /* 0x000fc6000f8e020d */
[----:B------:R-:W-:Y:S02]  /*27df0*/  ULDC UR9, c[0x0][0x600] ;  /* 0x0001800000097ab9 */ /* 0x000fe40000000800 */
[----:B------:R-:W-:Y:S02]  /*27e00*/  IMAD R4, R13, UR9, R4 ;  /* 0x000000090d047c24 */ /* 0x000fe4000f8e0204 */
[----:B------:R-:W-:Y:S01]  /*27e10*/  IMAD.U32 R3, RZ, RZ, UR8 ;  /* 0x00000008ff037e24 */ /* 0x000fe2000f8e00ff */
[----:B------:R-:W-:-:S03]  /*27e20*/  ULDC UR8, c[0x0][0x610] ;  /* 0x0001840000087ab9 */ /* 0x000fc60000000800 */
[----:B------:R-:W-:-:S05]  /*27e30*/  IMAD R3, R12, UR8, R3 ;  /* 0x000000080c037c24 */ /* 0x000fca000f8e0203 */
[----:B------:R-:W-:Y:S02]  /*27e40*/  SEL R2, R4, R3, P0 ;  /* 0x0000000304027207 */ /* 0x000fe40000000000 */
[----:B------:R-:W-:Y:S01]  /*27e50*/  SEL R3, R3, R4, P1 ;  /* 0x0000000403037207 */ /* 0x000fe20000800000 */
[----:B------:R-:W-:-:S07]  /*27e60*/  IMAD.MOV.U32 R4, RZ, RZ, 0x1 ;  /* 0x00000001ff047424 */ /* 0x000fce00078e00ff */
.L_x_212:
[----:B------:R-:W-:Y:S05]  /*27e70*/  BSYNC B1 ;  /* 0x0000000000017941 */ /* 0x000fea0003800000 */
.L_x_211:
[----:B------:R-:W-:-:S13]  /*27e80*/  LOP3.LUT P0, RZ, R4, 0xff, RZ, 0xc0, !PT ;  /* 0x000000ff04ff7812 */ /* 0x000fda000780c0ff */
[----:B------:R-:W-:Y:S05]  /*27e90*/  @P0 BRA `(.L_x_215) ;  /* 0xfffffff4000c0947 */ /* 0x000fea000383ffff */
[----:B------:R-:W-:Y:S05]  /*27ea0*/  BSYNC B0 ;  /* 0x0000000000007941 */ /* 0x000fea0003800000 */
.L_x_204:
[----:B------:R-:W-:-:S03]  /*27eb0*/  UMOV UR8, 0xffffffff ;  /* 0xffffffff00087882 */ /* 0x000fc60000000000 */
[----:B------:R-:W-:Y:S05]  /*27ec0*/  BRA.DIV UR8, `(.L_x_216) ;  /* 0x0000000608187947 */ /* 0x000fea000b800000 */
[----:B------:R-:W-:-:S13]  /*27ed0*/  ELECT P6, URZ, PT ;  /* 0x00000000003f782f */ /* 0x000fda00038c0000 */
.L_x_230:
[----:B------:R-:W-:Y:S04]  /*27ee0*/  BSSY B0, `(.L_x_217) ;  /* 0x000002c000007945 */ /* 0x000fe80003800000 */
[----:B------:R-:W-:Y:S05]  /*27ef0*/  @!P6 BRA `(.L_x_218) ;  /* 0x0000000000a8e947 */ /* 0x000fea0003800000 */
[----:B------:R-:W-:-:S04]  /*27f00*/  ULOP3.LUT UR8, UR36, 0x2, URZ, 0xfc, !UPT ;  /* 0x0000000224087892 */ /* 0x000fc8000f8efc3f */
[----:B------:R-:W-:-:S06]  /*27f10*/  UISETP.NE.AND UP0, UPT, UR8, 0x3, UPT ;  /* 0x000000030800788c */ /* 0x000fcc000bf05270 */
[----:B------:R-:W-:-:S13]  /*27f20*/  PLOP3.LUT P0, PT, PT, PT, UP0, 0x80, 0x0 ;  /* 0x000000000000781c */ /* 0x000fda0003f0f008 */
[----:B------:R-:W-:Y:S05]  /*27f30*/  @!P0 BRA `(.L_x_219) ;  /* 0x0000000000048947 */ /* 0x000fea0003800000 */
[----:B------:R-:W-:Y:S01]  /*27f40*/  BPT.TRAP 0x1 ;  /* 0x000000040000795c */ /* 0x000fe20000300000 */
.L_x_219:
[----:B------:R-:W0:Y:S01]  /*27f50*/  S2R R3, SR_CgaCtaId ;  /* 0x0000000000037919 */ /* 0x000e220000008800 */
[----:B------:R-:W-:-:S04]  /*27f60*/  MOV R2, 0x400 ;  /* 0x0000040000027802 */ /* 0x000fc80000000f00 */
[----:B0-----:R-:W-:Y:S02]  /*27f70*/  LEA R3, R3, R2, 0x18 ;  /* 0x0000000203037211 */ /* 0x001fe400078ec0ff */
[----:B------:R-:W-:-:S03]  /*27f80*/  SHF.L.U32 R2, R0, 0x1f, RZ ;  /* 0x0000001f00027819 */ /* 0x000fc600000006ff */
[----:B------:R-:W-:-:S04]  /*27f90*/  VIADD R3, R3, 0x20 ;  /* 0x0000002003037836 */ /* 0x000fc80000000000 */
[----:B------:R-:W-:-:S04]  /*27fa0*/  IMAD R5, R6, 0x8, R3 ;  /* 0x0000000806057824 */ /* 0x000fc800078e0203 */
[----:B------:R-:W0:Y:S02]  /*27fb0*/  SYNCS.PHASECHK.TRANS64.TRYWAIT P0, [R5+URZ], R2 ;  /* 0x00000002050075a7 */ /* 0x000e24000800017f */
[----:B0-----:R-:W-:Y:S05]  /*27fc0*/  @!P0 BRA `(.L_x_220) ;  /* 0x0000000000f88947 */ /* 0x001fea0003800000 */
.L_x_231:
[----:B------:R-:W-:-:S05]  /*27fd0*/  VIADD R6, R6, 0x1 ;  /* 0x0000000106067836 */ /* 0x000fca0000000000 */
[----:B------:R-:W-:-:S04]  /*27fe0*/  ISETP.NE.AND P0, PT, R6, 0x4, PT ;  /* 0x000000040600780c */ /* 0x000fc80003f05270 */
[----:B0-----:R-:W-:Y:S02]  /*27ff0*/  SEL R5, RZ, 0x1, P0 ;  /* 0x00000001ff057807 */ /* 0x001fe40000000000 */
[----:B------:R-:W-:Y:S02]  /*28000*/  SEL R6, R6, RZ, P0 ;  /* 0x000000ff06067207 */ /* 0x000fe40000000000 */
[----:B------:R-:W-:-:S03]  /*28010*/  LOP3.LUT R5, R0, R5, RZ, 0x3c, !PT ;  /* 0x0000000500057212 */ /* 0x000fc600078e3cff */
[----:B------:R-:W-:Y:S01]  /*28020*/  IMAD R7, R6, 0x8, R3 ;  /* 0x0000000806077824 */ /* 0x000fe200078e0203 */
[----:B------:R-:W-:-:S04]  /*28030*/  SHF.L.U32 R0, R5, 0x1f, RZ ;  /* 0x0000001f05007819 */ /* 0x000fc800000006ff */
[----:B------:R-:W0:Y:S02]  /*28040*/  SYNCS.PHASECHK.TRANS64.TRYWAIT P0, [R7+URZ], R0 ;  /* 0x00000000070075a7 */ /* 0x000e24000800017f */
[----:B0-----:R-:W-:Y:S05]  /*28050*/  @!P0 BRA `(.L_x_221) ;  /* 0x0000000000e88947 */ /* 0x001fea0003800000 */
.L_x_232:
[----:B0-----:R-:W-:-:S05]  /*28060*/  VIADD R0, R6, 0x1 ;  /* 0x0000000106007836 */ /* 0x001fca0000000000 */
[----:B------:R-:W-:-:S04]  /*28070*/  ISETP.NE.AND P0, PT, R0, 0x4, PT ;  /* 0x000000040000780c */ /* 0x000fc80003f05270 */
[----:B------:R-:W-:Y:S02]  /*28080*/  SEL R2, RZ, 0x1, P0 ;  /* 0x00000001ff027807 */ /* 0x000fe40000000000 */
[----:B------:R-:W-:Y:S02]  /*28090*/  SEL R4, R0, RZ, P0 ;  /* 0x000000ff00047207 */ /* 0x000fe40000000000 */
[----:B------:R-:W-:-:S03]  /*280a0*/  LOP3.LUT R5, R5, R2, RZ, 0x3c, !PT ;  /* 0x0000000205057212 */ /* 0x000fc600078e3cff */
[----:B------:R-:W-:Y:S01]  /*280b0*/  IMAD R7, R4, 0x8, R3 ;  /* 0x0000000804077824 */ /* 0x000fe200078e0203 */
[----:B------:R-:W-:-:S04]  /*280c0*/  SHF.L.U32 R0, R5, 0x1f, RZ ;  /* 0x0000001f05007819 */ /* 0x000fc800000006ff */
[----:B------:R-:W0:Y:S02]  /*280d0*/  SYNCS.PHASECHK.TRANS64.TRYWAIT P0, [R7+URZ], R0 ;  /* 0x00000000070075a7 */ /* 0x000e24000800017f */
[----:B0-----:R-:W-:Y:S05]  /*280e0*/  @!P0 BRA `(.L_x_222) ;  /* 0x0000000000d88947 */ /* 0x001fea0003800000 */
.L_x_233:
[----:B0-----:R-:W-:-:S05]  /*280f0*/  VIADD R0, R4, 0x1 ;  /* 0x0000000104007836 */ /* 0x001fca0000000000 */
[----:B------:R-:W-:-:S04]  /*28100*/  ISETP.NE.AND P0, PT, R0, 0x4, PT ;  /* 0x000000040000780c */ /* 0x000fc80003f05270 */
[----:B------:R-:W-:Y:S02]  /*28110*/  SEL R2, RZ, 0x1, P0 ;  /* 0x00000001ff027807 */ /* 0x000fe40000000000 */
[----:B------:R-:W-:Y:S02]  /*28120*/  SEL R0, R0, RZ, P0 ;  /* 0x000000ff00007207 */ /* 0x000fe40000000000 */
[----:B------:R-:W-:-:S03]  /*28130*/  LOP3.LUT R2, R5, R2, RZ, 0x3c, !PT ;  /* 0x0000000205027212 */ /* 0x000fc600078e3cff */
[----:B------:R-:W-:Y:S01]  /*28140*/  IMAD R3, R0, 0x8, R3 ;  /* 0x0000000800037824 */ /* 0x000fe200078e0203 */
[----:B------:R-:W-:-:S07]  /*28150*/  SHF.L.U32 R0, R2, 0x1f, RZ ;  /* 0x0000001f02007819 */ /* 0x000fce00000006ff */
.L_x_223:
[----:B0-----:R0:W1:Y:S02]  /*28160*/  SYNCS.PHASECHK.TRANS64.TRYWAIT P0, [R3+URZ], R0 ;  /* 0x00000000030075a7 */ /* 0x001064000800017f */
[----:B-1----:R-:W-:Y:S05]  /*28170*/  @!P0 NANOSLEEP.SYNCS 0x989680 ;  /* 0x009896800000895d */ /* 0x002fea0003900000 */
[----:B------:R-:W1:Y:S02]  /*28180*/  @!P0 SYNCS.PHASECHK.TRANS64 P0, [R3+URZ], R0 ;  /* 0x00000000030085a7 */ /* 0x000e64000800007f */
[----:B-1----:R-:W-:Y:S05]  /*28190*/  @!P0 BRA `(.L_x_223) ;  /* 0xfffffffc00f08947 */ /* 0x002fea000383ffff */
.L_x_218:
[----:B------:R-:W-:Y:S05]  /*281a0*/  BSYNC B0 ;  /* 0x0000000000007941 */ /* 0x000fea0003800000 */
.L_x_217:
[----:B------:R-:W-:Y:S05]  /*281b0*/  EXIT ;  /* 0x000000000000794d */ /* 0x000fea0003800000 */
.L_x_21:
[----:B--2---:R2:W4:Y:S02]  /*281c0*/  SYNCS.PHASECHK.TRANS64.TRYWAIT P1, [R3+URZ], R2 ;  /* 0x00000002030075a7 */ /* 0x004524000802017f */
[----:B----4-:R-:W-:Y:S05]  /*281d0*/  @!P1 NANOSLEEP.SYNCS 0x989680 ;  /* 0x009896800000995d */ /* 0x010fea0003900000 */
[----:B------:R-:W4:Y:S02]  /*281e0*/  @!P1 SYNCS.PHASECHK.TRANS64 P1, [R3+URZ], R2 ;  /* 0x00000002030095a7 */ /* 0x000f24000802007f */
[----:B----4-:R-:W-:Y:S05]  /*281f0*/  @!P1 BRA `(.L_x_21) ;  /* 0xfffffffc00f09947 */ /* 0x010fea000383ffff */
[----:B------:R-:W-:Y:S05]  /*28200*/  BRA `(.L_x_20) ;  /* 0xfffffd9400607947 */ /* 0x000fea000383ffff */
.L_x_26:
[----:B--2---:R2:W3:Y:S02]  /*28210*/  SYNCS.PHASECHK.TRANS64.TRYWAIT P1, [R4+URZ], R5 ;  /* 0x00000005040075a7 */ /* 0x0044e4000802017f */
[----:B---3--:R-:W-:Y:S05]  /*28220*/  @!P1 NANOSLEEP.SYNCS 0x989680 ;  /* 0x009896800000995d */ /* 0x008fea0003900000 */
[----:B------:R-:W3:Y:S02]  /*28230*/  @!P1 SYNCS.PHASECHK.TRANS64 P1, [R4+URZ], R5 ;  /* 0x00000005040095a7 */ /* 0x000ee4000802007f */
[----:B---3--:R-:W-:Y:S05]  /*28240*/  @!P1 BRA `(.L_x_26) ;  /* 0xfffffffc00f09947 */ /* 0x008fea000383ffff */
[----:B------:R-:W-:Y:S05]  /*28250*/  BRA `(.L_x_25) ;  /* 0xfffffdf400487947 */ /* 0x000fea000383ffff */
.L_x_205:
[----:B------:R-:W-:Y:S01]  /*28260*/  BSSY B1, `(.L_x_224) ;  /* 0x0000006000017945 */ /* 0x000fe20003800000 */
[----:B------:R-:W-:-:S07]  /*28270*/  IMAD.MOV.U32 R15, RZ, RZ, -0x1 ;  /* 0xffffffffff0f7424 */ /* 0x000fce00078e00ff */
[----:B------:R-:W-:Y:S05]  /*28280*/  WARPSYNC.COLLECTIVE R15, `(.L_x_225) ;  /* 0x000000000f0c7348 */ /* 0x000fea0003c00000 */
[----:B------:R-:W-:Y:S02]  /*28290*/  ELECT P6, UR62, PT ;  /* 0x00000000003e782f */ /* 0x000fe400038c0000 */
[----:B------:R-:W-:Y:S01]  /*282a0*/  MOV R14, UR62 ;  /* 0x0000003e000e7c02 */ /* 0x000fe20008000f00 */
[----:B------:R-:W-:Y:S10]  /*282b0*/  ENDCOLLECTIVE ;  /* 0x000000000000791b */ /* 0x000ff40003800000 */
.L_x_225:
[----:B------:R-:W-:Y:S05]  /*282c0*/  BSYNC B1 ;  /* 0x0000000000017941 */ /* 0x000fea0003800000 */
.L_x_224:
[----:B------:R-:W-:Y:S05]  /*282d0*/  BRA `(.L_x_226) ;  /* 0xfffffff000087947 */ /* 0x000fea000383ffff */
.L_x_208:
[----:B0-----:R0:W1:Y:S02]  /*282e0*/  SYNCS.PHASECHK.TRANS64.TRYWAIT P0, [R15+URZ+0x20], R12 ;  /* 0x0000200c0f0075a7 */ /* 0x001064000800017f */
[----:B-1----:R-:W-:Y:S05]  /*282f0*/  @!P0 NANOSLEEP.SYNCS 0x989680 ;  /* 0x009896800000895d */ /* 0x002fea0003900000 */
[----:B------:R-:W1:Y:S02]  /*28300*/  @!P0 SYNCS.PHASECHK.TRANS64 P0, [R15+URZ+0x20], R12 ;  /* 0x0000200c0f0085a7 */ /* 0x000e64000800007f */
[----:B-1----:R-:W-:Y:S05]  /*28310*/  @!P0 BRA `(.L_x_208) ;  /* 0xfffffffc00f08947 */ /* 0x002fea000383ffff */
[----:B------:R-:W-:Y:S05]  /*28320*/  BRA `(.L_x_227) ;  /* 0xfffffff0003c7947 */ /* 0x000fea000383ffff */
.L_x_216:
[----:B------:R-:W-:Y:S01]  /*28330*/  BSSY B0, `(.L_x_228) ;  /* 0x0000006000007945 */ /* 0x000fe20003800000 */
[----:B------:R-:W-:-:S07]  /*28340*/  IMAD.MOV.U32 R15, RZ, RZ, -0x1 ;  /* 0xffffffffff0f7424 */ /* 0x000fce00078e00ff */
[----:B------:R-:W-:Y:S05]  /*28350*/  WARPSYNC.COLLECTIVE R15, `(.L_x_229) ;  /* 0x000000000f0c7348 */ /* 0x000fea0003c00000 */
[----:B------:R-:W-:Y:S02]  /*28360*/  ELECT P6, UR62, PT ;  /* 0x00000000003e782f */ /* 0x000fe400038c0000 */
[----:B------:R-:W-:Y:S01]  /*28370*/  MOV R14, UR62 ;  /* 0x0000003e000e7c02 */ /* 0x000fe20008000f00 */
[----:B------:R-:W-:Y:S10]  /*28380*/  ENDCOLLECTIVE ;  /* 0x000000000000791b */ /* 0x000ff40003800000 */
.L_x_229:
[----:B------:R-:W-:Y:S05]  /*28390*/  BSYNC B0 ;  /* 0x0000000000007941 */ /* 0x000fea0003800000 */
.L_x_228:
[----:B------:R-:W-:Y:S05]  /*283a0*/  BRA `(.L_x_230) ;  /* 0xfffffff800cc7947 */ /* 0x000fea000383ffff */
.L_x_220:
[----:B0-----:R0:W1:Y:S02]  /*283b0*/  SYNCS.PHASECHK.TRANS64.TRYWAIT P0, [R5+URZ], R2 ;  /* 0x00000002050075a7 */ /* 0x001064000800017f */
[----:B-1----:R-:W-:Y:S05]  /*283c0*/  @!P0 NANOSLEEP.SYNCS 0x989680 ;  /* 0x009896800000895d */ /* 0x002fea0003900000 */
[----:B------:R-:W1:Y:S02]  /*283d0*/  @!P0 SYNCS.PHASECHK.TRANS64 P0, [R5+URZ], R2 ;  /* 0x00000002050085a7 */ /* 0x000e64000800007f */
[----:B-1----:R-:W-:Y:S05]  /*283e0*/  @!P0 BRA `(.L_x_220) ;  /* 0xfffffffc00f08947 */ /* 0x002fea000383ffff */
[----:B------:R-:W-:Y:S05]  /*283f0*/  BRA `(.L_x_231) ;  /* 0xfffffff800f47947 */ /* 0x000fea000383ffff */
.L_x_221:
[----:B0-----:R0:W1:Y:S02]  /*28400*/  SYNCS.PHASECHK.TRANS64.TRYWAIT P0, [R7+URZ], R0 ;  /* 0x00000000070075a7 */ /* 0x001064000800017f */
[----:B-1----:R-:W-:Y:S05]  /*28410*/  @!P0 NANOSLEEP.SYNCS 0x989680 ;  /* 0x009896800000895d */ /* 0x002fea0003900000 */
[----:B------:R-:W1:Y:S02]  /*28420*/  @!P0 SYNCS.PHASECHK.TRANS64 P0, [R7+URZ], R0 ;  /* 0x00000000070085a7 */ /* 0x000e64000800007f */
[----:B-1----:R-:W-:Y:S05]  /*28430*/  @!P0 BRA `(.L_x_221) ;  /* 0xfffffffc00f08947 */ /* 0x002fea000383ffff */
[----:B------:R-:W-:Y:S05]  /*28440*/  BRA `(.L_x_232) ;  /* 0xfffffffc00047947 */ /* 0x000fea000383ffff */
.L_x_222:
[----:B0-----:R0:W1:Y:S02]  /*28450*/  SYNCS.PHASECHK.TRANS64.TRYWAIT P0, [R7+URZ], R0 ;  /* 0x00000000070075a7 */ /* 0x001064000800017f */
[----:B-1----:R-:W-:Y:S05]  /*28460*/  @!P0 NANOSLEEP.SYNCS 0x989680 ;  /* 0x009896800000895d */ /* 0x002fea0003900000 */
[----:B------:R-:W1:Y:S02]  /*28470*/  @!P0 SYNCS.PHASECHK.TRANS64 P0, [R7+URZ], R0 ;  /* 0x00000000070085a7 */ /* 0x000e64000800007f */
[----:B-1----:R-:W-:Y:S05]  /*28480*/  @!P0 BRA `(.L_x_222) ;  /* 0xfffffffc00f08947 */ /* 0x002fea000383ffff */
[----:B------:R-:W-:Y:S05]  /*28490*/  BRA `(.L_x_233) ;  /* 0xfffffffc00147947 */ /* 0x000fea000383ffff */
.L_x_234:
[----:B------:R-:W-:-:S00]  /*284a0*/  BRA `(.L_x_234) ;  /* 0xfffffffc00fc7947 */ /* 0x000fc0000383ffff */
[----:B------:R-:W-:-:S00]  /*284b0*/  NOP ;  /* 0x0000000000007918 */ /* 0x000fc00000000000 */
        /* <DEDUP_REMOVED lines=12> */
.L_x_235:


//--------------------- .nv.global.init           --------------------------
	.section	.nv.global.init,"aw",@progbits
.nv.global.init:
	.type		$str$22,@object
	.size		$str$22,($str$23 - $str$22)
$str$22:
        /*0000*/ 	.byte	0x6b, 0x5f, 0x74, 0x69, 0x6c, 0x65, 0x5f, 0x63, 0x6f, 0x75, 0x6e, 0x74, 0x20, 0x3e, 0x3d, 0x20
        /*0010*/ 	.byte	0x31, 0x00
	.type		$str$23,@object
	.size		$str$23,(__unnamed_1 - $str$23)
$str$23:
        /*0012*/ 	.byte	0x2f, 0x74, 0x6d, 0x70, 0x2f, 0x63, 0x75, 0x74, 0x6c, 0x61, 0x73, 0x73, 0x5f, 0x73, 0x77, 0x65
        /*0022*/ 	.byte	0x65, 0x70, 0x5f, 0x73, 0x72, 0x63, 0x2f, 0x69, 0x6e, 0x63, 0x6c, 0x75, 0x64, 0x65, 0x2f, 0x63
        /*0032*/ 	.byte	0x75, 0x74, 0x6c, 0x61, 0x73, 0x73, 0x2f, 0x67, 0x65, 0x6d, 0x6d, 0x2f, 0x63, 0x6f, 0x6c, 0x6c
        /*0042*/ 	.byte	0x65, 0x63, 0x74, 0x69, 0x76, 0x65, 0x2f, 0x73, 0x6d, 0x39, 0x30, 0x5f, 0x6d, 0x6d, 0x61, 0x5f
        /*0052*/ 	.byte	0x74, 0x6d, 0x61, 0x5f, 0x67, 0x6d, 0x6d, 0x61, 0x5f, 0x73, 0x73, 0x5f, 0x77, 0x61, 0x72, 0x70
        /*0062*/ 	.byte	0x73, 0x70, 0x65, 0x63, 0x69, 0x61, 0x6c, 0x69, 0x7a, 0x65, 0x64, 0x2e, 0x68, 0x70, 0x70, 0x00
	.type		__unnamed_1,@object
	.size		__unnamed_1,(.L_0 - __unnamed_1)
__unnamed_1:
        /* <DEDUP_REMOVED lines=173> */
        /*0b42*/ 	.byte	0x69, 0x64, 0x65, 0x6e, 0x74, 0x69, 0x74, 0x79, 0x5d, 0x00
.L_0:


//--------------------- .nv.shared._ZN7cutlass13device_kernelINS_4gemm6kernel13GemmUniversalIN4cute5tupleIJiiiiEEENS1_10collective13CollectiveMmaINS1_34MainloopSm90TmaGmmaWarpSpecializedILi4ENS5_IJNS4_1CILi2EEENSA_ILi1EEESC_EEENS1_35KernelTmaWarpSpecializedCooperativeEEENS5_IJNSA_ILi512EEENSA_ILi224EEENSA_ILi64EEEEEEaNS5_IJlSC_lEEEaSK_NS4_8TiledMMAINS4_8MMA_AtomIJNS4_4SM904GMMA26MMA_64x32x32_S32S8S8_SS_TNEEEENS4_6LayoutISD_NS5_IJSC_NSA_ILi0EEESS_EEEEENS5_IJNS4_10UnderscoreESV_SV_EEEEENS4_13SM90_TMA_LOADENS4_14ComposedLayoutINS4_7SwizzleILi2ELi4ELi3EEENS4_18smem_ptr_flag_bitsILi8EEENSR_INS5_IJNSA_ILi8EEESI_EEENS5_IJSI_SC_EEEEEEEvNS4_8identityENS4_23SM90_TMA_LOAD_MULTICASTES18_vS19_EENS_8epilogue10collective6detail29Sm90TmaWarpSpecializedAdapterINS1D_15DefaultEpilogueIaSK_SK_NS1C_6thread17LinearCombinationIaLi1EiiLNS1H_9ScaleType4KindE0ELNS_15FloatRoundStyleE2EaEENS1_15EpilogueDefaultEEEEEvvEEEEvNT_6ParamsE --------------------------
	.section	.nv.shared._ZN7cutlass13device_kernelINS_4gemm6kernel13GemmUniversalIN4cute5tupleIJiiiiEEENS1_10collective13CollectiveMmaINS1_34MainloopSm90TmaGmmaWarpSpecializedILi4ENS5_IJNS4_1CILi2EEENSA_ILi1EEESC_EEENS1_35KernelTmaWarpSpecializedCooperativeEEENS5_IJNSA_ILi512EEENSA_ILi224EEENSA_ILi64EEEEEEaNS5_IJlSC_lEEEaSK_NS4_8TiledMMAINS4_8MMA_AtomIJNS4_4SM904GMMA26MMA_64x32x32_S32S8S8_SS_TNEEEENS4_6LayoutISD_NS5_IJSC_NSA_ILi0EEESS_EEEEENS5_IJNS4_10UnderscoreESV_SV_EEEEENS4_13SM90_TMA_LOADENS4_14ComposedLayoutINS4_7SwizzleILi2ELi4ELi3EEENS4_18smem_ptr_flag_bitsILi8EEENSR_INS5_IJNSA_ILi8EEESI_EEENS5_IJSI_SC_EEEEEEEvNS4_8identityENS4_23SM90_TMA_LOAD_MULTICASTES18_vS19_EENS_8epilogue10collective6detail29Sm90TmaWarpSpecializedAdapterINS1D_15DefaultEpilogueIaSK_SK_NS1C_6thread17LinearCombinationIaLi1EiiLNS1H_9ScaleType4KindE0ELNS_15FloatRoundStyleE2EaEENS1_15EpilogueDefaultEEEEEvvEEEEvNT_6ParamsE,"aw",@nobits
	.sectionflags	@""
	.align	16
	.zero		1024


//--------------------- .nv.shared.reserved.0     --------------------------
	.section	.nv.shared.reserved.0,"aw",@nobits
	.weak		__nv_reservedSMEM_offset_0_alias
	.size		__nv_reservedSMEM_offset_0_alias, 0, 0
	.other		__nv_reservedSMEM_offset_0_alias,@"STO_CUDA_RESERVED_SHARED STV_DEFAULT"
__nv_reservedSMEM_offset_0_alias:
	.zero		0


//--------------------- .nv.global                --------------------------
	.section	.nv.global,"aw",@nobits
.nv.global:
	.type		_ZN40_INTERNAL_2dc3072b_4_k_cu_9246dd66_188524cute1_E,@object
	.size		_ZN40_INTERNAL_2dc3072b_4_k_cu_9246dd66_188524cute1_E,(_ZN40_INTERNAL_2dc3072b_4_k_cu_9246dd66_188524cuda3std3__45__cpo6cbeginE - _ZN40_INTERNAL_2dc3072b_4_k_cu_9246dd66_188524cute1_E)
_ZN40_INTERNAL_2dc3072b_4_k_cu_9246dd66_188524cute1_E:
	.zero		1
	.type		_ZN40_INTERNAL_2dc3072b_4_k_cu_9246dd66_188524cuda3std3__45__cpo6cbeginE,@object
	.size		_ZN40_INTERNAL_2dc3072b_4_k_cu_9246dd66_188524cuda3std3__45__cpo6cbeginE,(_ZN40_INTERNAL_2dc3072b_4_k_cu_9246dd66_188524cuda3std3__48in_placeE - _ZN40_INTERNAL_2dc3072b_4_k_cu_9246dd66_188524cuda3std3__45__cpo6cbeginE)
_ZN40_INTERNAL_2dc3072b_4_k_cu_9246dd66_188524cuda3std3__45__cpo6cbeginE:
	.zero		1
	.type		_ZN40_INTERNAL_2dc3072b_4_k_cu_9246dd66_188524cuda3std3__48in_placeE,@object
	.size		_ZN40_INTERNAL_2dc3072b_4_k_cu_9246dd66_188524cuda3std3__48in_placeE,(_ZN40_INTERNAL_2dc3072b_4_k_cu_9246dd66_188524cuda3std6ranges3__45__cpo9iter_moveE - _ZN40_INTERNAL_2dc3072b_4_k_cu_9246dd66_188524cuda3std3__48in_placeE)
_ZN40_INTERNAL_2dc3072b_4_k_cu_9246dd66_188524cuda3std3__48in_placeE:
	.zero		1
	.type		_ZN40_INTERNAL_2dc3072b_4_k_cu_9246dd66_188524cuda3std6ranges3__45__cpo9iter_moveE,@object
	.size		_ZN40_INTERNAL_2dc3072b_4_k_cu_9246dd66_188524cuda3std6ranges3__45__cpo9iter_moveE,(_ZN40_INTERNAL_2dc3072b_4_k_cu_9246dd66_188524cuda3std3__45__cpo5beginE - _ZN40_INTERNAL_2dc3072b_4_k_cu_9246dd66_188524cuda3std6ranges3__45__cpo9iter_moveE)
_ZN40_INTERNAL_2dc3072b_4_k_cu_9246dd66_188524cuda3std6ranges3__45__cpo9iter_moveE:
	.zero		1
	.type		_ZN40_INTERNAL_2dc3072b_4_k_cu_9246dd66_188524cuda3std3__45__cpo5beginE,@object
	.size		_ZN40_INTERNAL_2dc3072b_4_k_cu_9246dd66_188524cuda3std3__45__cpo5beginE,(_ZN40_INTERNAL_2dc3072b_4_k_cu_9246dd66_188524cuda3std3__442_GLOBAL__N__2dc3072b_4_k_cu_9246dd66_188526ignoreE - _ZN40_INTERNAL_2dc3072b_4_k_cu_9246dd66_188524cuda3std3__45__cpo5beginE)
_ZN40_INTERNAL_2dc3072b_4_k_cu_9246dd66_188524cuda3std3__45__cpo5beginE:
	.zero		1
	.type		_ZN40_INTERNAL_2dc3072b_4_k_cu_9246dd66_188524cuda3std3__442_GLOBAL__N__2dc3072b_4_k_cu_9246dd66_188526ignoreE,@object
	.size		_ZN40_INTERNAL_2dc3072b_4_k_cu_9246dd66_188524cuda3std3__442_GLOBAL__N__2dc3072b_4_k_cu_9246dd66_188526ignoreE,(_ZN40_INTERNAL_2dc3072b_4_k_cu_9246dd66_188524cute7productE - _ZN40_INTERNAL_2dc3072b_4_k_cu_9246dd66_188524cuda3std3__442_GLOBAL__N__2dc3072b_4_k_cu_9246dd66_188526ignoreE)
_ZN40_INTERNAL_2dc3072b_4_k_cu_9246dd66_188524cuda3std3__442_GLOBAL__N__2dc3072b_4_k_cu_9246dd66_188526ignoreE:
	.zero		1
	.type		_ZN40_INTERNAL_2dc3072b_4_k_cu_9246dd66_188524cute7productE,@object
	.size		_ZN40_INTERNAL_2dc3072b_4_k_cu_9246dd66_188524cute7productE,(_ZN40_INTERNAL_2dc3072b_4_k_cu_9246dd66_188524cuda3std3__45__cpo3endE - _ZN40_INTERNAL_2dc3072b_4_k_cu_9246dd66_188524cute7productE)
_ZN40_INTERNAL_2dc3072b_4_k_cu_9246dd66_188524cute7productE:
	.zero		1
	.type		_ZN40_INTERNAL_2dc3072b_4_k_cu_9246dd66_188524cuda3std3__45__cpo3endE,@object
	.size		_ZN40_INTERNAL_2dc3072b_4_k_cu_9246dd66_188524cuda3std3__45__cpo3endE,(_ZN40_INTERNAL_2dc3072b_4_k_cu_9246dd66_188524cuda3std3__419piecewise_constructE - _ZN40_INTERNAL_2dc3072b_4_k_cu_9246dd66_188524cuda3std3__45__cpo3endE)
_ZN40_INTERNAL_2dc3072b_4_k_cu_9246dd66_188524cuda3std3__45__cpo3endE:
	.zero		1
	.type		_ZN40_INTERNAL_2dc3072b_4_k_cu_9246dd66_188524cuda3std3__419piecewise_constructE,@object
	.size		_ZN40_INTERNAL_2dc3072b_4_k_cu_9246dd66_188524cuda3std3__419piecewise_constructE,(_ZN40_INTERNAL_2dc3072b_4_k_cu_9246dd66_188524cuda3std3__45__cpo4cendE - _ZN40_INTERNAL_2dc3072b_4_k_cu_9246dd66_188524cuda3std3__419piecewise_constructE)
_ZN40_INTERNAL_2dc3072b_4_k_cu_9246dd66_188524cuda3std3__419piecewise_constructE:
	.zero		1
	.type		_ZN40_INTERNAL_2dc3072b_4_k_cu_9246dd66_188524cuda3std3__45__cpo4cendE,@object
	.size		_ZN40_INTERNAL_2dc3072b_4_k_cu_9246dd66_188524cuda3std3__45__cpo4cendE,(_ZN40_INTERNAL_2dc3072b_4_k_cu_9246dd66_188524cuda3std6ranges3__45__cpo4swapE - _ZN40_INTERNAL_2dc3072b_4_k_cu_9246dd66_188524cuda3std3__45__cpo4cendE)
_ZN40_INTERNAL_2dc3072b_4_k_cu_9246dd66_188524cuda3std3__45__cpo4cendE:
	.zero		1
	.type		_ZN40_INTERNAL_2dc3072b_4_k_cu_9246dd66_188524cuda3std6ranges3__45__cpo4swapE,@object
	.size		_ZN40_INTERNAL_2dc3072b_4_k_cu_9246dd66_188524cuda3std6ranges3__45__cpo4swapE,(.L_8 - _ZN40_INTERNAL_2dc3072b_4_k_cu_9246dd66_188524cuda3std6ranges3__45__cpo4swapE)
_ZN40_INTERNAL_2dc3072b_4_k_cu_9246dd66_188524cuda3std6ranges3__45__cpo4swapE:
	.zero		1
.L_8:


//--------------------- .nv.constant0._ZN7cutlass13device_kernelINS_4gemm6kernel13GemmUniversalIN4cute5tupleIJiiiiEEENS1_10collective13CollectiveMmaINS1_34MainloopSm90TmaGmmaWarpSpecializedILi4ENS5_IJNS4_1CILi2EEENSA_ILi1EEESC_EEENS1_35KernelTmaWarpSpecializedCooperativeEEENS5_IJNSA_ILi512EEENSA_ILi224EEENSA_ILi64EEEEEEaNS5_IJlSC_lEEEaSK_NS4_8TiledMMAINS4_8MMA_AtomIJNS4_4SM904GMMA26MMA_64x32x32_S32S8S8_SS_TNEEEENS4_6LayoutISD_NS5_IJSC_NSA_ILi0EEESS_EEEEENS5_IJNS4_10UnderscoreESV_SV_EEEEENS4_13SM90_TMA_LOADENS4_14ComposedLayoutINS4_7SwizzleILi2ELi4ELi3EEENS4_18smem_ptr_flag_bitsILi8EEENSR_INS5_IJNSA_ILi8EEESI_EEENS5_IJSI_SC_EEEEEEEvNS4_8identityENS4_23SM90_TMA_LOAD_MULTICASTES18_vS19_EENS_8epilogue10collective6detail29Sm90TmaWarpSpecializedAdapterINS1D_15DefaultEpilogueIaSK_SK_NS1C_6thread17LinearCombinationIaLi1EiiLNS1H_9ScaleType4KindE0ELNS_15FloatRoundStyleE2EaEENS1_15EpilogueDefaultEEEEEvvEEEEvNT_6ParamsE --------------------------
	.section	.nv.constant0._ZN7cutlass13device_kernelINS_4gemm6kernel13GemmUniversalIN4cute5tupleIJiiiiEEENS1_10collective13CollectiveMmaINS1_34MainloopSm90TmaGmmaWarpSpecializedILi4ENS5_IJNS4_1CILi2EEENSA_ILi1EEESC_EEENS1_35KernelTmaWarpSpecializedCooperativeEEENS5_IJNSA_ILi512EEENSA_ILi224EEENSA_ILi64EEEEEEaNS5_IJlSC_lEEEaSK_NS4_8TiledMMAINS4_8MMA_AtomIJNS4_4SM904GMMA26MMA_64x32x32_S32S8S8_SS_TNEEEENS4_6LayoutISD_NS5_IJSC_NSA_ILi0EEESS_EEEEENS5_IJNS4_10UnderscoreESV_SV_EEEEENS4_13SM90_TMA_LOADENS4_14ComposedLayoutINS4_7SwizzleILi2ELi4ELi3EEENS4_18smem_ptr_flag_bitsILi8EEENSR_INS5_IJNSA_ILi8EEESI_EEENS5_IJSI_SC_EEEEEEEvNS4_8identityENS4_23SM90_TMA_LOAD_MULTICASTES18_vS19_EENS_8epilogue10collective6detail29Sm90TmaWarpSpecializedAdapterINS1D_15DefaultEpilogueIaSK_SK_NS1C_6thread17LinearCombinationIaLi1EiiLNS1H_9ScaleType4KindE0ELNS_15FloatRoundStyleE2EaEENS1_15EpilogueDefaultEEEEEvvEEEEvNT_6ParamsE,"a",@progbits
	.sectionflags	@""
	.align	4
.nv.constant0._ZN7cutlass13device_kernelINS_4gemm6kernel13GemmUniversalIN4cute5tupleIJiiiiEEENS1_10collective13CollectiveMmaINS1_34MainloopSm90TmaGmmaWarpSpecializedILi4ENS5_IJNS4_1CILi2EEENSA_ILi1EEESC_EEENS1_35KernelTmaWarpSpecializedCooperativeEEENS5_IJNSA_ILi512EEENSA_ILi224EEENSA_ILi64EEEEEEaNS5_IJlSC_lEEEaSK_NS4_8TiledMMAINS4_8MMA_AtomIJNS4_4SM904GMMA26MMA_64x32x32_S32S8S8_SS_TNEEEENS4_6LayoutISD_NS5_IJSC_NSA_ILi0EEESS_EEEEENS5_IJNS4_10UnderscoreESV_SV_EEEEENS4_13SM90_TMA_LOADENS4_14ComposedLayoutINS4_7SwizzleILi2ELi4ELi3EEENS4_18smem_ptr_flag_bitsILi8EEENSR_INS5_IJNSA_ILi8EEESI_EEENS5_IJSI_SC_EEEEEEEvNS4_8identityENS4_23SM90_TMA_LOAD_MULTICASTES18_vS19_EENS_8epilogue10collective6detail29Sm90TmaWarpSpecializedAdapterINS1D_15DefaultEpilogueIaSK_SK_NS1C_6thread17LinearCombinationIaLi1EiiLNS1H_9ScaleType4KindE0ELNS_15FloatRoundStyleE2EaEENS1_15EpilogueDefaultEEEEEvvEEEEvNT_6ParamsE:
	.zero		1664


//--------------------- SYMBOLS --------------------------

	.type		.nv.reservedSmem.offset0,@object
	.size		.nv.reservedSmem.offset0,0x4
	.type		__assertfail,@function
